	.target	sm_90

	.elftype	@"ET_EXEC"


//--------------------- .note.nv.tkinfo           --------------------------
	.section	.note.nv.tkinfo,"",@"SHT_NOTE"
	.sectionflags	@"SHF_NOTE_NV_TKINFO"
	.tkinfo
        /*0018*/ 	.word	0x00000002
        /*0030*/ 	.string	""
        /*0030*/ 	.string	"ptxas"
        /*0030*/ 	.string	"Cuda compilation tools, release 13.0, V13.0.88"
        /*0030*/ 	.string	"Build cuda_13.0.r13.0/compiler.36424714_0"
        /*0030*/ 	.string	"-arch sm_90 -m 64 "



//--------------------- .note.nv.cuinfo           --------------------------
	.section	.note.nv.cuinfo,"",@"SHT_NOTE"
	.sectionflags	@"SHF_NOTE_NV_CUINFO"
        /*0018*/ 	.short	0x0002
        /*001a*/ 	.short	0x005a
        /*001c*/ 	.short	0x0082
	.zero		2


//--------------------- .nv.info                  --------------------------
	.section	.nv.info,"",@"SHT_CUDA_INFO"
	.align	4


	//----- nvinfo : EIATTR_REGCOUNT
	.align		4
        /*0000*/ 	.byte	0x04, 0x2f
        /*0002*/ 	.short	(.L_41 - .L_40)
	.align		4
.L_40:
        /*0004*/ 	.word	index@(_ZN2at6native29vectorized_elementwise_kernelILi8EZZZNS0_15sin_kernel_cudaERNS_18TensorIteratorBaseEENKUlvE0_clEvENKUlvE_clEvEUldE_St5arrayIPcLm2EEEEviT0_T1_)
        /*0008*/ 	.word	0x0000002e


	//----- nvinfo : EIATTR_FRAME_SIZE
	.align		4
.L_41:
        /*000c*/ 	.byte	0x04, 0x11
        /*000e*/ 	.short	(.L_43 - .L_42)
	.align		4
.L_42:
        /*0010*/ 	.word	index@($_ZN2at6native29vectorized_elementwise_kernelILi8EZZZNS0_15sin_kernel_cudaERNS_18TensorIteratorBaseEENKUlvE0_clEvENKUlvE_clEvEUldE_St5arrayIPcLm2EEEEviT0_T1_$__internal_trig_reduction_slowpathd)
        /*0014*/ 	.word	0x00000028


	//----- nvinfo : EIATTR_FRAME_SIZE
	.align		4
.L_43:
        /*0018*/ 	.byte	0x04, 0x11
        /*001a*/ 	.short	(.L_45 - .L_44)
	.align		4
.L_44:
        /*001c*/ 	.word	index@(_ZN2at6native29vectorized_elementwise_kernelILi8EZZZNS0_15sin_kernel_cudaERNS_18TensorIteratorBaseEENKUlvE0_clEvENKUlvE_clEvEUldE_St5arrayIPcLm2EEEEviT0_T1_)
        /*0020*/ 	.word	0x00000028


	//----- nvinfo : EIATTR_REGCOUNT
	.align		4
.L_45:
        /*0024*/ 	.byte	0x04, 0x2f
        /*0026*/ 	.short	(.L_47 - .L_46)
	.align		4
.L_46:
        /*0028*/ 	.word	index@(_ZN2at6native29vectorized_elementwise_kernelILi4EZZZNS0_15sin_kernel_cudaERNS_18TensorIteratorBaseEENKUlvE0_clEvENKUlvE_clEvEUldE_St5arrayIPcLm2EEEEviT0_T1_)
        /*002c*/ 	.word	0x0000002e


	//----- nvinfo : EIATTR_FRAME_SIZE
	.align		4
.L_47:
        /*0030*/ 	.byte	0x04, 0x11
        /*0032*/ 	.short	(.L_49 - .L_48)
	.align		4
.L_48:
        /*0034*/ 	.word	index@($_ZN2at6native29vectorized_elementwise_kernelILi4EZZZNS0_15sin_kernel_cudaERNS_18TensorIteratorBaseEENKUlvE0_clEvENKUlvE_clEvEUldE_St5arrayIPcLm2EEEEviT0_T1_$__internal_trig_reduction_slowpathd)
        /*0038*/ 	.word	0x00000028


	//----- nvinfo : EIATTR_FRAME_SIZE
	.align		4
.L_49:
        /*003c*/ 	.byte	0x04, 0x11
        /*003e*/ 	.short	(.L_51 - .L_50)
	.align		4
.L_50:
        /*0040*/ 	.word	index@(_ZN2at6native29vectorized_elementwise_kernelILi4EZZZNS0_15sin_kernel_cudaERNS_18TensorIteratorBaseEENKUlvE0_clEvENKUlvE_clEvEUldE_St5arrayIPcLm2EEEEviT0_T1_)
        /*0044*/ 	.word	0x00000028


	//----- nvinfo : EIATTR_REGCOUNT
	.align		4
.L_51:
        /*0048*/ 	.byte	0x04, 0x2f
        /*004a*/ 	.short	(.L_53 - .L_52)
	.align		4
.L_52:
        /*004c*/ 	.word	index@(_ZN2at6native29vectorized_elementwise_kernelILi2EZZZNS0_15sin_kernel_cudaERNS_18TensorIteratorBaseEENKUlvE0_clEvENKUlvE_clEvEUldE_St5arrayIPcLm2EEEEviT0_T1_)
        /*0050*/ 	.word	0x0000002e


	//----- nvinfo : EIATTR_FRAME_SIZE
	.align		4
.L_53:
        /*0054*/ 	.byte	0x04, 0x11
        /*0056*/ 	.short	(.L_55 - .L_54)
	.align		4
.L_54:
        /*0058*/ 	.word	index@($_ZN2at6native29vectorized_elementwise_kernelILi2EZZZNS0_15sin_kernel_cudaERNS_18TensorIteratorBaseEENKUlvE0_clEvENKUlvE_clEvEUldE_St5arrayIPcLm2EEEEviT0_T1_$__internal_trig_reduction_slowpathd)
        /*005c*/ 	.word	0x00000028


	//----- nvinfo : EIATTR_FRAME_SIZE
	.align		4
.L_55:
        /*0060*/ 	.byte	0x04, 0x11
        /*0062*/ 	.short	(.L_57 - .L_56)
	.align		4
.L_56:
        /*0064*/ 	.word	index@(_ZN2at6native29vectorized_elementwise_kernelILi2EZZZNS0_15sin_kernel_cudaERNS_18TensorIteratorBaseEENKUlvE0_clEvENKUlvE_clEvEUldE_St5arrayIPcLm2EEEEviT0_T1_)
        /*0068*/ 	.word	0x00000028


	//----- nvinfo : EIATTR_REGCOUNT
	.align		4
.L_57:
        /*006c*/ 	.byte	0x04, 0x2f
        /*006e*/ 	.short	(.L_59 - .L_58)
	.align		4
.L_58:
        /*0070*/ 	.word	index@(_ZN2at6native27unrolled_elementwise_kernelIZZZNS0_15sin_kernel_cudaERNS_18TensorIteratorBaseEENKUlvE0_clEvENKUlvE_clEvEUldE_St5arrayIPcLm2EELi4E23TrivialOffsetCalculatorILi1EjESB_NS0_6memory15LoadWithoutCastENSC_16StoreWithoutCastEEEviT_T0_T2_T3_T4_T5_)
        /*0074*/ 	.word	0x00000026


	//----- nvinfo : EIATTR_FRAME_SIZE
	.align		4
.L_59:
        /*0078*/ 	.byte	0x04, 0x11
        /*007a*/ 	.short	(.L_61 - .L_60)
	.align		4
.L_60:
        /*007c*/ 	.word	index@($_ZN2at6native27unrolled_elementwise_kernelIZZZNS0_15sin_kernel_cudaERNS_18TensorIteratorBaseEENKUlvE0_clEvENKUlvE_clEvEUldE_St5arrayIPcLm2EELi4E23TrivialOffsetCalculatorILi1EjESB_NS0_6memory15LoadWithoutCastENSC_16StoreWithoutCastEEEviT_T0_T2_T3_T4_T5_$__internal_trig_reduction_slowpathd)
        /*0080*/ 	.word	0x00000028


	//----- nvinfo : EIATTR_FRAME_SIZE
	.align		4
.L_61:
        /*0084*/ 	.byte	0x04, 0x11
        /*0086*/ 	.short	(.L_63 - .L_62)
	.align		4
.L_62:
        /*0088*/ 	.word	index@(_ZN2at6native27unrolled_elementwise_kernelIZZZNS0_15sin_kernel_cudaERNS_18TensorIteratorBaseEENKUlvE0_clEvENKUlvE_clEvEUldE_St5arrayIPcLm2EELi4E23TrivialOffsetCalculatorILi1EjESB_NS0_6memory15LoadWithoutCastENSC_16StoreWithoutCastEEEviT_T0_T2_T3_T4_T5_)
        /*008c*/ 	.word	0x00000028


	//----- nvinfo : EIATTR_REGCOUNT
	.align		4
.L_63:
        /*0090*/ 	.byte	0x04, 0x2f
        /*0092*/ 	.short	(.L_65 - .L_64)
	.align		4
.L_64:
        /*0094*/ 	.word	index@(_ZN2at6native18elementwise_kernelILi128ELi2EZNS0_22gpu_kernel_impl_nocastIZZZNS0_15sin_kernel_cudaERNS_18TensorIteratorBaseEENKUlvE0_clEvENKUlvE_clEvEUldE_EEvS4_RKT_EUliE_EEviT1_)
        /*0098*/ 	.word	0x0000001c


	//----- nvinfo : EIATTR_FRAME_SIZE
	.align		4
.L_65:
        /*009c*/ 	.byte	0x04, 0x11
        /*009e*/ 	.short	(.L_67 - .L_66)
	.align		4
.L_66:
        /*00a0*/ 	.word	index@($_ZN2at6native18elementwise_kernelILi128ELi2EZNS0_22gpu_kernel_impl_nocastIZZZNS0_15sin_kernel_cudaERNS_18TensorIteratorBaseEENKUlvE0_clEvENKUlvE_clEvEUldE_EEvS4_RKT_EUliE_EEviT1_$__internal_trig_reduction_slowpathd)
        /*00a4*/ 	.word	0x00000028


	//----- nvinfo : EIATTR_FRAME_SIZE
	.align		4
.L_67:
        /*00a8*/ 	.byte	0x04, 0x11
        /*00aa*/ 	.short	(.L_69 - .L_68)
	.align		4
.L_68:
        /*00ac*/ 	.word	index@(_ZN2at6native18elementwise_kernelILi128ELi2EZNS0_22gpu_kernel_impl_nocastIZZZNS0_15sin_kernel_cudaERNS_18TensorIteratorBaseEENKUlvE0_clEvENKUlvE_clEvEUldE_EEvS4_RKT_EUliE_EEviT1_)
        /*00b0*/ 	.word	0x00000028


	//----- nvinfo : EIATTR_REGCOUNT
	.align		4
.L_69:
        /*00b4*/ 	.byte	0x04, 0x2f
        /*00b6*/ 	.short	(.L_71 - .L_70)
	.align		4
.L_70:
        /*00b8*/ 	.word	index@(_ZN2at6native27unrolled_elementwise_kernelIZZZNS0_15sin_kernel_cudaERNS_18TensorIteratorBaseEENKUlvE0_clEvENKUlvE_clEvEUldE_St5arrayIPcLm2EELi4E23TrivialOffsetCalculatorILi1EjESB_NS0_6memory12LoadWithCastILi1EEENSC_13StoreWithCastILi1EEEEEviT_T0_T2_T3_T4_T5_)
        /*00bc*/ 	.word	0x00000026


	//----- nvinfo : EIATTR_FRAME_SIZE
	.align		4
.L_71:
        /*00c0*/ 	.byte	0x04, 0x11
        /*00c2*/ 	.short	(.L_73 - .L_72)
	.align		4
.L_72:
        /*00c4*/ 	.word	index@($_ZN2at6native27unrolled_elementwise_kernelIZZZNS0_15sin_kernel_cudaERNS_18TensorIteratorBaseEENKUlvE0_clEvENKUlvE_clEvEUldE_St5arrayIPcLm2EELi4E23TrivialOffsetCalculatorILi1EjESB_NS0_6memory12LoadWithCastILi1EEENSC_13StoreWithCastILi1EEEEEviT_T0_T2_T3_T4_T5_$__internal_trig_reduction_slowpathd)
        /*00c8*/ 	.word	0x00000028


	//----- nvinfo : EIATTR_FRAME_SIZE
	.align		4
.L_73:
        /*00cc*/ 	.byte	0x04, 0x11
        /*00ce*/ 	.short	(.L_75 - .L_74)
	.align		4
.L_74:
        /*00d0*/ 	.word	index@(_ZN2at6native27unrolled_elementwise_kernelIZZZNS0_15sin_kernel_cudaERNS_18TensorIteratorBaseEENKUlvE0_clEvENKUlvE_clEvEUldE_St5arrayIPcLm2EELi4E23TrivialOffsetCalculatorILi1EjESB_NS0_6memory12LoadWithCastILi1EEENSC_13StoreWithCastILi1EEEEEviT_T0_T2_T3_T4_T5_)
        /*00d4*/ 	.word	0x00000028


	//----- nvinfo : EIATTR_REGCOUNT
	.align		4
.L_75:
        /*00d8*/ 	.byte	0x04, 0x2f
        /*00da*/ 	.short	(.L_77 - .L_76)
	.align		4
.L_76:
        /*00dc*/ 	.word	index@(_ZN2at6native18elementwise_kernelILi128ELi4EZNS0_15gpu_kernel_implIZZZNS0_15sin_kernel_cudaERNS_18TensorIteratorBaseEENKUlvE0_clEvENKUlvE_clEvEUldE_EEvS4_RKT_EUliE_EEviT1_)
        /*00e0*/ 	.word	0x0000001e


	//----- nvinfo : EIATTR_FRAME_SIZE
	.align		4
.L_77:
        /*00e4*/ 	.byte	0x04, 0x11
        /*00e6*/ 	.short	(.L_79 - .L_78)
	.align		4
.L_78:
        /*00e8*/ 	.word	index@($_ZN2at6native18elementwise_kernelILi128ELi4EZNS0_15gpu_kernel_implIZZZNS0_15sin_kernel_cudaERNS_18TensorIteratorBaseEENKUlvE0_clEvENKUlvE_clEvEUldE_EEvS4_RKT_EUliE_EEviT1_$__internal_trig_reduction_slowpathd)
        /*00ec*/ 	.word	0x00000028


	//----- nvinfo : EIATTR_FRAME_SIZE
	.align		4
.L_79:
        /*00f0*/ 	.byte	0x04, 0x11
        /*00f2*/ 	.short	(.L_81 - .L_80)
	.align		4
.L_80:
        /*00f4*/ 	.word	index@(_ZN2at6native18elementwise_kernelILi128ELi4EZNS0_15gpu_kernel_implIZZZNS0_15sin_kernel_cudaERNS_18TensorIteratorBaseEENKUlvE0_clEvENKUlvE_clEvEUldE_EEvS4_RKT_EUliE_EEviT1_)
        /*00f8*/ 	.word	0x00000028


	//----- nvinfo : EIATTR_REGCOUNT
	.align		4
.L_81:
        /*00fc*/ 	.byte	0x04, 0x2f
        /*00fe*/ 	.short	(.L_83 - .L_82)
	.align		4
.L_82:
        /*0100*/ 	.word	index@(_ZN2at6native29vectorized_elementwise_kernelILi8EZZZNS0_15sin_kernel_cudaERNS_18TensorIteratorBaseEENKUlvE0_clEvENKUlvE0_clEvEUlfE_St5arrayIPcLm2EEEEviT0_T1_)
        /*0104*/ 	.word	0x00000020


	//----- nvinfo : EIATTR_FRAME_SIZE
	.align		4
.L_83:
        /*0108*/ 	.byte	0x04, 0x11
        /*010a*/ 	.short	(.L_85 - .L_84)
	.align		4
.L_84:
        /*010c*/ 	.word	index@(_ZN2at6native29vectorized_elementwise_kernelILi8EZZZNS0_15sin_kernel_cudaERNS_18TensorIteratorBaseEENKUlvE0_clEvENKUlvE0_clEvEUlfE_St5arrayIPcLm2EEEEviT0_T1_)
        /*0110*/ 	.word	0x00000000


	//----- nvinfo : EIATTR_REGCOUNT
	.align		4
.L_85:
        /*0114*/ 	.byte	0x04, 0x2f
        /*0116*/ 	.short	(.L_87 - .L_86)
	.align		4
.L_86:
        /*0118*/ 	.word	index@(_ZN2at6native29vectorized_elementwise_kernelILi4EZZZNS0_15sin_kernel_cudaERNS_18TensorIteratorBaseEENKUlvE0_clEvENKUlvE0_clEvEUlfE_St5arrayIPcLm2EEEEviT0_T1_)
        /*011c*/ 	.word	0x00000020


	//----- nvinfo : EIATTR_FRAME_SIZE
	.align		4
.L_87:
        /*0120*/ 	.byte	0x04, 0x11
        /*0122*/ 	.short	(.L_89 - .L_88)
	.align		4
.L_88:
        /*0124*/ 	.word	index@(_ZN2at6native29vectorized_elementwise_kernelILi4EZZZNS0_15sin_kernel_cudaERNS_18TensorIteratorBaseEENKUlvE0_clEvENKUlvE0_clEvEUlfE_St5arrayIPcLm2EEEEviT0_T1_)
        /*0128*/ 	.word	0x00000000


	//----- nvinfo : EIATTR_REGCOUNT
	.align		4
.L_89:
        /*012c*/ 	.byte	0x04, 0x2f
        /*012e*/ 	.short	(.L_91 - .L_90)
	.align		4
.L_90:
        /*0130*/ 	.word	index@(_ZN2at6native29vectorized_elementwise_kernelILi2EZZZNS0_15sin_kernel_cudaERNS_18TensorIteratorBaseEENKUlvE0_clEvENKUlvE0_clEvEUlfE_St5arrayIPcLm2EEEEviT0_T1_)
        /*0134*/ 	.word	0x00000020


	//----- nvinfo : EIATTR_FRAME_SIZE
	.align		4
.L_91:
        /*0138*/ 	.byte	0x04, 0x11
        /*013a*/ 	.short	(.L_93 - .L_92)
	.align		4
.L_92:
        /*013c*/ 	.word	index@(_ZN2at6native29vectorized_elementwise_kernelILi2EZZZNS0_15sin_kernel_cudaERNS_18TensorIteratorBaseEENKUlvE0_clEvENKUlvE0_clEvEUlfE_St5arrayIPcLm2EEEEviT0_T1_)
        /*0140*/ 	.word	0x00000000


	//----- nvinfo : EIATTR_REGCOUNT
	.align		4
.L_93:
        /*0144*/ 	.byte	0x04, 0x2f
        /*0146*/ 	.short	(.L_95 - .L_94)
	.align		4
.L_94:
        /*0148*/ 	.word	index@(_ZN2at6native27unrolled_elementwise_kernelIZZZNS0_15sin_kernel_cudaERNS_18TensorIteratorBaseEENKUlvE0_clEvENKUlvE0_clEvEUlfE_St5arrayIPcLm2EELi4E23TrivialOffsetCalculatorILi1EjESB_NS0_6memory15LoadWithoutCastENSC_16StoreWithoutCastEEEviT_T0_T2_T3_T4_T5_)
        /*014c*/ 	.word	0x00000017


	//----- nvinfo : EIATTR_FRAME_SIZE
	.align		4
.L_95:
        /*0150*/ 	.byte	0x04, 0x11
        /*0152*/ 	.short	(.L_97 - .L_96)
	.align		4
.L_96:
        /*0154*/ 	.word	index@(_ZN2at6native27unrolled_elementwise_kernelIZZZNS0_15sin_kernel_cudaERNS_18TensorIteratorBaseEENKUlvE0_clEvENKUlvE0_clEvEUlfE_St5arrayIPcLm2EELi4E23TrivialOffsetCalculatorILi1EjESB_NS0_6memory15LoadWithoutCastENSC_16StoreWithoutCastEEEviT_T0_T2_T3_T4_T5_)
        /*0158*/ 	.word	0x00000000


	//----- nvinfo : EIATTR_REGCOUNT
	.align		4
.L_97:
        /*015c*/ 	.byte	0x04, 0x2f
        /*015e*/ 	.short	(.L_99 - .L_98)
	.align		4
.L_98:
        /*0160*/ 	.word	index@(_ZN2at6native18elementwise_kernelILi128ELi2EZNS0_22gpu_kernel_impl_nocastIZZZNS0_15sin_kernel_cudaERNS_18TensorIteratorBaseEENKUlvE0_clEvENKUlvE0_clEvEUlfE_EEvS4_RKT_EUliE_EEviT1_)
        /*0164*/ 	.word	0x00000012


	//----- nvinfo : EIATTR_FRAME_SIZE
	.align		4
.L_99:
        /*0168*/ 	.byte	0x04, 0x11
        /*016a*/ 	.short	(.L_101 - .L_100)
	.align		4
.L_100:
        /*016c*/ 	.word	index@(_ZN2at6native18elementwise_kernelILi128ELi2EZNS0_22gpu_kernel_impl_nocastIZZZNS0_15sin_kernel_cudaERNS_18TensorIteratorBaseEENKUlvE0_clEvENKUlvE0_clEvEUlfE_EEvS4_RKT_EUliE_EEviT1_)
        /*0170*/ 	.word	0x00000000


	//----- nvinfo : EIATTR_REGCOUNT
	.align		4
.L_101:
        /*0174*/ 	.byte	0x04, 0x2f
        /*0176*/ 	.short	(.L_103 - .L_102)
	.align		4
.L_102:
        /*0178*/ 	.word	index@(_ZN2at6native27unrolled_elementwise_kernelIZZZNS0_15sin_kernel_cudaERNS_18TensorIteratorBaseEENKUlvE0_clEvENKUlvE0_clEvEUlfE_St5arrayIPcLm2EELi4E23TrivialOffsetCalculatorILi1EjESB_NS0_6memory12LoadWithCastILi1EEENSC_13StoreWithCastILi1EEEEEviT_T0_T2_T3_T4_T5_)
        /*017c*/ 	.word	0x0000001d


	//----- nvinfo : EIATTR_FRAME_SIZE
	.align		4
.L_103:
        /*0180*/ 	.byte	0x04, 0x11
        /*0182*/ 	.short	(.L_105 - .L_104)
	.align		4
.L_104:
        /*0184*/ 	.word	index@(_ZN2at6native27unrolled_elementwise_kernelIZZZNS0_15sin_kernel_cudaERNS_18TensorIteratorBaseEENKUlvE0_clEvENKUlvE0_clEvEUlfE_St5arrayIPcLm2EELi4E23TrivialOffsetCalculatorILi1EjESB_NS0_6memory12LoadWithCastILi1EEENSC_13StoreWithCastILi1EEEEEviT_T0_T2_T3_T4_T5_)
        /*0188*/ 	.word	0x00000000


	//----- nvinfo : EIATTR_REGCOUNT
	.align		4
.L_105:
        /*018c*/ 	.byte	0x04, 0x2f
        /*018e*/ 	.short	(.L_107 - .L_106)
	.align		4
.L_106:
        /*0190*/ 	.word	index@(_ZN2at6native18elementwise_kernelILi128ELi4EZNS0_15gpu_kernel_implIZZZNS0_15sin_kernel_cudaERNS_18TensorIteratorBaseEENKUlvE0_clEvENKUlvE0_clEvEUlfE_EEvS4_RKT_EUliE_EEviT1_)
        /*0194*/ 	.word	0x0000001a


	//----- nvinfo : EIATTR_FRAME_SIZE
	.align		4
.L_107:
        /*0198*/ 	.byte	0x04, 0x11
        /*019a*/ 	.short	(.L_109 - .L_108)
	.align		4
.L_108:
        /*019c*/ 	.word	index@(_ZN2at6native18elementwise_kernelILi128ELi4EZNS0_15gpu_kernel_implIZZZNS0_15sin_kernel_cudaERNS_18TensorIteratorBaseEENKUlvE0_clEvENKUlvE0_clEvEUlfE_EEvS4_RKT_EUliE_EEviT1_)
        /*01a0*/ 	.word	0x00000000


	//----- nvinfo : EIATTR_REGCOUNT
	.align		4
.L_109:
        /*01a4*/ 	.byte	0x04, 0x2f
        /*01a6*/ 	.short	(.L_111 - .L_110)
	.align		4
.L_110:
        /*01a8*/ 	.word	index@(_ZN2at6native29vectorized_elementwise_kernelILi8EZZZNS0_15sin_kernel_cudaERNS_18TensorIteratorBaseEENKUlvE0_clEvENKUlvE1_clEvEUlN3c104HalfEE_St5arrayIPcLm2EEEEviT0_T1_)
        /*01ac*/ 	.word	0x00000020


	//----- nvinfo : EIATTR_FRAME_SIZE
	.align		4
.L_111:
        /*01b0*/ 	.byte	0x04, 0x11
        /*01b2*/ 	.short	(.L_113 - .L_112)
	.align		4
.L_112:
        /*01b4*/ 	.word	index@(_ZN2at6native29vectorized_elementwise_kernelILi8EZZZNS0_15sin_kernel_cudaERNS_18TensorIteratorBaseEENKUlvE0_clEvENKUlvE1_clEvEUlN3c104HalfEE_St5arrayIPcLm2EEEEviT0_T1_)
        /*01b8*/ 	.word	0x00000000


	//----- nvinfo : EIATTR_REGCOUNT
	.align		4
.L_113:
        /*01bc*/ 	.byte	0x04, 0x2f
        /*01be*/ 	.short	(.L_115 - .L_114)
	.align		4
.L_114:
        /*01c0*/ 	.word	index@(_ZN2at6native29vectorized_elementwise_kernelILi4EZZZNS0_15sin_kernel_cudaERNS_18TensorIteratorBaseEENKUlvE0_clEvENKUlvE1_clEvEUlN3c104HalfEE_St5arrayIPcLm2EEEEviT0_T1_)
        /*01c4*/ 	.word	0x00000020


	//----- nvinfo : EIATTR_FRAME_SIZE
	.align		4
.L_115:
        /*01c8*/ 	.byte	0x04, 0x11
        /*01ca*/ 	.short	(.L_117 - .L_116)
	.align		4
.L_116:
        /*01cc*/ 	.word	index@(_ZN2at6native29vectorized_elementwise_kernelILi4EZZZNS0_15sin_kernel_cudaERNS_18TensorIteratorBaseEENKUlvE0_clEvENKUlvE1_clEvEUlN3c104HalfEE_St5arrayIPcLm2EEEEviT0_T1_)
        /*01d0*/ 	.word	0x00000000


	//----- nvinfo : EIATTR_REGCOUNT
	.align		4
.L_117:
        /*01d4*/ 	.byte	0x04, 0x2f
        /*01d6*/ 	.short	(.L_119 - .L_118)
	.align		4
.L_118:
        /*01d8*/ 	.word	index@(_ZN2at6native29vectorized_elementwise_kernelILi2EZZZNS0_15sin_kernel_cudaERNS_18TensorIteratorBaseEENKUlvE0_clEvENKUlvE1_clEvEUlN3c104HalfEE_St5arrayIPcLm2EEEEviT0_T1_)
        /*01dc*/ 	.word	0x00000020


	//----- nvinfo : EIATTR_FRAME_SIZE
	.align		4
.L_119:
        /*01e0*/ 	.byte	0x04, 0x11
        /*01e2*/ 	.short	(.L_121 - .L_120)
	.align		4
.L_120:
        /*01e4*/ 	.word	index@(_ZN2at6native29vectorized_elementwise_kernelILi2EZZZNS0_15sin_kernel_cudaERNS_18TensorIteratorBaseEENKUlvE0_clEvENKUlvE1_clEvEUlN3c104HalfEE_St5arrayIPcLm2EEEEviT0_T1_)
        /*01e8*/ 	.word	0x00000000


	//----- nvinfo : EIATTR_REGCOUNT
	.align		4
.L_121:
        /*01ec*/ 	.byte	0x04, 0x2f
        /*01ee*/ 	.short	(.L_123 - .L_122)
	.align		4
.L_122:
        /*01f0*/ 	.word	index@(_ZN2at6native27unrolled_elementwise_kernelIZZZNS0_15sin_kernel_cudaERNS_18TensorIteratorBaseEENKUlvE0_clEvENKUlvE1_clEvEUlN3c104HalfEE_St5arrayIPcLm2EELi4E23TrivialOffsetCalculatorILi1EjESD_NS0_6memory15LoadWithoutCastENSE_16StoreWithoutCastEEEviT_T0_T2_T3_T4_T5_)
        /*01f4*/ 	.word	0x00000016


	//----- nvinfo : EIATTR_FRAME_SIZE
	.align		4
.L_123:
        /*01f8*/ 	.byte	0x04, 0x11
        /*01fa*/ 	.short	(.L_125 - .L_124)
	.align		4
.L_124:
        /*01fc*/ 	.word	index@(_ZN2at6native27unrolled_elementwise_kernelIZZZNS0_15sin_kernel_cudaERNS_18TensorIteratorBaseEENKUlvE0_clEvENKUlvE1_clEvEUlN3c104HalfEE_St5arrayIPcLm2EELi4E23TrivialOffsetCalculatorILi1EjESD_NS0_6memory15LoadWithoutCastENSE_16StoreWithoutCastEEEviT_T0_T2_T3_T4_T5_)
        /*0200*/ 	.word	0x00000000


	//----- nvinfo : EIATTR_REGCOUNT
	.align		4
.L_125:
        /*0204*/ 	.byte	0x04, 0x2f
        /*0206*/ 	.short	(.L_127 - .L_126)
	.align		4
.L_126:
        /*0208*/ 	.word	index@(_ZN2at6native18elementwise_kernelILi128ELi4EZNS0_22gpu_kernel_impl_nocastIZZZNS0_15sin_kernel_cudaERNS_18TensorIteratorBaseEENKUlvE0_clEvENKUlvE1_clEvEUlN3c104HalfEE_EEvS4_RKT_EUliE_EEviT1_)
        /*020c*/ 	.word	0x00000012


	//----- nvinfo : EIATTR_FRAME_SIZE
	.align		4
.L_127:
        /*0210*/ 	.byte	0x04, 0x11
        /*0212*/ 	.short	(.L_129 - .L_128)
	.align		4
.L_128:
        /*0214*/ 	.word	index@(_ZN2at6native18elementwise_kernelILi128ELi4EZNS0_22gpu_kernel_impl_nocastIZZZNS0_15sin_kernel_cudaERNS_18TensorIteratorBaseEENKUlvE0_clEvENKUlvE1_clEvEUlN3c104HalfEE_EEvS4_RKT_EUliE_EEviT1_)
        /*0218*/ 	.word	0x00000000


	//----- nvinfo : EIATTR_REGCOUNT
	.align		4
.L_129:
        /*021c*/ 	.byte	0x04, 0x2f
        /*021e*/ 	.short	(.L_131 - .L_130)
	.align		4
.L_130:
        /*0220*/ 	.word	index@(_ZN2at6native27unrolled_elementwise_kernelIZZZNS0_15sin_kernel_cudaERNS_18TensorIteratorBaseEENKUlvE0_clEvENKUlvE1_clEvEUlN3c104HalfEE_St5arrayIPcLm2EELi4E23TrivialOffsetCalculatorILi1EjESD_NS0_6memory12LoadWithCastILi1EEENSE_13StoreWithCastILi1EEEEEviT_T0_T2_T3_T4_T5_)
        /*0224*/ 	.word	0x0000001e


	//----- nvinfo : EIATTR_FRAME_SIZE
	.align		4
.L_131:
        /*0228*/ 	.byte	0x04, 0x11
        /*022a*/ 	.short	(.L_133 - .L_132)
	.align		4
.L_132:
        /*022c*/ 	.word	index@(_ZN2at6native27unrolled_elementwise_kernelIZZZNS0_15sin_kernel_cudaERNS_18TensorIteratorBaseEENKUlvE0_clEvENKUlvE1_clEvEUlN3c104HalfEE_St5arrayIPcLm2EELi4E23TrivialOffsetCalculatorILi1EjESD_NS0_6memory12LoadWithCastILi1EEENSE_13StoreWithCastILi1EEEEEviT_T0_T2_T3_T4_T5_)
        /*0230*/ 	.word	0x00000000


	//----- nvinfo : EIATTR_REGCOUNT
	.align		4
.L_133:
        /*0234*/ 	.byte	0x04, 0x2f
        /*0236*/ 	.short	(.L_135 - .L_134)
	.align		4
.L_134:
        /*0238*/ 	.word	index@(_ZN2at6native18elementwise_kernelILi128ELi4EZNS0_15gpu_kernel_implIZZZNS0_15sin_kernel_cudaERNS_18TensorIteratorBaseEENKUlvE0_clEvENKUlvE1_clEvEUlN3c104HalfEE_EEvS4_RKT_EUliE_EEviT1_)
        /*023c*/ 	.word	0x0000001a


	//----- nvinfo : EIATTR_FRAME_SIZE
	.align		4
.L_135:
        /*0240*/ 	.byte	0x04, 0x11
        /*0242*/ 	.short	(.L_137 - .L_136)
	.align		4
.L_136:
        /*0244*/ 	.word	index@(_ZN2at6native18elementwise_kernelILi128ELi4EZNS0_15gpu_kernel_implIZZZNS0_15sin_kernel_cudaERNS_18TensorIteratorBaseEENKUlvE0_clEvENKUlvE1_clEvEUlN3c104HalfEE_EEvS4_RKT_EUliE_EEviT1_)
        /*0248*/ 	.word	0x00000000


	//----- nvinfo : EIATTR_REGCOUNT
	.align		4
.L_137:
        /*024c*/ 	.byte	0x04, 0x2f
        /*024e*/ 	.short	(.L_139 - .L_138)
	.align		4
.L_138:
        /*0250*/ 	.word	index@(_ZN2at6native29vectorized_elementwise_kernelILi8EZZZNS0_15sin_kernel_cudaERNS_18TensorIteratorBaseEENKUlvE0_clEvENKUlvE2_clEvEUlN3c108BFloat16EE_St5arrayIPcLm2EEEEviT0_T1_)
        /*0254*/ 	.word	0x00000020


	//----- nvinfo : EIATTR_FRAME_SIZE
	.align		4
.L_139:
        /*0258*/ 	.byte	0x04, 0x11
        /*025a*/ 	.short	(.L_141 - .L_140)
	.align		4
.L_140:
        /*025c*/ 	.word	index@(_ZN2at6native29vectorized_elementwise_kernelILi8EZZZNS0_15sin_kernel_cudaERNS_18TensorIteratorBaseEENKUlvE0_clEvENKUlvE2_clEvEUlN3c108BFloat16EE_St5arrayIPcLm2EEEEviT0_T1_)
        /*0260*/ 	.word	0x00000000


	//----- nvinfo : EIATTR_REGCOUNT
	.align		4
.L_141:
        /*0264*/ 	.byte	0x04, 0x2f
        /*0266*/ 	.short	(.L_143 - .L_142)
	.align		4
.L_142:
        /*0268*/ 	.word	index@(_ZN2at6native29vectorized_elementwise_kernelILi4EZZZNS0_15sin_kernel_cudaERNS_18TensorIteratorBaseEENKUlvE0_clEvENKUlvE2_clEvEUlN3c108BFloat16EE_St5arrayIPcLm2EEEEviT0_T1_)
        /*026c*/ 	.word	0x00000020


	//----- nvinfo : EIATTR_FRAME_SIZE
	.align		4
.L_143:
        /*0270*/ 	.byte	0x04, 0x11
        /*0272*/ 	.short	(.L_145 - .L_144)
	.align		4
.L_144:
        /*0274*/ 	.word	index@(_ZN2at6native29vectorized_elementwise_kernelILi4EZZZNS0_15sin_kernel_cudaERNS_18TensorIteratorBaseEENKUlvE0_clEvENKUlvE2_clEvEUlN3c108BFloat16EE_St5arrayIPcLm2EEEEviT0_T1_)
        /*0278*/ 	.word	0x00000000


	//----- nvinfo : EIATTR_REGCOUNT
	.align		4
.L_145:
        /*027c*/ 	.byte	0x04, 0x2f
        /*027e*/ 	.short	(.L_147 - .L_146)
	.align		4
.L_146:
        /*0280*/ 	.word	index@(_ZN2at6native29vectorized_elementwise_kernelILi2EZZZNS0_15sin_kernel_cudaERNS_18TensorIteratorBaseEENKUlvE0_clEvENKUlvE2_clEvEUlN3c108BFloat16EE_St5arrayIPcLm2EEEEviT0_T1_)
        /*0284*/ 	.word	0x00000020


	//----- nvinfo : EIATTR_FRAME_SIZE
	.align		4
.L_147:
        /*0288*/ 	.byte	0x04, 0x11
        /*028a*/ 	.short	(.L_149 - .L_148)
	.align		4
.L_148:
        /*028c*/ 	.word	index@(_ZN2at6native29vectorized_elementwise_kernelILi2EZZZNS0_15sin_kernel_cudaERNS_18TensorIteratorBaseEENKUlvE0_clEvENKUlvE2_clEvEUlN3c108BFloat16EE_St5arrayIPcLm2EEEEviT0_T1_)
        /*0290*/ 	.word	0x00000000


	//----- nvinfo : EIATTR_REGCOUNT
	.align		4
.L_149:
        /*0294*/ 	.byte	0x04, 0x2f
        /*0296*/ 	.short	(.L_151 - .L_150)
	.align		4
.L_150:
        /*0298*/ 	.word	index@(_ZN2at6native27unrolled_elementwise_kernelIZZZNS0_15sin_kernel_cudaERNS_18TensorIteratorBaseEENKUlvE0_clEvENKUlvE2_clEvEUlN3c108BFloat16EE_St5arrayIPcLm2EELi4E23TrivialOffsetCalculatorILi1EjESD_NS0_6memory15LoadWithoutCastENSE_16StoreWithoutCastEEEviT_T0_T2_T3_T4_T5_)
        /*029c*/ 	.word	0x00000016


	//----- nvinfo : EIATTR_FRAME_SIZE
	.align		4
.L_151:
        /*02a0*/ 	.byte	0x04, 0x11
        /*02a2*/ 	.short	(.L_153 - .L_152)
	.align		4
.L_152:
        /*02a4*/ 	.word	index@(_ZN2at6native27unrolled_elementwise_kernelIZZZNS0_15sin_kernel_cudaERNS_18TensorIteratorBaseEENKUlvE0_clEvENKUlvE2_clEvEUlN3c108BFloat16EE_St5arrayIPcLm2EELi4E23TrivialOffsetCalculatorILi1EjESD_NS0_6memory15LoadWithoutCastENSE_16StoreWithoutCastEEEviT_T0_T2_T3_T4_T5_)
        /*02a8*/ 	.word	0x00000000


	//----- nvinfo : EIATTR_REGCOUNT
	.align		4
.L_153:
        /*02ac*/ 	.byte	0x04, 0x2f
        /*02ae*/ 	.short	(.L_155 - .L_154)
	.align		4
.L_154:
        /*02b0*/ 	.word	index@(_ZN2at6native18elementwise_kernelILi128ELi4EZNS0_22gpu_kernel_impl_nocastIZZZNS0_15sin_kernel_cudaERNS_18TensorIteratorBaseEENKUlvE0_clEvENKUlvE2_clEvEUlN3c108BFloat16EE_EEvS4_RKT_EUliE_EEviT1_)
        /*02b4*/ 	.word	0x00000012


	//----- nvinfo : EIATTR_FRAME_SIZE
	.align		4
.L_155:
        /*02b8*/ 	.byte	0x04, 0x11
        /*02ba*/ 	.short	(.L_157 - .L_156)
	.align		4
.L_156:
        /*02bc*/ 	.word	index@(_ZN2at6native18elementwise_kernelILi128ELi4EZNS0_22gpu_kernel_impl_nocastIZZZNS0_15sin_kernel_cudaERNS_18TensorIteratorBaseEENKUlvE0_clEvENKUlvE2_clEvEUlN3c108BFloat16EE_EEvS4_RKT_EUliE_EEviT1_)
        /*02c0*/ 	.word	0x00000000


	//----- nvinfo : EIATTR_REGCOUNT
	.align		4
.L_157:
        /*02c4*/ 	.byte	0x04, 0x2f
        /*02c6*/ 	.short	(.L_159 - .L_158)
	.align		4
.L_158:
        /*02c8*/ 	.word	index@(_ZN2at6native27unrolled_elementwise_kernelIZZZNS0_15sin_kernel_cudaERNS_18TensorIteratorBaseEENKUlvE0_clEvENKUlvE2_clEvEUlN3c108BFloat16EE_St5arrayIPcLm2EELi4E23TrivialOffsetCalculatorILi1EjESD_NS0_6memory12LoadWithCastILi1EEENSE_13StoreWithCastILi1EEEEEviT_T0_T2_T3_T4_T5_)
        /*02cc*/ 	.word	0x0000001c


	//----- nvinfo : EIATTR_FRAME_SIZE
	.align		4
.L_159:
        /*02d0*/ 	.byte	0x04, 0x11
        /*02d2*/ 	.short	(.L_161 - .L_160)
	.align		4
.L_160:
        /*02d4*/ 	.word	index@(_ZN2at6native27unrolled_elementwise_kernelIZZZNS0_15sin_kernel_cudaERNS_18TensorIteratorBaseEENKUlvE0_clEvENKUlvE2_clEvEUlN3c108BFloat16EE_St5arrayIPcLm2EELi4E23TrivialOffsetCalculatorILi1EjESD_NS0_6memory12LoadWithCastILi1EEENSE_13StoreWithCastILi1EEEEEviT_T0_T2_T3_T4_T5_)
        /*02d8*/ 	.word	0x00000000


	//----- nvinfo : EIATTR_REGCOUNT
	.align		4
.L_161:
        /*02dc*/ 	.byte	0x04, 0x2f
        /*02de*/ 	.short	(.L_163 - .L_162)
	.align		4
.L_162:
        /*02e0*/ 	.word	index@(_ZN2at6native18elementwise_kernelILi128ELi4EZNS0_15gpu_kernel_implIZZZNS0_15sin_kernel_cudaERNS_18TensorIteratorBaseEENKUlvE0_clEvENKUlvE2_clEvEUlN3c108BFloat16EE_EEvS4_RKT_EUliE_EEviT1_)
        /*02e4*/ 	.word	0x0000001a


	//----- nvinfo : EIATTR_FRAME_SIZE
	.align		4
.L_163:
        /*02e8*/ 	.byte	0x04, 0x11
        /*02ea*/ 	.short	(.L_165 - .L_164)
	.align		4
.L_164:
        /*02ec*/ 	.word	index@(_ZN2at6native18elementwise_kernelILi128ELi4EZNS0_15gpu_kernel_implIZZZNS0_15sin_kernel_cudaERNS_18TensorIteratorBaseEENKUlvE0_clEvENKUlvE2_clEvEUlN3c108BFloat16EE_EEvS4_RKT_EUliE_EEviT1_)
        /*02f0*/ 	.word	0x00000000


	//----- nvinfo : EIATTR_MIN_STACK_SIZE
	.align		4
.L_165:
        /*02f4*/ 	.byte	0x04, 0x12
        /*02f6*/ 	.short	(.L_167 - .L_166)
	.align		4
.L_166:
        /*02f8*/ 	.word	index@(_ZN2at6native18elementwise_kernelILi128ELi4EZNS0_15gpu_kernel_implIZZZNS0_15sin_kernel_cudaERNS_18TensorIteratorBaseEENKUlvE0_clEvENKUlvE2_clEvEUlN3c108BFloat16EE_EEvS4_RKT_EUliE_EEviT1_)
        /*02fc*/ 	.word	0x00000000


	//----- nvinfo : EIATTR_MIN_STACK_SIZE
	.align		4
.L_167:
        /*0300*/ 	.byte	0x04, 0x12
        /*0302*/ 	.short	(.L_169 - .L_168)
	.align		4
.L_168:
        /*0304*/ 	.word	index@(_ZN2at6native27unrolled_elementwise_kernelIZZZNS0_15sin_kernel_cudaERNS_18TensorIteratorBaseEENKUlvE0_clEvENKUlvE2_clEvEUlN3c108BFloat16EE_St5arrayIPcLm2EELi4E23TrivialOffsetCalculatorILi1EjESD_NS0_6memory12LoadWithCastILi1EEENSE_13StoreWithCastILi1EEEEEviT_T0_T2_T3_T4_T5_)
        /*0308*/ 	.word	0x00000000


	//----- nvinfo : EIATTR_MIN_STACK_SIZE
	.align		4
.L_169:
        /*030c*/ 	.byte	0x04, 0x12
        /*030e*/ 	.short	(.L_171 - .L_170)
	.align		4
.L_170:
        /*0310*/ 	.word	index@(_ZN2at6native18elementwise_kernelILi128ELi4EZNS0_22gpu_kernel_impl_nocastIZZZNS0_15sin_kernel_cudaERNS_18TensorIteratorBaseEENKUlvE0_clEvENKUlvE2_clEvEUlN3c108BFloat16EE_EEvS4_RKT_EUliE_EEviT1_)
        /*0314*/ 	.word	0x00000000


	//----- nvinfo : EIATTR_MIN_STACK_SIZE
	.align		4
.L_171:
        /*0318*/ 	.byte	0x04, 0x12
        /*031a*/ 	.short	(.L_173 - .L_172)
	.align		4
.L_172:
        /*031c*/ 	.word	index@(_ZN2at6native27unrolled_elementwise_kernelIZZZNS0_15sin_kernel_cudaERNS_18TensorIteratorBaseEENKUlvE0_clEvENKUlvE2_clEvEUlN3c108BFloat16EE_St5arrayIPcLm2EELi4E23TrivialOffsetCalculatorILi1EjESD_NS0_6memory15LoadWithoutCastENSE_16StoreWithoutCastEEEviT_T0_T2_T3_T4_T5_)
        /*0320*/ 	.word	0x00000000


	//----- nvinfo : EIATTR_MIN_STACK_SIZE
	.align		4
.L_173:
        /*0324*/ 	.byte	0x04, 0x12
        /*0326*/ 	.short	(.L_175 - .L_174)
	.align		4
.L_174:
        /*0328*/ 	.word	index@(_ZN2at6native29vectorized_elementwise_kernelILi2EZZZNS0_15sin_kernel_cudaERNS_18TensorIteratorBaseEENKUlvE0_clEvENKUlvE2_clEvEUlN3c108BFloat16EE_St5arrayIPcLm2EEEEviT0_T1_)
        /*032c*/ 	.word	0x00000000


	//----- nvinfo : EIATTR_MIN_STACK_SIZE
	.align		4
.L_175:
        /*0330*/ 	.byte	0x04, 0x12
        /*0332*/ 	.short	(.L_177 - .L_176)
	.align		4
.L_176:
        /*0334*/ 	.word	index@(_ZN2at6native29vectorized_elementwise_kernelILi4EZZZNS0_15sin_kernel_cudaERNS_18TensorIteratorBaseEENKUlvE0_clEvENKUlvE2_clEvEUlN3c108BFloat16EE_St5arrayIPcLm2EEEEviT0_T1_)
        /*0338*/ 	.word	0x00000000


	//----- nvinfo : EIATTR_MIN_STACK_SIZE
	.align		4
.L_177:
        /*033c*/ 	.byte	0x04, 0x12
        /*033e*/ 	.short	(.L_179 - .L_178)
	.align		4
.L_178:
        /*0340*/ 	.word	index@(_ZN2at6native29vectorized_elementwise_kernelILi8EZZZNS0_15sin_kernel_cudaERNS_18TensorIteratorBaseEENKUlvE0_clEvENKUlvE2_clEvEUlN3c108BFloat16EE_St5arrayIPcLm2EEEEviT0_T1_)
        /*0344*/ 	.word	0x00000000


	//----- nvinfo : EIATTR_MIN_STACK_SIZE
	.align		4
.L_179:
        /*0348*/ 	.byte	0x04, 0x12
        /*034a*/ 	.short	(.L_181 - .L_180)
	.align		4
.L_180:
        /*034c*/ 	.word	index@(_ZN2at6native18elementwise_kernelILi128ELi4EZNS0_15gpu_kernel_implIZZZNS0_15sin_kernel_cudaERNS_18TensorIteratorBaseEENKUlvE0_clEvENKUlvE1_clEvEUlN3c104HalfEE_EEvS4_RKT_EUliE_EEviT1_)
        /*0350*/ 	.word	0x00000000


	//----- nvinfo : EIATTR_MIN_STACK_SIZE
	.align		4
.L_181:
        /*0354*/ 	.byte	0x04, 0x12
        /*0356*/ 	.short	(.L_183 - .L_182)
	.align		4
.L_182:
        /*0358*/ 	.word	index@(_ZN2at6native27unrolled_elementwise_kernelIZZZNS0_15sin_kernel_cudaERNS_18TensorIteratorBaseEENKUlvE0_clEvENKUlvE1_clEvEUlN3c104HalfEE_St5arrayIPcLm2EELi4E23TrivialOffsetCalculatorILi1EjESD_NS0_6memory12LoadWithCastILi1EEENSE_13StoreWithCastILi1EEEEEviT_T0_T2_T3_T4_T5_)
        /*035c*/ 	.word	0x00000000


	//----- nvinfo : EIATTR_MIN_STACK_SIZE
	.align		4
.L_183:
        /*0360*/ 	.byte	0x04, 0x12
        /*0362*/ 	.short	(.L_185 - .L_184)
	.align		4
.L_184:
        /*0364*/ 	.word	index@(_ZN2at6native18elementwise_kernelILi128ELi4EZNS0_22gpu_kernel_impl_nocastIZZZNS0_15sin_kernel_cudaERNS_18TensorIteratorBaseEENKUlvE0_clEvENKUlvE1_clEvEUlN3c104HalfEE_EEvS4_RKT_EUliE_EEviT1_)
        /*0368*/ 	.word	0x00000000


	//----- nvinfo : EIATTR_MIN_STACK_SIZE
	.align		4
.L_185:
        /*036c*/ 	.byte	0x04, 0x12
        /*036e*/ 	.short	(.L_187 - .L_186)
	.align		4
.L_186:
        /*0370*/ 	.word	index@(_ZN2at6native27unrolled_elementwise_kernelIZZZNS0_15sin_kernel_cudaERNS_18TensorIteratorBaseEENKUlvE0_clEvENKUlvE1_clEvEUlN3c104HalfEE_St5arrayIPcLm2EELi4E23TrivialOffsetCalculatorILi1EjESD_NS0_6memory15LoadWithoutCastENSE_16StoreWithoutCastEEEviT_T0_T2_T3_T4_T5_)
        /*0374*/ 	.word	0x00000000


	//----- nvinfo : EIATTR_MIN_STACK_SIZE
	.align		4
.L_187:
        /*0378*/ 	.byte	0x04, 0x12
        /*037a*/ 	.short	(.L_189 - .L_188)
	.align		4
.L_188:
        /*037c*/ 	.word	index@(_ZN2at6native29vectorized_elementwise_kernelILi2EZZZNS0_15sin_kernel_cudaERNS_18TensorIteratorBaseEENKUlvE0_clEvENKUlvE1_clEvEUlN3c104HalfEE_St5arrayIPcLm2EEEEviT0_T1_)
        /*0380*/ 	.word	0x00000000


	//----- nvinfo : EIATTR_MIN_STACK_SIZE
	.align		4
.L_189:
        /*0384*/ 	.byte	0x04, 0x12
        /*0386*/ 	.short	(.L_191 - .L_190)
	.align		4
.L_190:
        /*0388*/ 	.word	index@(_ZN2at6native29vectorized_elementwise_kernelILi4EZZZNS0_15sin_kernel_cudaERNS_18TensorIteratorBaseEENKUlvE0_clEvENKUlvE1_clEvEUlN3c104HalfEE_St5arrayIPcLm2EEEEviT0_T1_)
        /*038c*/ 	.word	0x00000000


	//----- nvinfo : EIATTR_MIN_STACK_SIZE
	.align		4
.L_191:
        /*0390*/ 	.byte	0x04, 0x12
        /*0392*/ 	.short	(.L_193 - .L_192)
	.align		4
.L_192:
        /*0394*/ 	.word	index@(_ZN2at6native29vectorized_elementwise_kernelILi8EZZZNS0_15sin_kernel_cudaERNS_18TensorIteratorBaseEENKUlvE0_clEvENKUlvE1_clEvEUlN3c104HalfEE_St5arrayIPcLm2EEEEviT0_T1_)
        /*0398*/ 	.word	0x00000000


	//----- nvinfo : EIATTR_MIN_STACK_SIZE
	.align		4
.L_193:
        /*039c*/ 	.byte	0x04, 0x12
        /*039e*/ 	.short	(.L_195 - .L_194)
	.align		4
.L_194:
        /*03a0*/ 	.word	index@(_ZN2at6native18elementwise_kernelILi128ELi4EZNS0_15gpu_kernel_implIZZZNS0_15sin_kernel_cudaERNS_18TensorIteratorBaseEENKUlvE0_clEvENKUlvE0_clEvEUlfE_EEvS4_RKT_EUliE_EEviT1_)
        /*03a4*/ 	.word	0x00000000


	//----- nvinfo : EIATTR_MIN_STACK_SIZE
	.align		4
.L_195:
        /*03a8*/ 	.byte	0x04, 0x12
        /*03aa*/ 	.short	(.L_197 - .L_196)
	.align		4
.L_196:
        /*03ac*/ 	.word	index@(_ZN2at6native27unrolled_elementwise_kernelIZZZNS0_15sin_kernel_cudaERNS_18TensorIteratorBaseEENKUlvE0_clEvENKUlvE0_clEvEUlfE_St5arrayIPcLm2EELi4E23TrivialOffsetCalculatorILi1EjESB_NS0_6memory12LoadWithCastILi1EEENSC_13StoreWithCastILi1EEEEEviT_T0_T2_T3_T4_T5_)
        /*03b0*/ 	.word	0x00000000


	//----- nvinfo : EIATTR_MIN_STACK_SIZE
	.align		4
.L_197:
        /*03b4*/ 	.byte	0x04, 0x12
        /*03b6*/ 	.short	(.L_199 - .L_198)
	.align		4
.L_198:
        /*03b8*/ 	.word	index@(_ZN2at6native18elementwise_kernelILi128ELi2EZNS0_22gpu_kernel_impl_nocastIZZZNS0_15sin_kernel_cudaERNS_18TensorIteratorBaseEENKUlvE0_clEvENKUlvE0_clEvEUlfE_EEvS4_RKT_EUliE_EEviT1_)
        /*03bc*/ 	.word	0x00000000


	//----- nvinfo : EIATTR_MIN_STACK_SIZE
	.align		4
.L_199:
        /*03c0*/ 	.byte	0x04, 0x12
        /*03c2*/ 	.short	(.L_201 - .L_200)
	.align		4
.L_200:
        /*03c4*/ 	.word	index@(_ZN2at6native27unrolled_elementwise_kernelIZZZNS0_15sin_kernel_cudaERNS_18TensorIteratorBaseEENKUlvE0_clEvENKUlvE0_clEvEUlfE_St5arrayIPcLm2EELi4E23TrivialOffsetCalculatorILi1EjESB_NS0_6memory15LoadWithoutCastENSC_16StoreWithoutCastEEEviT_T0_T2_T3_T4_T5_)
        /*03c8*/ 	.word	0x00000000


	//----- nvinfo : EIATTR_MIN_STACK_SIZE
	.align		4
.L_201:
        /*03cc*/ 	.byte	0x04, 0x12
        /*03ce*/ 	.short	(.L_203 - .L_202)
	.align		4
.L_202:
        /*03d0*/ 	.word	index@(_ZN2at6native29vectorized_elementwise_kernelILi2EZZZNS0_15sin_kernel_cudaERNS_18TensorIteratorBaseEENKUlvE0_clEvENKUlvE0_clEvEUlfE_St5arrayIPcLm2EEEEviT0_T1_)
        /*03d4*/ 	.word	0x00000000


	//----- nvinfo : EIATTR_MIN_STACK_SIZE
	.align		4
.L_203:
        /*03d8*/ 	.byte	0x04, 0x12
        /*03da*/ 	.short	(.L_205 - .L_204)
	.align		4
.L_204:
        /*03dc*/ 	.word	index@(_ZN2at6native29vectorized_elementwise_kernelILi4EZZZNS0_15sin_kernel_cudaERNS_18TensorIteratorBaseEENKUlvE0_clEvENKUlvE0_clEvEUlfE_St5arrayIPcLm2EEEEviT0_T1_)
        /*03e0*/ 	.word	0x00000000


	//----- nvinfo : EIATTR_MIN_STACK_SIZE
	.align		4
.L_205:
        /*03e4*/ 	.byte	0x04, 0x12
        /*03e6*/ 	.short	(.L_207 - .L_206)
	.align		4
.L_206:
        /*03e8*/ 	.word	index@(_ZN2at6native29vectorized_elementwise_kernelILi8EZZZNS0_15sin_kernel_cudaERNS_18TensorIteratorBaseEENKUlvE0_clEvENKUlvE0_clEvEUlfE_St5arrayIPcLm2EEEEviT0_T1_)
        /*03ec*/ 	.word	0x00000000


	//----- nvinfo : EIATTR_MIN_STACK_SIZE
	.align		4
.L_207:
        /*03f0*/ 	.byte	0x04, 0x12
        /*03f2*/ 	.short	(.L_209 - .L_208)
	.align		4
.L_208:
        /*03f4*/ 	.word	index@(_ZN2at6native18elementwise_kernelILi128ELi4EZNS0_15gpu_kernel_implIZZZNS0_15sin_kernel_cudaERNS_18TensorIteratorBaseEENKUlvE0_clEvENKUlvE_clEvEUldE_EEvS4_RKT_EUliE_EEviT1_)
        /*03f8*/ 	.word	0x00000028


	//----- nvinfo : EIATTR_MIN_STACK_SIZE
	.align		4
.L_209:
        /*03fc*/ 	.byte	0x04, 0x12
        /*03fe*/ 	.short	(.L_211 - .L_210)
	.align		4
.L_210:
        /*0400*/ 	.word	index@(_ZN2at6native27unrolled_elementwise_kernelIZZZNS0_15sin_kernel_cudaERNS_18TensorIteratorBaseEENKUlvE0_clEvENKUlvE_clEvEUldE_St5arrayIPcLm2EELi4E23TrivialOffsetCalculatorILi1EjESB_NS0_6memory12LoadWithCastILi1EEENSC_13StoreWithCastILi1EEEEEviT_T0_T2_T3_T4_T5_)
        /*0404*/ 	.word	0x00000028


	//----- nvinfo : EIATTR_MIN_STACK_SIZE
	.align		4
.L_211:
        /*0408*/ 	.byte	0x04, 0x12
        /*040a*/ 	.short	(.L_213 - .L_212)
	.align		4
.L_212:
        /*040c*/ 	.word	index@(_ZN2at6native18elementwise_kernelILi128ELi2EZNS0_22gpu_kernel_impl_nocastIZZZNS0_15sin_kernel_cudaERNS_18TensorIteratorBaseEENKUlvE0_clEvENKUlvE_clEvEUldE_EEvS4_RKT_EUliE_EEviT1_)
        /*0410*/ 	.word	0x00000028


	//----- nvinfo : EIATTR_MIN_STACK_SIZE
	.align		4
.L_213:
        /*0414*/ 	.byte	0x04, 0x12
        /*0416*/ 	.short	(.L_215 - .L_214)
	.align		4
.L_214:
        /*0418*/ 	.word	index@(_ZN2at6native27unrolled_elementwise_kernelIZZZNS0_15sin_kernel_cudaERNS_18TensorIteratorBaseEENKUlvE0_clEvENKUlvE_clEvEUldE_St5arrayIPcLm2EELi4E23TrivialOffsetCalculatorILi1EjESB_NS0_6memory15LoadWithoutCastENSC_16StoreWithoutCastEEEviT_T0_T2_T3_T4_T5_)
        /*041c*/ 	.word	0x00000028


	//----- nvinfo : EIATTR_MIN_STACK_SIZE
	.align		4
.L_215:
        /*0420*/ 	.byte	0x04, 0x12
        /*0422*/ 	.short	(.L_217 - .L_216)
	.align		4
.L_216:
        /*0424*/ 	.word	index@(_ZN2at6native29vectorized_elementwise_kernelILi2EZZZNS0_15sin_kernel_cudaERNS_18TensorIteratorBaseEENKUlvE0_clEvENKUlvE_clEvEUldE_St5arrayIPcLm2EEEEviT0_T1_)
        /*0428*/ 	.word	0x00000028


	//----- nvinfo : EIATTR_MIN_STACK_SIZE
	.align		4
.L_217:
        /*042c*/ 	.byte	0x04, 0x12
        /*042e*/ 	.short	(.L_219 - .L_218)
	.align		4
.L_218:
        /*0430*/ 	.word	index@(_ZN2at6native29vectorized_elementwise_kernelILi4EZZZNS0_15sin_kernel_cudaERNS_18TensorIteratorBaseEENKUlvE0_clEvENKUlvE_clEvEUldE_St5arrayIPcLm2EEEEviT0_T1_)
        /*0434*/ 	.word	0x00000028


	//----- nvinfo : EIATTR_MIN_STACK_SIZE
	.align		4
.L_219:
        /*0438*/ 	.byte	0x04, 0x12
        /*043a*/ 	.short	(.L_221 - .L_220)
	.align		4
.L_220:
        /*043c*/ 	.word	index@(_ZN2at6native29vectorized_elementwise_kernelILi8EZZZNS0_15sin_kernel_cudaERNS_18TensorIteratorBaseEENKUlvE0_clEvENKUlvE_clEvEUldE_St5arrayIPcLm2EEEEviT0_T1_)
        /*0440*/ 	.word	0x00000028
.L_221:


//--------------------- .nv.compat                --------------------------
	.section	.nv.compat,"",@"SHT_CUDA_COMPAT_INFO"
	.align	4
        /*0000*/ 	.byte	0x02, 0x09, 0x00, 0x00, 0x02, 0x02, 0x01, 0x00, 0x02, 0x05, 0x05, 0x00, 0x03, 0x07, 0x01, 0x01
        /*0010*/ 	.byte	0x02, 0x03, 0x00, 0x00, 0x02, 0x06, 0x01, 0x00, 0x04, 0x0b, 0x08, 0x00, 0x00, 0x00, 0x00, 0x00
        /*0020*/ 	.byte	0x00, 0x00, 0x00, 0x00


//--------------------- .nv.info._ZN2at6native18elementwise_kernelILi128ELi4EZNS0_15gpu_kernel_implIZZZNS0_15sin_kernel_cudaERNS_18TensorIteratorBaseEENKUlvE0_clEvENKUlvE2_clEvEUlN3c108BFloat16EE_EEvS4_RKT_EUliE_EEviT1_ --------------------------
	.section	.nv.info._ZN2at6native18elementwise_kernelILi128ELi4EZNS0_15gpu_kernel_implIZZZNS0_15sin_kernel_cudaERNS_18TensorIteratorBaseEENKUlvE0_clEvENKUlvE2_clEvEUlN3c108BFloat16EE_EEvS4_RKT_EUliE_EEviT1_,"",@"SHT_CUDA_INFO"
	.sectionflags	@""
	.align	4


	//----- nvinfo : EIATTR_CUDA_API_VERSION
	.align		4
        /*0000*/ 	.byte	0x04, 0x37
        /*0002*/ 	.short	(.L_223 - .L_222)
.L_222:
        /*0004*/ 	.word	0x00000082


	//----- nvinfo : EIATTR_KPARAM_INFO
	.align		4
.L_223:
        /*0008*/ 	.byte	0x04, 0x17
        /*000a*/ 	.short	(.L_225 - .L_224)
.L_224:
        /*000c*/ 	.word	0x00000000
        /*0010*/ 	.short	0x0001
        /*0012*/ 	.short	0x0008
        /*0014*/ 	.byte	0x00, 0xf0, 0x61, 0x08


	//----- nvinfo : EIATTR_KPARAM_INFO
	.align		4
.L_225:
        /*0018*/ 	.byte	0x04, 0x17
        /*001a*/ 	.short	(.L_227 - .L_226)
.L_226:
        /*001c*/ 	.word	0x00000000
        /*0020*/ 	.short	0x0000
        /*0022*/ 	.short	0x0000
        /*0024*/ 	.byte	0x00, 0xf0, 0x11, 0x00


	//----- nvinfo : EIATTR_SPARSE_MMA_MASK
	.align		4
.L_227:
        /*0028*/ 	.byte	0x03, 0x50
        /*002a*/ 	.short	0x0000


	//----- nvinfo : EIATTR_MAXREG_COUNT
	.align		4
        /*002c*/ 	.byte	0x03, 0x1b
        /*002e*/ 	.short	0x0080


	//----- nvinfo : EIATTR_EXTERNS
	.align		4
        /*0030*/ 	.byte	0x04, 0x0f
        /*0032*/ 	.short	(.L_229 - .L_228)


	//   ....[0]....
	.align		4
.L_228:
        /*0034*/ 	.word	index@(__assertfail)


	//----- nvinfo : EIATTR_MERCURY_ISA_VERSION
	.align		4
.L_229:
        /*0038*/ 	.byte	0x03, 0x5f
        /*003a*/ 	.short	0x0101


	//----- nvinfo : EIATTR_SYSCALL_OFFSETS
	.align		4
        /*003c*/ 	.byte	0x04, 0x46
        /*003e*/ 	.short	(.L_231 - .L_230)


	//   ....[0]....
.L_230:
        /*0040*/ 	.word	0x000022d0


	//   ....[1]....
        /*0044*/ 	.word	0x00003270


	//   ....[2]....
        /*0048*/ 	.word	0x000055a0


	//   ....[3]....
        /*004c*/ 	.word	0x00006540


	//   ....[4]....
        /*0050*/ 	.word	0x00008860


	//   ....[5]....
        /*0054*/ 	.word	0x00009800


	//   ....[6]....
        /*0058*/ 	.word	0x0000bb10


	//   ....[7]....
        /*005c*/ 	.word	0x0000cab0


	//----- nvinfo : EIATTR_EXIT_INSTR_OFFSETS
	.align		4
.L_231:
        /*0060*/ 	.byte	0x04, 0x1c
        /*0062*/ 	.short	(.L_233 - .L_232)


	//   ....[0]....
.L_232:
        /*0064*/ 	.word	0x000098d0


	//   ....[1]....
        /*0068*/ 	.word	0x0000bce0


	//   ....[2]....
        /*006c*/ 	.word	0x0000bd20


	//   ....[3]....
        /*0070*/ 	.word	0x0000bdc0


	//   ....[4]....
        /*0074*/ 	.word	0x0000be00


	//   ....[5]....
        /*0078*/ 	.word	0x0000be40


	//   ....[6]....
        /*007c*/ 	.word	0x0000bed0


	//   ....[7]....
        /*0080*/ 	.word	0x0000bf10


	//   ....[8]....
        /*0084*/ 	.word	0x0000bfb0


	//   ....[9]....
        /*0088*/ 	.word	0x0000c000


	//   ....[10]....
        /*008c*/ 	.word	0x0000c050


	//   ....[11]....
        /*0090*/ 	.word	0x0000c120


	//   ....[12]....
        /*0094*/ 	.word	0x0000c180


	//   ....[13]....
        /*0098*/ 	.word	0x0000c310


	//   ....[14]....
        /*009c*/ 	.word	0x0000c470


	//   ....[15]....
        /*00a0*/ 	.word	0x0000c490


	//   ....[16]....
        /*00a4*/ 	.word	0x0000c550


	//   ....[17]....
        /*00a8*/ 	.word	0x0000c6d0


	//   ....[18]....
        /*00ac*/ 	.word	0x0000c850


	//   ....[19]....
        /*00b0*/ 	.word	0x0000c9b0


	//   ....[20]....
        /*00b4*/ 	.word	0x0000cac0


	//   ....[21]....
        /*00b8*/ 	.word	0x0000cb00


	//   ....[22]....
        /*00bc*/ 	.word	0x0000cb40


	//----- nvinfo : EIATTR_MAX_THREADS
	.align		4
.L_233:
        /*00c0*/ 	.byte	0x04, 0x05
        /*00c2*/ 	.short	(.L_235 - .L_234)
.L_234:
        /*00c4*/ 	.word	0x00000080
        /*00c8*/ 	.word	0x00000001
        /*00cc*/ 	.word	0x00000001


	//----- nvinfo : EIATTR_CRS_STACK_SIZE
	.align		4
.L_235:
        /*00d0*/ 	.byte	0x04, 0x1e
        /*00d2*/ 	.short	(.L_237 - .L_236)
.L_236:
        /*00d4*/ 	.word	0x00000000


	//----- nvinfo : EIATTR_CBANK_PARAM_SIZE
	.align		4
.L_237:
        /*00d8*/ 	.byte	0x03, 0x19
        /*00da*/ 	.short	0x0220


	//----- nvinfo : EIATTR_PARAM_CBANK
	.align		4
        /*00dc*/ 	.byte	0x04, 0x0a
        /*00de*/ 	.short	(.L_239 - .L_238)
	.align		4
.L_238:
        /*00e0*/ 	.word	index@(.nv.constant0._ZN2at6native18elementwise_kernelILi128ELi4EZNS0_15gpu_kernel_implIZZZNS0_15sin_kernel_cudaERNS_18TensorIteratorBaseEENKUlvE0_clEvENKUlvE2_clEvEUlN3c108BFloat16EE_EEvS4_RKT_EUliE_EEviT1_)
        /*00e4*/ 	.short	0x0210
        /*00e6*/ 	.short	0x0220


	//----- nvinfo : EIATTR_SW_WAR
	.align		4
.L_239:
        /*00e8*/ 	.byte	0x04, 0x36
        /*00ea*/ 	.short	(.L_241 - .L_240)
.L_240:
        /*00ec*/ 	.word	0x00000008
.L_241:


//--------------------- .nv.info._ZN2at6native27unrolled_elementwise_kernelIZZZNS0_15sin_kernel_cudaERNS_18TensorIteratorBaseEENKUlvE0_clEvENKUlvE2_clEvEUlN3c108BFloat16EE_St5arrayIPcLm2EELi4E23TrivialOffsetCalculatorILi1EjESD_NS0_6memory12LoadWithCastILi1EEENSE_13StoreWithCastILi1EEEEEviT_T0_T2_T3_T4_T5_ --------------------------
	.section	.nv.info._ZN2at6native27unrolled_elementwise_kernelIZZZNS0_15sin_kernel_cudaERNS_18TensorIteratorBaseEENKUlvE0_clEvENKUlvE2_clEvEUlN3c108BFloat16EE_St5arrayIPcLm2EELi4E23TrivialOffsetCalculatorILi1EjESD_NS0_6memory12LoadWithCastILi1EEENSE_13StoreWithCastILi1EEEEEviT_T0_T2_T3_T4_T5_,"",@"SHT_CUDA_INFO"
	.sectionflags	@""
	.align	4


	//----- nvinfo : EIATTR_CUDA_API_VERSION
	.align		4
        /*0000*/ 	.byte	0x04, 0x37
        /*0002*/ 	.short	(.L_243 - .L_242)
.L_242:
        /*0004*/ 	.word	0x00000082


	//----- nvinfo : EIATTR_KPARAM_INFO
	.align		4
.L_243:
        /*0008*/ 	.byte	0x04, 0x17
        /*000a*/ 	.short	(.L_245 - .L_244)
.L_244:
        /*000c*/ 	.word	0x00000000
        /*0010*/ 	.short	0x0006
        /*0012*/ 	.short	0x0024
        /*0014*/ 	.byte	0x00, 0xf0, 0x21, 0x00


	//----- nvinfo : EIATTR_KPARAM_INFO
	.align		4
.L_245:
        /*0018*/ 	.byte	0x04, 0x17
        /*001a*/ 	.short	(.L_247 - .L_246)
.L_246:
        /*001c*/ 	.word	0x00000000
        /*0020*/ 	.short	0x0005
        /*0022*/ 	.short	0x001c
        /*0024*/ 	.byte	0x00, 0xf0, 0x21, 0x00


	//----- nvinfo : EIATTR_KPARAM_INFO
	.align		4
.L_247:
        /*0028*/ 	.byte	0x04, 0x17
        /*002a*/ 	.short	(.L_249 - .L_248)
.L_248:
        /*002c*/ 	.word	0x00000000
        /*0030*/ 	.short	0x0004
        /*0032*/ 	.short	0x0019
        /*0034*/ 	.byte	0x00, 0xf0, 0x05, 0x00


	//----- nvinfo : EIATTR_KPARAM_INFO
	.align		4
.L_249:
        /*0038*/ 	.byte	0x04, 0x17
        /*003a*/ 	.short	(.L_251 - .L_250)
.L_250:
        /*003c*/ 	.word	0x00000000
        /*0040*/ 	.short	0x0003
        /*0042*/ 	.short	0x0018
        /*0044*/ 	.byte	0x00, 0xf0, 0x05, 0x00


	//----- nvinfo : EIATTR_KPARAM_INFO
	.align		4
.L_251:
        /*0048*/ 	.byte	0x04, 0x17
        /*004a*/ 	.short	(.L_253 - .L_252)
.L_252:
        /*004c*/ 	.word	0x00000000
        /*0050*/ 	.short	0x0002
        /*0052*/ 	.short	0x0008
        /*0054*/ 	.byte	0x00, 0xf0, 0x41, 0x00


	//----- nvinfo : EIATTR_KPARAM_INFO
	.align		4
.L_253:
        /*0058*/ 	.byte	0x04, 0x17
        /*005a*/ 	.short	(.L_255 - .L_254)
.L_254:
        /*005c*/ 	.word	0x00000000
        /*0060*/ 	.short	0x0001
        /*0062*/ 	.short	0x0004
        /*0064*/ 	.byte	0x00, 0xf0, 0x05, 0x00


	//----- nvinfo : EIATTR_KPARAM_INFO
	.align		4
.L_255:
        /*0068*/ 	.byte	0x04, 0x17
        /*006a*/ 	.short	(.L_257 - .L_256)
.L_256:
        /*006c*/ 	.word	0x00000000
        /*0070*/ 	.short	0x0000
        /*0072*/ 	.short	0x0000
        /*0074*/ 	.byte	0x00, 0xf0, 0x11, 0x00


	//----- nvinfo : EIATTR_SPARSE_MMA_MASK
	.align		4
.L_257:
        /*0078*/ 	.byte	0x03, 0x50
        /*007a*/ 	.short	0x0000


	//----- nvinfo : EIATTR_MAXREG_COUNT
	.align		4
        /*007c*/ 	.byte	0x03, 0x1b
        /*007e*/ 	.short	0x00ff


	//----- nvinfo : EIATTR_EXTERNS
	.align		4
        /*0080*/ 	.byte	0x04, 0x0f
        /*0082*/ 	.short	(.L_259 - .L_258)


	//   ....[0]....
	.align		4
.L_258:
        /*0084*/ 	.word	index@(__assertfail)


	//----- nvinfo : EIATTR_MERCURY_ISA_VERSION
	.align		4
.L_259:
        /*0088*/ 	.byte	0x03, 0x5f
        /*008a*/ 	.short	0x0101


	//----- nvinfo : EIATTR_SYSCALL_OFFSETS
	.align		4
        /*008c*/ 	.byte	0x04, 0x46
        /*008e*/ 	.short	(.L_261 - .L_260)


	//   ....[0]....
.L_260:
        /*0090*/ 	.word	0x000010e0


	//   ....[1]....
        /*0094*/ 	.word	0x00002220


	//   ....[2]....
        /*0098*/ 	.word	0x00003370


	//   ....[3]....
        /*009c*/ 	.word	0x00004490


	//   ....[4]....
        /*00a0*/ 	.word	0x00005760


	//   ....[5]....
        /*00a4*/ 	.word	0x00006780


	//   ....[6]....
        /*00a8*/ 	.word	0x00007760


	//   ....[7]....
        /*00ac*/ 	.word	0x00008740


	//----- nvinfo : EIATTR_EXIT_INSTR_OFFSETS
	.align		4
.L_261:
        /*00b0*/ 	.byte	0x04, 0x1c
        /*00b2*/ 	.short	(.L_263 - .L_262)


	//   ....[0]....
.L_262:
        /*00b4*/ 	.word	0x00007820


	//   ....[1]....
        /*00b8*/ 	.word	0x00007970


	//   ....[2]....
        /*00bc*/ 	.word	0x000079b0


	//   ....[3]....
        /*00c0*/ 	.word	0x00007a50


	//   ....[4]....
        /*00c4*/ 	.word	0x00007a90


	//   ....[5]....
        /*00c8*/ 	.word	0x00007ad0


	//   ....[6]....
        /*00cc*/ 	.word	0x00007b60


	//   ....[7]....
        /*00d0*/ 	.word	0x00007ba0


	//   ....[8]....
        /*00d4*/ 	.word	0x00007c40


	//   ....[9]....
        /*00d8*/ 	.word	0x00007c90


	//   ....[10]....
        /*00dc*/ 	.word	0x00007ce0


	//   ....[11]....
        /*00e0*/ 	.word	0x00007db0


	//   ....[12]....
        /*00e4*/ 	.word	0x00007e10


	//   ....[13]....
        /*00e8*/ 	.word	0x00007fa0


	//   ....[14]....
        /*00ec*/ 	.word	0x00008100


	//   ....[15]....
        /*00f0*/ 	.word	0x00008120


	//   ....[16]....
        /*00f4*/ 	.word	0x000081e0


	//   ....[17]....
        /*00f8*/ 	.word	0x00008360


	//   ....[18]....
        /*00fc*/ 	.word	0x000084e0


	//   ....[19]....
        /*0100*/ 	.word	0x00008640


	//   ....[20]....
        /*0104*/ 	.word	0x00008750


	//   ....[21]....
        /*0108*/ 	.word	0x00008790


	//   ....[22]....
        /*010c*/ 	.word	0x000087d0


	//----- nvinfo : EIATTR_MAX_THREADS
	.align		4
.L_263:
        /*0110*/ 	.byte	0x04, 0x05
        /*0112*/ 	.short	(.L_265 - .L_264)
.L_264:
        /*0114*/ 	.word	0x00000080
        /*0118*/ 	.word	0x00000001
        /*011c*/ 	.word	0x00000001


	//----- nvinfo : EIATTR_CRS_STACK_SIZE
	.align		4
.L_265:
        /*0120*/ 	.byte	0x04, 0x1e
        /*0122*/ 	.short	(.L_267 - .L_266)
.L_266:
        /*0124*/ 	.word	0x00000000


	//----- nvinfo : EIATTR_CBANK_PARAM_SIZE
	.align		4
.L_267:
        /*0128*/ 	.byte	0x03, 0x19
        /*012a*/ 	.short	0x002c


	//----- nvinfo : EIATTR_PARAM_CBANK
	.align		4
        /*012c*/ 	.byte	0x04, 0x0a
        /*012e*/ 	.short	(.L_269 - .L_268)
	.align		4
.L_268:
        /*0130*/ 	.word	index@(.nv.constant0._ZN2at6native27unrolled_elementwise_kernelIZZZNS0_15sin_kernel_cudaERNS_18TensorIteratorBaseEENKUlvE0_clEvENKUlvE2_clEvEUlN3c108BFloat16EE_St5arrayIPcLm2EELi4E23TrivialOffsetCalculatorILi1EjESD_NS0_6memory12LoadWithCastILi1EEENSE_13StoreWithCastILi1EEEEEviT_T0_T2_T3_T4_T5_)
        /*0134*/ 	.short	0x0210
        /*0136*/ 	.short	0x002c


	//----- nvinfo : EIATTR_SW_WAR
	.align		4
.L_269:
        /*0138*/ 	.byte	0x04, 0x36
        /*013a*/ 	.short	(.L_271 - .L_270)
.L_270:
        /*013c*/ 	.word	0x00000008
.L_271:


//--------------------- .nv.info._ZN2at6native18elementwise_kernelILi128ELi4EZNS0_22gpu_kernel_impl_nocastIZZZNS0_15sin_kernel_cudaERNS_18TensorIteratorBaseEENKUlvE0_clEvENKUlvE2_clEvEUlN3c108BFloat16EE_EEvS4_RKT_EUliE_EEviT1_ --------------------------
	.section	.nv.info._ZN2at6native18elementwise_kernelILi128ELi4EZNS0_22gpu_kernel_impl_nocastIZZZNS0_15sin_kernel_cudaERNS_18TensorIteratorBaseEENKUlvE0_clEvENKUlvE2_clEvEUlN3c108BFloat16EE_EEvS4_RKT_EUliE_EEviT1_,"",@"SHT_CUDA_INFO"
	.sectionflags	@""
	.align	4


	//----- nvinfo : EIATTR_CUDA_API_VERSION
	.align		4
        /*0000*/ 	.byte	0x04, 0x37
        /*0002*/ 	.short	(.L_273 - .L_272)
.L_272:
        /*0004*/ 	.word	0x00000082


	//----- nvinfo : EIATTR_KPARAM_INFO
	.align		4
.L_273:
        /*0008*/ 	.byte	0x04, 0x17
        /*000a*/ 	.short	(.L_275 - .L_274)
.L_274:
        /*000c*/ 	.word	0x00000000
        /*0010*/ 	.short	0x0001
        /*0012*/ 	.short	0x0008
        /*0014*/ 	.byte	0x00, 0xf0, 0x61, 0x08


	//----- nvinfo : EIATTR_KPARAM_INFO
	.align		4
.L_275:
        /*0018*/ 	.byte	0x04, 0x17
        /*001a*/ 	.short	(.L_277 - .L_276)
.L_276:
        /*001c*/ 	.word	0x00000000
        /*0020*/ 	.short	0x0000
        /*0022*/ 	.short	0x0000
        /*0024*/ 	.byte	0x00, 0xf0, 0x11, 0x00


	//----- nvinfo : EIATTR_SPARSE_MMA_MASK
	.align		4
.L_277:
        /*0028*/ 	.byte	0x03, 0x50
        /*002a*/ 	.short	0x0000


	//----- nvinfo : EIATTR_MAXREG_COUNT
	.align		4
        /*002c*/ 	.byte	0x03, 0x1b
        /*002e*/ 	.short	0x0080


	//----- nvinfo : EIATTR_MERCURY_ISA_VERSION
	.align		4
        /*0030*/ 	.byte	0x03, 0x5f
        /*0032*/ 	.short	0x0101


	//----- nvinfo : EIATTR_EXIT_INSTR_OFFSETS
	.align		4
        /*0034*/ 	.byte	0x04, 0x1c
        /*0036*/ 	.short	(.L_279 - .L_278)


	//   ....[0]....
.L_278:
        /*0038*/ 	.word	0x00003c20


	//   ....[1]....
        /*003c*/ 	.word	0x00004fd0


	//----- nvinfo : EIATTR_MAX_THREADS
	.align		4
.L_279:
        /*0040*/ 	.byte	0x04, 0x05
        /*0042*/ 	.short	(.L_281 - .L_280)
.L_280:
        /*0044*/ 	.word	0x00000080
        /*0048*/ 	.word	0x00000001
        /*004c*/ 	.word	0x00000001


	//----- nvinfo : EIATTR_CRS_STACK_SIZE
	.align		4
.L_281:
        /*0050*/ 	.byte	0x04, 0x1e
        /*0052*/ 	.short	(.L_283 - .L_282)
.L_282:
        /*0054*/ 	.word	0x00000000


	//----- nvinfo : EIATTR_CBANK_PARAM_SIZE
	.align		4
.L_283:
        /*0058*/ 	.byte	0x03, 0x19
        /*005a*/ 	.short	0x0220


	//----- nvinfo : EIATTR_PARAM_CBANK
	.align		4
        /*005c*/ 	.byte	0x04, 0x0a
        /*005e*/ 	.short	(.L_285 - .L_284)
	.align		4
.L_284:
        /*0060*/ 	.word	index@(.nv.constant0._ZN2at6native18elementwise_kernelILi128ELi4EZNS0_22gpu_kernel_impl_nocastIZZZNS0_15sin_kernel_cudaERNS_18TensorIteratorBaseEENKUlvE0_clEvENKUlvE2_clEvEUlN3c108BFloat16EE_EEvS4_RKT_EUliE_EEviT1_)
        /*0064*/ 	.short	0x0210
        /*0066*/ 	.short	0x0220


	//----- nvinfo : EIATTR_SW_WAR
	.align		4
.L_285:
        /*0068*/ 	.byte	0x04, 0x36
        /*006a*/ 	.short	(.L_287 - .L_286)
.L_286:
        /*006c*/ 	.word	0x00000008
.L_287:


//--------------------- .nv.info._ZN2at6native27unrolled_elementwise_kernelIZZZNS0_15sin_kernel_cudaERNS_18TensorIteratorBaseEENKUlvE0_clEvENKUlvE2_clEvEUlN3c108BFloat16EE_St5arrayIPcLm2EELi4E23TrivialOffsetCalculatorILi1EjESD_NS0_6memory15LoadWithoutCastENSE_16StoreWithoutCastEEEviT_T0_T2_T3_T4_T5_ --------------------------
	.section	.nv.info._ZN2at6native27unrolled_elementwise_kernelIZZZNS0_15sin_kernel_cudaERNS_18TensorIteratorBaseEENKUlvE0_clEvENKUlvE2_clEvEUlN3c108BFloat16EE_St5arrayIPcLm2EELi4E23TrivialOffsetCalculatorILi1EjESD_NS0_6memory15LoadWithoutCastENSE_16StoreWithoutCastEEEviT_T0_T2_T3_T4_T5_,"",@"SHT_CUDA_INFO"
	.sectionflags	@""
	.align	4


	//----- nvinfo : EIATTR_CUDA_API_VERSION
	.align		4
        /*0000*/ 	.byte	0x04, 0x37
        /*0002*/ 	.short	(.L_289 - .L_288)
.L_288:
        /*0004*/ 	.word	0x00000082


	//----- nvinfo : EIATTR_KPARAM_INFO
	.align		4
.L_289:
        /*0008*/ 	.byte	0x04, 0x17
        /*000a*/ 	.short	(.L_291 - .L_290)
.L_290:
        /*000c*/ 	.word	0x00000000
        /*0010*/ 	.short	0x0006
        /*0012*/ 	.short	0x001b
        /*0014*/ 	.byte	0x00, 0xf0, 0x05, 0x00


	//----- nvinfo : EIATTR_KPARAM_INFO
	.align		4
.L_291:
        /*0018*/ 	.byte	0x04, 0x17
        /*001a*/ 	.short	(.L_293 - .L_292)
.L_292:
        /*001c*/ 	.word	0x00000000
        /*0020*/ 	.short	0x0005
        /*0022*/ 	.short	0x001a
        /*0024*/ 	.byte	0x00, 0xf0, 0x05, 0x00


	//----- nvinfo : EIATTR_KPARAM_INFO
	.align		4
.L_293:
        /*0028*/ 	.byte	0x04, 0x17
        /*002a*/ 	.short	(.L_295 - .L_294)
.L_294:
        /*002c*/ 	.word	0x00000000
        /*0030*/ 	.short	0x0004
        /*0032*/ 	.short	0x0019
        /*0034*/ 	.byte	0x00, 0xf0, 0x05, 0x00


	//----- nvinfo : EIATTR_KPARAM_INFO
	.align		4
.L_295:
        /*0038*/ 	.byte	0x04, 0x17
        /*003a*/ 	.short	(.L_297 - .L_296)
.L_296:
        /*003c*/ 	.word	0x00000000
        /*0040*/ 	.short	0x0003
        /*0042*/ 	.short	0x0018
        /*0044*/ 	.byte	0x00, 0xf0, 0x05, 0x00


	//----- nvinfo : EIATTR_KPARAM_INFO
	.align		4
.L_297:
        /*0048*/ 	.byte	0x04, 0x17
        /*004a*/ 	.short	(.L_299 - .L_298)
.L_298:
        /*004c*/ 	.word	0x00000000
        /*0050*/ 	.short	0x0002
        /*0052*/ 	.short	0x0008
        /*0054*/ 	.byte	0x00, 0xf0, 0x41, 0x00


	//----- nvinfo : EIATTR_KPARAM_INFO
	.align		4
.L_299:
        /*0058*/ 	.byte	0x04, 0x17
        /*005a*/ 	.short	(.L_301 - .L_300)
.L_300:
        /*005c*/ 	.word	0x00000000
        /*0060*/ 	.short	0x0001
        /*0062*/ 	.short	0x0004
        /*0064*/ 	.byte	0x00, 0xf0, 0x05, 0x00


	//----- nvinfo : EIATTR_KPARAM_INFO
	.align		4
.L_301:
        /*0068*/ 	.byte	0x04, 0x17
        /*006a*/ 	.short	(.L_303 - .L_302)
.L_302:
        /*006c*/ 	.word	0x00000000
        /*0070*/ 	.short	0x0000
        /*0072*/ 	.short	0x0000
        /*0074*/ 	.byte	0x00, 0xf0, 0x11, 0x00


	//----- nvinfo : EIATTR_SPARSE_MMA_MASK
	.align		4
.L_303:
        /*0078*/ 	.byte	0x03, 0x50
        /*007a*/ 	.short	0x0000


	//----- nvinfo : EIATTR_MAXREG_COUNT
	.align		4
        /*007c*/ 	.byte	0x03, 0x1b
        /*007e*/ 	.short	0x00ff


	//----- nvinfo : EIATTR_MERCURY_ISA_VERSION
	.align		4
        /*0080*/ 	.byte	0x03, 0x5f
        /*0082*/ 	.short	0x0101


	//----- nvinfo : EIATTR_EXIT_INSTR_OFFSETS
	.align		4
        /*0084*/ 	.byte	0x04, 0x1c
        /*0086*/ 	.short	(.L_305 - .L_304)


	//   ....[0]....
.L_304:
        /*0088*/ 	.word	0x000004b0


	//   ....[1]....
        /*008c*/ 	.word	0x00000520


	//----- nvinfo : EIATTR_MAX_THREADS
	.align		4
.L_305:
        /*0090*/ 	.byte	0x04, 0x05
        /*0092*/ 	.short	(.L_307 - .L_306)
.L_306:
        /*0094*/ 	.word	0x00000080
        /*0098*/ 	.word	0x00000001
        /*009c*/ 	.word	0x00000001


	//----- nvinfo : EIATTR_CRS_STACK_SIZE
	.align		4
.L_307:
        /*00a0*/ 	.byte	0x04, 0x1e
        /*00a2*/ 	.short	(.L_309 - .L_308)
.L_308:
        /*00a4*/ 	.word	0x00000000


	//----- nvinfo : EIATTR_CBANK_PARAM_SIZE
	.align		4
.L_309:
        /*00a8*/ 	.byte	0x03, 0x19
        /*00aa*/ 	.short	0x001c


	//----- nvinfo : EIATTR_PARAM_CBANK
	.align		4
        /*00ac*/ 	.byte	0x04, 0x0a
        /*00ae*/ 	.short	(.L_311 - .L_310)
	.align		4
.L_310:
        /*00b0*/ 	.word	index@(.nv.constant0._ZN2at6native27unrolled_elementwise_kernelIZZZNS0_15sin_kernel_cudaERNS_18TensorIteratorBaseEENKUlvE0_clEvENKUlvE2_clEvEUlN3c108BFloat16EE_St5arrayIPcLm2EELi4E23TrivialOffsetCalculatorILi1EjESD_NS0_6memory15LoadWithoutCastENSE_16StoreWithoutCastEEEviT_T0_T2_T3_T4_T5_)
        /*00b4*/ 	.short	0x0210
        /*00b6*/ 	.short	0x001c


	//----- nvinfo : EIATTR_SW_WAR
	.align		4
.L_311:
        /*00b8*/ 	.byte	0x04, 0x36
        /*00ba*/ 	.short	(.L_313 - .L_312)
.L_312:
        /*00bc*/ 	.word	0x00000008
.L_313:


//--------------------- .nv.info._ZN2at6native29vectorized_elementwise_kernelILi2EZZZNS0_15sin_kernel_cudaERNS_18TensorIteratorBaseEENKUlvE0_clEvENKUlvE2_clEvEUlN3c108BFloat16EE_St5arrayIPcLm2EEEEviT0_T1_ --------------------------
	.section	.nv.info._ZN2at6native29vectorized_elementwise_kernelILi2EZZZNS0_15sin_kernel_cudaERNS_18TensorIteratorBaseEENKUlvE0_clEvENKUlvE2_clEvEUlN3c108BFloat16EE_St5arrayIPcLm2EEEEviT0_T1_,"",@"SHT_CUDA_INFO"
	.sectionflags	@""
	.align	4


	//----- nvinfo : EIATTR_CUDA_API_VERSION
	.align		4
        /*0000*/ 	.byte	0x04, 0x37
        /*0002*/ 	.short	(.L_315 - .L_314)
.L_314:
        /*0004*/ 	.word	0x00000082


	//----- nvinfo : EIATTR_KPARAM_INFO
	.align		4
.L_315:
        /*0008*/ 	.byte	0x04, 0x17
        /*000a*/ 	.short	(.L_317 - .L_316)
.L_316:
        /*000c*/ 	.word	0x00000000
        /*0010*/ 	.short	0x0002
        /*0012*/ 	.short	0x0008
        /*0014*/ 	.byte	0x00, 0xf0, 0x41, 0x00


	//----- nvinfo : EIATTR_KPARAM_INFO
	.align		4
.L_317:
        /*0018*/ 	.byte	0x04, 0x17
        /*001a*/ 	.short	(.L_319 - .L_318)
.L_318:
        /*001c*/ 	.word	0x00000000
        /*0020*/ 	.short	0x0001
        /*0022*/ 	.short	0x0004
        /*0024*/ 	.byte	0x00, 0xf0, 0x05, 0x00


	//----- nvinfo : EIATTR_KPARAM_INFO
	.align		4
.L_319:
        /*0028*/ 	.byte	0x04, 0x17
        /*002a*/ 	.short	(.L_321 - .L_320)
.L_320:
        /*002c*/ 	.word	0x00000000
        /*0030*/ 	.short	0x0000
        /*0032*/ 	.short	0x0000
        /*0034*/ 	.byte	0x00, 0xf0, 0x11, 0x00


	//----- nvinfo : EIATTR_SPARSE_MMA_MASK
	.align		4
.L_321:
        /*0038*/ 	.byte	0x03, 0x50
        /*003a*/ 	.short	0x0000


	//----- nvinfo : EIATTR_MAXREG_COUNT
	.align		4
        /*003c*/ 	.byte	0x03, 0x1b
        /*003e*/ 	.short	0x00ff


	//----- nvinfo : EIATTR_MERCURY_ISA_VERSION
	.align		4
        /*0040*/ 	.byte	0x03, 0x5f
        /*0042*/ 	.short	0x0101


	//----- nvinfo : EIATTR_EXIT_INSTR_OFFSETS
	.align		4
        /*0044*/ 	.byte	0x04, 0x1c
        /*0046*/ 	.short	(.L_323 - .L_322)


	//   ....[0]....
.L_322:
        /*0048*/ 	.word	0x00000370


	//   ....[1]....
        /*004c*/ 	.word	0x00000d40


	//   ....[2]....
        /*0050*/ 	.word	0x00000d90


	//----- nvinfo : EIATTR_MAX_THREADS
	.align		4
.L_323:
        /*0054*/ 	.byte	0x04, 0x05
        /*0056*/ 	.short	(.L_325 - .L_324)
.L_324:
        /*0058*/ 	.word	0x00000080
        /*005c*/ 	.word	0x00000001
        /*0060*/ 	.word	0x00000001


	//----- nvinfo : EIATTR_CRS_STACK_SIZE
	.align		4
.L_325:
        /*0064*/ 	.byte	0x04, 0x1e
        /*0066*/ 	.short	(.L_327 - .L_326)
.L_326:
        /*0068*/ 	.word	0x00000000


	//----- nvinfo : EIATTR_CBANK_PARAM_SIZE
	.align		4
.L_327:
        /*006c*/ 	.byte	0x03, 0x19
        /*006e*/ 	.short	0x0018


	//----- nvinfo : EIATTR_PARAM_CBANK
	.align		4
        /*0070*/ 	.byte	0x04, 0x0a
        /*0072*/ 	.short	(.L_329 - .L_328)
	.align		4
.L_328:
        /*0074*/ 	.word	index@(.nv.constant0._ZN2at6native29vectorized_elementwise_kernelILi2EZZZNS0_15sin_kernel_cudaERNS_18TensorIteratorBaseEENKUlvE0_clEvENKUlvE2_clEvEUlN3c108BFloat16EE_St5arrayIPcLm2EEEEviT0_T1_)
        /*0078*/ 	.short	0x0210
        /*007a*/ 	.short	0x0018


	//----- nvinfo : EIATTR_SW_WAR
	.align		4
.L_329:
        /*007c*/ 	.byte	0x04, 0x36
        /*007e*/ 	.short	(.L_331 - .L_330)
.L_330:
        /*0080*/ 	.word	0x00000008
.L_331:


//--------------------- .nv.info._ZN2at6native29vectorized_elementwise_kernelILi4EZZZNS0_15sin_kernel_cudaERNS_18TensorIteratorBaseEENKUlvE0_clEvENKUlvE2_clEvEUlN3c108BFloat16EE_St5arrayIPcLm2EEEEviT0_T1_ --------------------------
	.section	.nv.info._ZN2at6native29vectorized_elementwise_kernelILi4EZZZNS0_15sin_kernel_cudaERNS_18TensorIteratorBaseEENKUlvE0_clEvENKUlvE2_clEvEUlN3c108BFloat16EE_St5arrayIPcLm2EEEEviT0_T1_,"",@"SHT_CUDA_INFO"
	.sectionflags	@""
	.align	4


	//----- nvinfo : EIATTR_CUDA_API_VERSION
	.align		4
        /*0000*/ 	.byte	0x04, 0x37
        /*0002*/ 	.short	(.L_333 - .L_332)
.L_332:
        /*0004*/ 	.word	0x00000082


	//----- nvinfo : EIATTR_KPARAM_INFO
	.align		4
.L_333:
        /*0008*/ 	.byte	0x04, 0x17
        /*000a*/ 	.short	(.L_335 - .L_334)
.L_334:
        /*000c*/ 	.word	0x00000000
        /*0010*/ 	.short	0x0002
        /*0012*/ 	.short	0x0008
        /*0014*/ 	.byte	0x00, 0xf0, 0x41, 0x00


	//----- nvinfo : EIATTR_KPARAM_INFO
	.align		4
.L_335:
        /*0018*/ 	.byte	0x04, 0x17
        /*001a*/ 	.short	(.L_337 - .L_336)
.L_336:
        /*001c*/ 	.word	0x00000000
        /*0020*/ 	.short	0x0001
        /*0022*/ 	.short	0x0004
        /*0024*/ 	.byte	0x00, 0xf0, 0x05, 0x00


	//----- nvinfo : EIATTR_KPARAM_INFO
	.align		4
.L_337:
        /*0028*/ 	.byte	0x04, 0x17
        /*002a*/ 	.short	(.L_339 - .L_338)
.L_338:
        /*002c*/ 	.word	0x00000000
        /*0030*/ 	.short	0x0000
        /*0032*/ 	.short	0x0000
        /*0034*/ 	.byte	0x00, 0xf0, 0x11, 0x00


	//----- nvinfo : EIATTR_SPARSE_MMA_MASK
	.align		4
.L_339:
        /*0038*/ 	.byte	0x03, 0x50
        /*003a*/ 	.short	0x0000


	//----- nvinfo : EIATTR_MAXREG_COUNT
	.align		4
        /*003c*/ 	.byte	0x03, 0x1b
        /*003e*/ 	.short	0x00ff


	//----- nvinfo : EIATTR_MERCURY_ISA_VERSION
	.align		4
        /*0040*/ 	.byte	0x03, 0x5f
        /*0042*/ 	.short	0x0101


	//----- nvinfo : EIATTR_EXIT_INSTR_OFFSETS
	.align		4
        /*0044*/ 	.byte	0x04, 0x1c
        /*0046*/ 	.short	(.L_341 - .L_340)


	//   ....[0]....
.L_340:
        /*0048*/ 	.word	0x00000330


	//   ....[1]....
        /*004c*/ 	.word	0x00000d00


	//   ....[2]....
        /*0050*/ 	.word	0x00000d50


	//----- nvinfo : EIATTR_MAX_THREADS
	.align		4
.L_341:
        /*0054*/ 	.byte	0x04, 0x05
        /*0056*/ 	.short	(.L_343 - .L_342)
.L_342:
        /*0058*/ 	.word	0x00000080
        /*005c*/ 	.word	0x00000001
        /*0060*/ 	.word	0x00000001


	//----- nvinfo : EIATTR_CRS_STACK_SIZE
	.align		4
.L_343:
        /*0064*/ 	.byte	0x04, 0x1e
        /*0066*/ 	.short	(.L_345 - .L_344)
.L_344:
        /*0068*/ 	.word	0x00000000


	//----- nvinfo : EIATTR_CBANK_PARAM_SIZE
	.align		4
.L_345:
        /*006c*/ 	.byte	0x03, 0x19
        /*006e*/ 	.short	0x0018


	//----- nvinfo : EIATTR_PARAM_CBANK
	.align		4
        /*0070*/ 	.byte	0x04, 0x0a
        /*0072*/ 	.short	(.L_347 - .L_346)
	.align		4
.L_346:
        /*0074*/ 	.word	index@(.nv.constant0._ZN2at6native29vectorized_elementwise_kernelILi4EZZZNS0_15sin_kernel_cudaERNS_18TensorIteratorBaseEENKUlvE0_clEvENKUlvE2_clEvEUlN3c108BFloat16EE_St5arrayIPcLm2EEEEviT0_T1_)
        /*0078*/ 	.short	0x0210
        /*007a*/ 	.short	0x0018


	//----- nvinfo : EIATTR_SW_WAR
	.align		4
.L_347:
        /*007c*/ 	.byte	0x04, 0x36
        /*007e*/ 	.short	(.L_349 - .L_348)
.L_348:
        /*0080*/ 	.word	0x00000008
.L_349:


//--------------------- .nv.info._ZN2at6native29vectorized_elementwise_kernelILi8EZZZNS0_15sin_kernel_cudaERNS_18TensorIteratorBaseEENKUlvE0_clEvENKUlvE2_clEvEUlN3c108BFloat16EE_St5arrayIPcLm2EEEEviT0_T1_ --------------------------
	.section	.nv.info._ZN2at6native29vectorized_elementwise_kernelILi8EZZZNS0_15sin_kernel_cudaERNS_18TensorIteratorBaseEENKUlvE0_clEvENKUlvE2_clEvEUlN3c108BFloat16EE_St5arrayIPcLm2EEEEviT0_T1_,"",@"SHT_CUDA_INFO"
	.sectionflags	@""
	.align	4


	//----- nvinfo : EIATTR_CUDA_API_VERSION
	.align		4
        /*0000*/ 	.byte	0x04, 0x37
        /*0002*/ 	.short	(.L_351 - .L_350)
.L_350:
        /*0004*/ 	.word	0x00000082


	//----- nvinfo : EIATTR_KPARAM_INFO
	.align		4
.L_351:
        /*0008*/ 	.byte	0x04, 0x17
        /*000a*/ 	.short	(.L_353 - .L_352)
.L_352:
        /*000c*/ 	.word	0x00000000
        /*0010*/ 	.short	0x0002
        /*0012*/ 	.short	0x0008
        /*0014*/ 	.byte	0x00, 0xf0, 0x41, 0x00


	//----- nvinfo : EIATTR_KPARAM_INFO
	.align		4
.L_353:
        /*0018*/ 	.byte	0x04, 0x17
        /*001a*/ 	.short	(.L_355 - .L_354)
.L_354:
        /*001c*/ 	.word	0x00000000
        /*0020*/ 	.short	0x0001
        /*0022*/ 	.short	0x0004
        /*0024*/ 	.byte	0x00, 0xf0, 0x05, 0x00


	//----- nvinfo : EIATTR_KPARAM_INFO
	.align		4
.L_355:
        /*0028*/ 	.byte	0x04, 0x17
        /*002a*/ 	.short	(.L_357 - .L_356)
.L_356:
        /*002c*/ 	.word	0x00000000
        /*0030*/ 	.short	0x0000
        /*0032*/ 	.short	0x0000
        /*0034*/ 	.byte	0x00, 0xf0, 0x11, 0x00


	//----- nvinfo : EIATTR_SPARSE_MMA_MASK
	.align		4
.L_357:
        /*0038*/ 	.byte	0x03, 0x50
        /*003a*/ 	.short	0x0000


	//----- nvinfo : EIATTR_MAXREG_COUNT
	.align		4
        /*003c*/ 	.byte	0x03, 0x1b
        /*003e*/ 	.short	0x00ff


	//----- nvinfo : EIATTR_MERCURY_ISA_VERSION
	.align		4
        /*0040*/ 	.byte	0x03, 0x5f
        /*0042*/ 	.short	0x0101


	//----- nvinfo : EIATTR_EXIT_INSTR_OFFSETS
	.align		4
        /*0044*/ 	.byte	0x04, 0x1c
        /*0046*/ 	.short	(.L_359 - .L_358)


	//   ....[0]....
.L_358:
        /*0048*/ 	.word	0x00000310


	//   ....[1]....
        /*004c*/ 	.word	0x00000ce0


	//   ....[2]....
        /*0050*/ 	.word	0x00000d30


	//----- nvinfo : EIATTR_MAX_THREADS
	.align		4
.L_359:
        /*0054*/ 	.byte	0x04, 0x05
        /*0056*/ 	.short	(.L_361 - .L_360)
.L_360:
        /*0058*/ 	.word	0x00000080
        /*005c*/ 	.word	0x00000001
        /*0060*/ 	.word	0x00000001


	//----- nvinfo : EIATTR_CRS_STACK_SIZE
	.align		4
.L_361:
        /*0064*/ 	.byte	0x04, 0x1e
        /*0066*/ 	.short	(.L_363 - .L_362)
.L_362:
        /*0068*/ 	.word	0x00000000


	//----- nvinfo : EIATTR_CBANK_PARAM_SIZE
	.align		4
.L_363:
        /*006c*/ 	.byte	0x03, 0x19
        /*006e*/ 	.short	0x0018


	//----- nvinfo : EIATTR_PARAM_CBANK
	.align		4
        /*0070*/ 	.byte	0x04, 0x0a
        /*0072*/ 	.short	(.L_365 - .L_364)
	.align		4
.L_364:
        /*0074*/ 	.word	index@(.nv.constant0._ZN2at6native29vectorized_elementwise_kernelILi8EZZZNS0_15sin_kernel_cudaERNS_18TensorIteratorBaseEENKUlvE0_clEvENKUlvE2_clEvEUlN3c108BFloat16EE_St5arrayIPcLm2EEEEviT0_T1_)
        /*0078*/ 	.short	0x0210
        /*007a*/ 	.short	0x0018


	//----- nvinfo : EIATTR_SW_WAR
	.align		4
.L_365:
        /*007c*/ 	.byte	0x04, 0x36
        /*007e*/ 	.short	(.L_367 - .L_366)
.L_366:
        /*0080*/ 	.word	0x00000008
.L_367:


//--------------------- .nv.info._ZN2at6native18elementwise_kernelILi128ELi4EZNS0_15gpu_kernel_implIZZZNS0_15sin_kernel_cudaERNS_18TensorIteratorBaseEENKUlvE0_clEvENKUlvE1_clEvEUlN3c104HalfEE_EEvS4_RKT_EUliE_EEviT1_ --------------------------
	.section	.nv.info._ZN2at6native18elementwise_kernelILi128ELi4EZNS0_15gpu_kernel_implIZZZNS0_15sin_kernel_cudaERNS_18TensorIteratorBaseEENKUlvE0_clEvENKUlvE1_clEvEUlN3c104HalfEE_EEvS4_RKT_EUliE_EEviT1_,"",@"SHT_CUDA_INFO"
	.sectionflags	@""
	.align	4


	//----- nvinfo : EIATTR_CUDA_API_VERSION
	.align		4
        /*0000*/ 	.byte	0x04, 0x37
        /*0002*/ 	.short	(.L_369 - .L_368)
.L_368:
        /*0004*/ 	.word	0x00000082


	//----- nvinfo : EIATTR_KPARAM_INFO
	.align		4
.L_369:
        /*0008*/ 	.byte	0x04, 0x17
        /*000a*/ 	.short	(.L_371 - .L_370)
.L_370:
        /*000c*/ 	.word	0x00000000
        /*0010*/ 	.short	0x0001
        /*0012*/ 	.short	0x0008
        /*0014*/ 	.byte	0x00, 0xf0, 0x61, 0x08


	//----- nvinfo : EIATTR_KPARAM_INFO
	.align		4
.L_371:
        /*0018*/ 	.byte	0x04, 0x17
        /*001a*/ 	.short	(.L_373 - .L_372)
.L_372:
        /*001c*/ 	.word	0x00000000
        /*0020*/ 	.short	0x0000
        /*0022*/ 	.short	0x0000
        /*0024*/ 	.byte	0x00, 0xf0, 0x11, 0x00


	//----- nvinfo : EIATTR_SPARSE_MMA_MASK
	.align		4
.L_373:
        /*0028*/ 	.byte	0x03, 0x50
        /*002a*/ 	.short	0x0000


	//----- nvinfo : EIATTR_MAXREG_COUNT
	.align		4
        /*002c*/ 	.byte	0x03, 0x1b
        /*002e*/ 	.short	0x0080


	//----- nvinfo : EIATTR_EXTERNS
	.align		4
        /*0030*/ 	.byte	0x04, 0x0f
        /*0032*/ 	.short	(.L_375 - .L_374)


	//   ....[0]....
	.align		4
.L_374:
        /*0034*/ 	.word	index@(__assertfail)


	//----- nvinfo : EIATTR_MERCURY_ISA_VERSION
	.align		4
.L_375:
        /*0038*/ 	.byte	0x03, 0x5f
        /*003a*/ 	.short	0x0101


	//----- nvinfo : EIATTR_SYSCALL_OFFSETS
	.align		4
        /*003c*/ 	.byte	0x04, 0x46
        /*003e*/ 	.short	(.L_377 - .L_376)


	//   ....[0]....
.L_376:
        /*0040*/ 	.word	0x000022b0


	//   ....[1]....
        /*0044*/ 	.word	0x00003250


	//   ....[2]....
        /*0048*/ 	.word	0x00005560


	//   ....[3]....
        /*004c*/ 	.word	0x00006500


	//   ....[4]....
        /*0050*/ 	.word	0x00008800


	//   ....[5]....
        /*0054*/ 	.word	0x000097a0


	//   ....[6]....
        /*0058*/ 	.word	0x0000ba90


	//   ....[7]....
        /*005c*/ 	.word	0x0000ca30


	//----- nvinfo : EIATTR_EXIT_INSTR_OFFSETS
	.align		4
.L_377:
        /*0060*/ 	.byte	0x04, 0x1c
        /*0062*/ 	.short	(.L_379 - .L_378)


	//   ....[0]....
.L_378:
        /*0064*/ 	.word	0x00009870


	//   ....[1]....
        /*0068*/ 	.word	0x0000bc60


	//   ....[2]....
        /*006c*/ 	.word	0x0000bca0


	//   ....[3]....
        /*0070*/ 	.word	0x0000bd40


	//   ....[4]....
        /*0074*/ 	.word	0x0000bd80


	//   ....[5]....
        /*0078*/ 	.word	0x0000bdc0


	//   ....[6]....
        /*007c*/ 	.word	0x0000be50


	//   ....[7]....
        /*0080*/ 	.word	0x0000be70


	//   ....[8]....
        /*0084*/ 	.word	0x0000bf10


	//   ....[9]....
        /*0088*/ 	.word	0x0000bf60


	//   ....[10]....
        /*008c*/ 	.word	0x0000bfb0


	//   ....[11]....
        /*0090*/ 	.word	0x0000c080


	//   ....[12]....
        /*0094*/ 	.word	0x0000c0e0


	//   ....[13]....
        /*0098*/ 	.word	0x0000c270


	//   ....[14]....
        /*009c*/ 	.word	0x0000c3d0


	//   ....[15]....
        /*00a0*/ 	.word	0x0000c410


	//   ....[16]....
        /*00a4*/ 	.word	0x0000c4d0


	//   ....[17]....
        /*00a8*/ 	.word	0x0000c650


	//   ....[18]....
        /*00ac*/ 	.word	0x0000c7d0


	//   ....[19]....
        /*00b0*/ 	.word	0x0000c930


	//   ....[20]....
        /*00b4*/ 	.word	0x0000ca40


	//   ....[21]....
        /*00b8*/ 	.word	0x0000ca80


	//   ....[22]....
        /*00bc*/ 	.word	0x0000cac0


	//----- nvinfo : EIATTR_MAX_THREADS
	.align		4
.L_379:
        /*00c0*/ 	.byte	0x04, 0x05
        /*00c2*/ 	.short	(.L_381 - .L_380)
.L_380:
        /*00c4*/ 	.word	0x00000080
        /*00c8*/ 	.word	0x00000001
        /*00cc*/ 	.word	0x00000001


	//----- nvinfo : EIATTR_CRS_STACK_SIZE
	.align		4
.L_381:
        /*00d0*/ 	.byte	0x04, 0x1e
        /*00d2*/ 	.short	(.L_383 - .L_382)
.L_382:
        /*00d4*/ 	.word	0x00000000


	//----- nvinfo : EIATTR_CBANK_PARAM_SIZE
	.align		4
.L_383:
        /*00d8*/ 	.byte	0x03, 0x19
        /*00da*/ 	.short	0x0220


	//----- nvinfo : EIATTR_PARAM_CBANK
	.align		4
        /*00dc*/ 	.byte	0x04, 0x0a
        /*00de*/ 	.short	(.L_385 - .L_384)
	.align		4
.L_384:
        /*00e0*/ 	.word	index@(.nv.constant0._ZN2at6native18elementwise_kernelILi128ELi4EZNS0_15gpu_kernel_implIZZZNS0_15sin_kernel_cudaERNS_18TensorIteratorBaseEENKUlvE0_clEvENKUlvE1_clEvEUlN3c104HalfEE_EEvS4_RKT_EUliE_EEviT1_)
        /*00e4*/ 	.short	0x0210
        /*00e6*/ 	.short	0x0220


	//----- nvinfo : EIATTR_SW_WAR
	.align		4
.L_385:
        /*00e8*/ 	.byte	0x04, 0x36
        /*00ea*/ 	.short	(.L_387 - .L_386)
.L_386:
        /*00ec*/ 	.word	0x00000008
.L_387:


//--------------------- .nv.info._ZN2at6native27unrolled_elementwise_kernelIZZZNS0_15sin_kernel_cudaERNS_18TensorIteratorBaseEENKUlvE0_clEvENKUlvE1_clEvEUlN3c104HalfEE_St5arrayIPcLm2EELi4E23TrivialOffsetCalculatorILi1EjESD_NS0_6memory12LoadWithCastILi1EEENSE_13StoreWithCastILi1EEEEEviT_T0_T2_T3_T4_T5_ --------------------------
	.section	.nv.info._ZN2at6native27unrolled_elementwise_kernelIZZZNS0_15sin_kernel_cudaERNS_18TensorIteratorBaseEENKUlvE0_clEvENKUlvE1_clEvEUlN3c104HalfEE_St5arrayIPcLm2EELi4E23TrivialOffsetCalculatorILi1EjESD_NS0_6memory12LoadWithCastILi1EEENSE_13StoreWithCastILi1EEEEEviT_T0_T2_T3_T4_T5_,"",@"SHT_CUDA_INFO"
	.sectionflags	@""
	.align	4


	//----- nvinfo : EIATTR_CUDA_API_VERSION
	.align		4
        /*0000*/ 	.byte	0x04, 0x37
        /*0002*/ 	.short	(.L_389 - .L_388)
.L_388:
        /*0004*/ 	.word	0x00000082


	//----- nvinfo : EIATTR_KPARAM_INFO
	.align		4
.L_389:
        /*0008*/ 	.byte	0x04, 0x17
        /*000a*/ 	.short	(.L_391 - .L_390)
.L_390:
        /*000c*/ 	.word	0x00000000
        /*0010*/ 	.short	0x0006
        /*0012*/ 	.short	0x0024
        /*0014*/ 	.byte	0x00, 0xf0, 0x21, 0x00


	//----- nvinfo : EIATTR_KPARAM_INFO
	.align		4
.L_391:
        /*0018*/ 	.byte	0x04, 0x17
        /*001a*/ 	.short	(.L_393 - .L_392)
.L_392:
        /*001c*/ 	.word	0x00000000
        /*0020*/ 	.short	0x0005
        /*0022*/ 	.short	0x001c
        /*0024*/ 	.byte	0x00, 0xf0, 0x21, 0x00


	//----- nvinfo : EIATTR_KPARAM_INFO
	.align		4
.L_393:
        /*0028*/ 	.byte	0x04, 0x17
        /*002a*/ 	.short	(.L_395 - .L_394)
.L_394:
        /*002c*/ 	.word	0x00000000
        /*0030*/ 	.short	0x0004
        /*0032*/ 	.short	0x0019
        /*0034*/ 	.byte	0x00, 0xf0, 0x05, 0x00


	//----- nvinfo : EIATTR_KPARAM_INFO
	.align		4
.L_395:
        /*0038*/ 	.byte	0x04, 0x17
        /*003a*/ 	.short	(.L_397 - .L_396)
.L_396:
        /*003c*/ 	.word	0x00000000
        /*0040*/ 	.short	0x0003
        /*0042*/ 	.short	0x0018
        /*0044*/ 	.byte	0x00, 0xf0, 0x05, 0x00


	//----- nvinfo : EIATTR_KPARAM_INFO
	.align		4
.L_397:
        /*0048*/ 	.byte	0x04, 0x17
        /*004a*/ 	.short	(.L_399 - .L_398)
.L_398:
        /*004c*/ 	.word	0x00000000
        /*0050*/ 	.short	0x0002
        /*0052*/ 	.short	0x0008
        /*0054*/ 	.byte	0x00, 0xf0, 0x41, 0x00


	//----- nvinfo : EIATTR_KPARAM_INFO
	.align		4
.L_399:
        /*0058*/ 	.byte	0x04, 0x17
        /*005a*/ 	.short	(.L_401 - .L_400)
.L_400:
        /*005c*/ 	.word	0x00000000
        /*0060*/ 	.short	0x0001
        /*0062*/ 	.short	0x0004
        /*0064*/ 	.byte	0x00, 0xf0, 0x05, 0x00


	//----- nvinfo : EIATTR_KPARAM_INFO
	.align		4
.L_401:
        /*0068*/ 	.byte	0x04, 0x17
        /*006a*/ 	.short	(.L_403 - .L_402)
.L_402:
        /*006c*/ 	.word	0x00000000
        /*0070*/ 	.short	0x0000
        /*0072*/ 	.short	0x0000
        /*0074*/ 	.byte	0x00, 0xf0, 0x11, 0x00


	//----- nvinfo : EIATTR_SPARSE_MMA_MASK
	.align		4
.L_403:
        /*0078*/ 	.byte	0x03, 0x50
        /*007a*/ 	.short	0x0000


	//----- nvinfo : EIATTR_MAXREG_COUNT
	.align		4
        /*007c*/ 	.byte	0x03, 0x1b
        /*007e*/ 	.short	0x00ff


	//----- nvinfo : EIATTR_EXTERNS
	.align		4
        /*0080*/ 	.byte	0x04, 0x0f
        /*0082*/ 	.short	(.L_405 - .L_404)


	//   ....[0]....
	.align		4
.L_404:
        /*0084*/ 	.word	index@(__assertfail)


	//----- nvinfo : EIATTR_MERCURY_ISA_VERSION
	.align		4
.L_405:
        /*0088*/ 	.byte	0x03, 0x5f
        /*008a*/ 	.short	0x0101


	//----- nvinfo : EIATTR_SYSCALL_OFFSETS
	.align		4
        /*008c*/ 	.byte	0x04, 0x46
        /*008e*/ 	.short	(.L_407 - .L_406)


	//   ....[0]....
.L_406:
        /*0090*/ 	.word	0x000010b0


	//   ....[1]....
        /*0094*/ 	.word	0x000021c0


	//   ....[2]....
        /*0098*/ 	.word	0x000032e0


	//   ....[3]....
        /*009c*/ 	.word	0x000043d0


	//   ....[4]....
        /*00a0*/ 	.word	0x000056a0


	//   ....[5]....
        /*00a4*/ 	.word	0x000066c0


	//   ....[6]....
        /*00a8*/ 	.word	0x000076a0


	//   ....[7]....
        /*00ac*/ 	.word	0x00008680


	//----- nvinfo : EIATTR_EXIT_INSTR_OFFSETS
	.align		4
.L_407:
        /*00b0*/ 	.byte	0x04, 0x1c
        /*00b2*/ 	.short	(.L_409 - .L_408)


	//   ....[0]....
.L_408:
        /*00b4*/ 	.word	0x00007760


	//   ....[1]....
        /*00b8*/ 	.word	0x000078b0


	//   ....[2]....
        /*00bc*/ 	.word	0x000078f0


	//   ....[3]....
        /*00c0*/ 	.word	0x00007990


	//   ....[4]....
        /*00c4*/ 	.word	0x000079d0


	//   ....[5]....
        /*00c8*/ 	.word	0x00007a10


	//   ....[6]....
        /*00cc*/ 	.word	0x00007aa0


	//   ....[7]....
        /*00d0*/ 	.word	0x00007ac0


	//   ....[8]....
        /*00d4*/ 	.word	0x00007b60


	//   ....[9]....
        /*00d8*/ 	.word	0x00007bb0


	//   ....[10]....
        /*00dc*/ 	.word	0x00007c00


	//   ....[11]....
        /*00e0*/ 	.word	0x00007cd0


	//   ....[12]....
        /*00e4*/ 	.word	0x00007d30


	//   ....[13]....
        /*00e8*/ 	.word	0x00007ec0


	//   ....[14]....
        /*00ec*/ 	.word	0x00008020


	//   ....[15]....
        /*00f0*/ 	.word	0x00008060


	//   ....[16]....
        /*00f4*/ 	.word	0x00008120


	//   ....[17]....
        /*00f8*/ 	.word	0x000082a0


	//   ....[18]....
        /*00fc*/ 	.word	0x00008420


	//   ....[19]....
        /*0100*/ 	.word	0x00008580


	//   ....[20]....
        /*0104*/ 	.word	0x00008690


	//   ....[21]....
        /*0108*/ 	.word	0x000086d0


	//   ....[22]....
        /*010c*/ 	.word	0x00008710


	//----- nvinfo : EIATTR_MAX_THREADS
	.align		4
.L_409:
        /*0110*/ 	.byte	0x04, 0x05
        /*0112*/ 	.short	(.L_411 - .L_410)
.L_410:
        /*0114*/ 	.word	0x00000080
        /*0118*/ 	.word	0x00000001
        /*011c*/ 	.word	0x00000001


	//----- nvinfo : EIATTR_CRS_STACK_SIZE
	.align		4
.L_411:
        /*0120*/ 	.byte	0x04, 0x1e
        /*0122*/ 	.short	(.L_413 - .L_412)
.L_412:
        /*0124*/ 	.word	0x00000000


	//----- nvinfo : EIATTR_CBANK_PARAM_SIZE
	.align		4
.L_413:
        /*0128*/ 	.byte	0x03, 0x19
        /*012a*/ 	.short	0x002c


	//----- nvinfo : EIATTR_PARAM_CBANK
	.align		4
        /*012c*/ 	.byte	0x04, 0x0a
        /*012e*/ 	.short	(.L_415 - .L_414)
	.align		4
.L_414:
        /*0130*/ 	.word	index@(.nv.constant0._ZN2at6native27unrolled_elementwise_kernelIZZZNS0_15sin_kernel_cudaERNS_18TensorIteratorBaseEENKUlvE0_clEvENKUlvE1_clEvEUlN3c104HalfEE_St5arrayIPcLm2EELi4E23TrivialOffsetCalculatorILi1EjESD_NS0_6memory12LoadWithCastILi1EEENSE_13StoreWithCastILi1EEEEEviT_T0_T2_T3_T4_T5_)
        /*0134*/ 	.short	0x0210
        /*0136*/ 	.short	0x002c


	//----- nvinfo : EIATTR_SW_WAR
	.align		4
.L_415:
        /*0138*/ 	.byte	0x04, 0x36
        /*013a*/ 	.short	(.L_417 - .L_416)
.L_416:
        /*013c*/ 	.word	0x00000008
.L_417:


//--------------------- .nv.info._ZN2at6native18elementwise_kernelILi128ELi4EZNS0_22gpu_kernel_impl_nocastIZZZNS0_15sin_kernel_cudaERNS_18TensorIteratorBaseEENKUlvE0_clEvENKUlvE1_clEvEUlN3c104HalfEE_EEvS4_RKT_EUliE_EEviT1_ --------------------------
	.section	.nv.info._ZN2at6native18elementwise_kernelILi128ELi4EZNS0_22gpu_kernel_impl_nocastIZZZNS0_15sin_kernel_cudaERNS_18TensorIteratorBaseEENKUlvE0_clEvENKUlvE1_clEvEUlN3c104HalfEE_EEvS4_RKT_EUliE_EEviT1_,"",@"SHT_CUDA_INFO"
	.sectionflags	@""
	.align	4


	//----- nvinfo : EIATTR_CUDA_API_VERSION
	.align		4
        /*0000*/ 	.byte	0x04, 0x37
        /*0002*/ 	.short	(.L_419 - .L_418)
.L_418:
        /*0004*/ 	.word	0x00000082


	//----- nvinfo : EIATTR_KPARAM_INFO
	.align		4
.L_419:
        /*0008*/ 	.byte	0x04, 0x17
        /*000a*/ 	.short	(.L_421 - .L_420)
.L_420:
        /*000c*/ 	.word	0x00000000
        /*0010*/ 	.short	0x0001
        /*0012*/ 	.short	0x0008
        /*0014*/ 	.byte	0x00, 0xf0, 0x61, 0x08


	//----- nvinfo : EIATTR_KPARAM_INFO
	.align		4
.L_421:
        /*0018*/ 	.byte	0x04, 0x17
        /*001a*/ 	.short	(.L_423 - .L_422)
.L_422:
        /*001c*/ 	.word	0x00000000
        /*0020*/ 	.short	0x0000
        /*0022*/ 	.short	0x0000
        /*0024*/ 	.byte	0x00, 0xf0, 0x11, 0x00


	//----- nvinfo : EIATTR_SPARSE_MMA_MASK
	.align		4
.L_423:
        /*0028*/ 	.byte	0x03, 0x50
        /*002a*/ 	.short	0x0000


	//----- nvinfo : EIATTR_MAXREG_COUNT
	.align		4
        /*002c*/ 	.byte	0x03, 0x1b
        /*002e*/ 	.short	0x0080


	//----- nvinfo : EIATTR_MERCURY_ISA_VERSION
	.align		4
        /*0030*/ 	.byte	0x03, 0x5f
        /*0032*/ 	.short	0x0101


	//----- nvinfo : EIATTR_EXIT_INSTR_OFFSETS
	.align		4
        /*0034*/ 	.byte	0x04, 0x1c
        /*0036*/ 	.short	(.L_425 - .L_424)


	//   ....[0]....
.L_424:
        /*0038*/ 	.word	0x00003c20


	//   ....[1]....
        /*003c*/ 	.word	0x00004fd0


	//----- nvinfo : EIATTR_MAX_THREADS
	.align		4
.L_425:
        /*0040*/ 	.byte	0x04, 0x05
        /*0042*/ 	.short	(.L_427 - .L_426)
.L_426:
        /*0044*/ 	.word	0x00000080
        /*0048*/ 	.word	0x00000001
        /*004c*/ 	.word	0x00000001


	//----- nvinfo : EIATTR_CRS_STACK_SIZE
	.align		4
.L_427:
        /*0050*/ 	.byte	0x04, 0x1e
        /*0052*/ 	.short	(.L_429 - .L_428)
.L_428:
        /*0054*/ 	.word	0x00000000


	//----- nvinfo : EIATTR_CBANK_PARAM_SIZE
	.align		4
.L_429:
        /*0058*/ 	.byte	0x03, 0x19
        /*005a*/ 	.short	0x0220


	//----- nvinfo : EIATTR_PARAM_CBANK
	.align		4
        /*005c*/ 	.byte	0x04, 0x0a
        /*005e*/ 	.short	(.L_431 - .L_430)
	.align		4
.L_430:
        /*0060*/ 	.word	index@(.nv.constant0._ZN2at6native18elementwise_kernelILi128ELi4EZNS0_22gpu_kernel_impl_nocastIZZZNS0_15sin_kernel_cudaERNS_18TensorIteratorBaseEENKUlvE0_clEvENKUlvE1_clEvEUlN3c104HalfEE_EEvS4_RKT_EUliE_EEviT1_)
        /*0064*/ 	.short	0x0210
        /*0066*/ 	.short	0x0220


	//----- nvinfo : EIATTR_SW_WAR
	.align		4
.L_431:
        /*0068*/ 	.byte	0x04, 0x36
        /*006a*/ 	.short	(.L_433 - .L_432)
.L_432:
        /*006c*/ 	.word	0x00000008
.L_433:


//--------------------- .nv.info._ZN2at6native27unrolled_elementwise_kernelIZZZNS0_15sin_kernel_cudaERNS_18TensorIteratorBaseEENKUlvE0_clEvENKUlvE1_clEvEUlN3c104HalfEE_St5arrayIPcLm2EELi4E23TrivialOffsetCalculatorILi1EjESD_NS0_6memory15LoadWithoutCastENSE_16StoreWithoutCastEEEviT_T0_T2_T3_T4_T5_ --------------------------
	.section	.nv.info._ZN2at6native27unrolled_elementwise_kernelIZZZNS0_15sin_kernel_cudaERNS_18TensorIteratorBaseEENKUlvE0_clEvENKUlvE1_clEvEUlN3c104HalfEE_St5arrayIPcLm2EELi4E23TrivialOffsetCalculatorILi1EjESD_NS0_6memory15LoadWithoutCastENSE_16StoreWithoutCastEEEviT_T0_T2_T3_T4_T5_,"",@"SHT_CUDA_INFO"
	.sectionflags	@""
	.align	4


	//----- nvinfo : EIATTR_CUDA_API_VERSION
	.align		4
        /*0000*/ 	.byte	0x04, 0x37
        /*0002*/ 	.short	(.L_435 - .L_434)
.L_434:
        /*0004*/ 	.word	0x00000082


	//----- nvinfo : EIATTR_KPARAM_INFO
	.align		4
.L_435:
        /*0008*/ 	.byte	0x04, 0x17
        /*000a*/ 	.short	(.L_437 - .L_436)
.L_436:
        /*000c*/ 	.word	0x00000000
        /*0010*/ 	.short	0x0006
        /*0012*/ 	.short	0x001b
        /*0014*/ 	.byte	0x00, 0xf0, 0x05, 0x00


	//----- nvinfo : EIATTR_KPARAM_INFO
	.align		4
.L_437:
        /*0018*/ 	.byte	0x04, 0x17
        /*001a*/ 	.short	(.L_439 - .L_438)
.L_438:
        /*001c*/ 	.word	0x00000000
        /*0020*/ 	.short	0x0005
        /*0022*/ 	.short	0x001a
        /*0024*/ 	.byte	0x00, 0xf0, 0x05, 0x00


	//----- nvinfo : EIATTR_KPARAM_INFO
	.align		4
.L_439:
        /*0028*/ 	.byte	0x04, 0x17
        /*002a*/ 	.short	(.L_441 - .L_440)
.L_440:
        /*002c*/ 	.word	0x00000000
        /*0030*/ 	.short	0x0004
        /*0032*/ 	.short	0x0019
        /*0034*/ 	.byte	0x00, 0xf0, 0x05, 0x00


	//----- nvinfo : EIATTR_KPARAM_INFO
	.align		4
.L_441:
        /*0038*/ 	.byte	0x04, 0x17
        /*003a*/ 	.short	(.L_443 - .L_442)
.L_442:
        /*003c*/ 	.word	0x00000000
        /*0040*/ 	.short	0x0003
        /*0042*/ 	.short	0x0018
        /*0044*/ 	.byte	0x00, 0xf0, 0x05, 0x00


	//----- nvinfo : EIATTR_KPARAM_INFO
	.align		4
.L_443:
        /*0048*/ 	.byte	0x04, 0x17
        /*004a*/ 	.short	(.L_445 - .L_444)
.L_444:
        /*004c*/ 	.word	0x00000000
        /*0050*/ 	.short	0x0002
        /*0052*/ 	.short	0x0008
        /*0054*/ 	.byte	0x00, 0xf0, 0x41, 0x00


	//----- nvinfo : EIATTR_KPARAM_INFO
	.align		4
.L_445:
        /*0058*/ 	.byte	0x04, 0x17
        /*005a*/ 	.short	(.L_447 - .L_446)
.L_446:
        /*005c*/ 	.word	0x00000000
        /*0060*/ 	.short	0x0001
        /*0062*/ 	.short	0x0004
        /*0064*/ 	.byte	0x00, 0xf0, 0x05, 0x00


	//----- nvinfo : EIATTR_KPARAM_INFO
	.align		4
.L_447:
        /*0068*/ 	.byte	0x04, 0x17
        /*006a*/ 	.short	(.L_449 - .L_448)
.L_448:
        /*006c*/ 	.word	0x00000000
        /*0070*/ 	.short	0x0000
        /*0072*/ 	.short	0x0000
        /*0074*/ 	.byte	0x00, 0xf0, 0x11, 0x00


	//----- nvinfo : EIATTR_SPARSE_MMA_MASK
	.align		4
.L_449:
        /*0078*/ 	.byte	0x03, 0x50
        /*007a*/ 	.short	0x0000


	//----- nvinfo : EIATTR_MAXREG_COUNT
	.align		4
        /*007c*/ 	.byte	0x03, 0x1b
        /*007e*/ 	.short	0x00ff


	//----- nvinfo : EIATTR_MERCURY_ISA_VERSION
	.align		4
        /*0080*/ 	.byte	0x03, 0x5f
        /*0082*/ 	.short	0x0101


	//----- nvinfo : EIATTR_EXIT_INSTR_OFFSETS
	.align		4
        /*0084*/ 	.byte	0x04, 0x1c
        /*0086*/ 	.short	(.L_451 - .L_450)


	//   ....[0]....
.L_450:
        /*0088*/ 	.word	0x000004b0


	//   ....[1]....
        /*008c*/ 	.word	0x00000520


	//----- nvinfo : EIATTR_MAX_THREADS
	.align		4
.L_451:
        /*0090*/ 	.byte	0x04, 0x05
        /*0092*/ 	.short	(.L_453 - .L_452)
.L_452:
        /*0094*/ 	.word	0x00000080
        /*0098*/ 	.word	0x00000001
        /*009c*/ 	.word	0x00000001


	//----- nvinfo : EIATTR_CRS_STACK_SIZE
	.align		4
.L_453:
        /*00a0*/ 	.byte	0x04, 0x1e
        /*00a2*/ 	.short	(.L_455 - .L_454)
.L_454:
        /*00a4*/ 	.word	0x00000000


	//----- nvinfo : EIATTR_CBANK_PARAM_SIZE
	.align		4
.L_455:
        /*00a8*/ 	.byte	0x03, 0x19
        /*00aa*/ 	.short	0x001c


	//----- nvinfo : EIATTR_PARAM_CBANK
	.align		4
        /*00ac*/ 	.byte	0x04, 0x0a
        /*00ae*/ 	.short	(.L_457 - .L_456)
	.align		4
.L_456:
        /*00b0*/ 	.word	index@(.nv.constant0._ZN2at6native27unrolled_elementwise_kernelIZZZNS0_15sin_kernel_cudaERNS_18TensorIteratorBaseEENKUlvE0_clEvENKUlvE1_clEvEUlN3c104HalfEE_St5arrayIPcLm2EELi4E23TrivialOffsetCalculatorILi1EjESD_NS0_6memory15LoadWithoutCastENSE_16StoreWithoutCastEEEviT_T0_T2_T3_T4_T5_)
        /*00b4*/ 	.short	0x0210
        /*00b6*/ 	.short	0x001c


	//----- nvinfo : EIATTR_SW_WAR
	.align		4
.L_457:
        /*00b8*/ 	.byte	0x04, 0x36
        /*00ba*/ 	.short	(.L_459 - .L_458)
.L_458:
        /*00bc*/ 	.word	0x00000008
.L_459:


//--------------------- .nv.info._ZN2at6native29vectorized_elementwise_kernelILi2EZZZNS0_15sin_kernel_cudaERNS_18TensorIteratorBaseEENKUlvE0_clEvENKUlvE1_clEvEUlN3c104HalfEE_St5arrayIPcLm2EEEEviT0_T1_ --------------------------
	.section	.nv.info._ZN2at6native29vectorized_elementwise_kernelILi2EZZZNS0_15sin_kernel_cudaERNS_18TensorIteratorBaseEENKUlvE0_clEvENKUlvE1_clEvEUlN3c104HalfEE_St5arrayIPcLm2EEEEviT0_T1_,"",@"SHT_CUDA_INFO"
	.sectionflags	@""
	.align	4


	//----- nvinfo : EIATTR_CUDA_API_VERSION
	.align		4
        /*0000*/ 	.byte	0x04, 0x37
        /*0002*/ 	.short	(.L_461 - .L_460)
.L_460:
        /*0004*/ 	.word	0x00000082


	//----- nvinfo : EIATTR_KPARAM_INFO
	.align		4
.L_461:
        /*0008*/ 	.byte	0x04, 0x17
        /*000a*/ 	.short	(.L_463 - .L_462)
.L_462:
        /*000c*/ 	.word	0x00000000
        /*0010*/ 	.short	0x0002
        /*0012*/ 	.short	0x0008
        /*0014*/ 	.byte	0x00, 0xf0, 0x41, 0x00


	//----- nvinfo : EIATTR_KPARAM_INFO
	.align		4
.L_463:
        /*0018*/ 	.byte	0x04, 0x17
        /*001a*/ 	.short	(.L_465 - .L_464)
.L_464:
        /*001c*/ 	.word	0x00000000
        /*0020*/ 	.short	0x0001
        /*0022*/ 	.short	0x0004
        /*0024*/ 	.byte	0x00, 0xf0, 0x05, 0x00


	//----- nvinfo : EIATTR_KPARAM_INFO
	.align		4
.L_465:
        /*0028*/ 	.byte	0x04, 0x17
        /*002a*/ 	.short	(.L_467 - .L_466)
.L_466:
        /*002c*/ 	.word	0x00000000
        /*0030*/ 	.short	0x0000
        /*0032*/ 	.short	0x0000
        /*0034*/ 	.byte	0x00, 0xf0, 0x11, 0x00


	//----- nvinfo : EIATTR_SPARSE_MMA_MASK
	.align		4
.L_467:
        /*0038*/ 	.byte	0x03, 0x50
        /*003a*/ 	.short	0x0000


	//----- nvinfo : EIATTR_MAXREG_COUNT
	.align		4
        /*003c*/ 	.byte	0x03, 0x1b
        /*003e*/ 	.short	0x00ff


	//----- nvinfo : EIATTR_MERCURY_ISA_VERSION
	.align		4
        /*0040*/ 	.byte	0x03, 0x5f
        /*0042*/ 	.short	0x0101


	//----- nvinfo : EIATTR_EXIT_INSTR_OFFSETS
	.align		4
        /*0044*/ 	.byte	0x04, 0x1c
        /*0046*/ 	.short	(.L_469 - .L_468)


	//   ....[0]....
.L_468:
        /*0048*/ 	.word	0x00000330


	//   ....[1]....
        /*004c*/ 	.word	0x00000d00


	//   ....[2]....
        /*0050*/ 	.word	0x00000d50


	//----- nvinfo : EIATTR_MAX_THREADS
	.align		4
.L_469:
        /*0054*/ 	.byte	0x04, 0x05
        /*0056*/ 	.short	(.L_471 - .L_470)
.L_470:
        /*0058*/ 	.word	0x00000080
        /*005c*/ 	.word	0x00000001
        /*0060*/ 	.word	0x00000001


	//----- nvinfo : EIATTR_CRS_STACK_SIZE
	.align		4
.L_471:
        /*0064*/ 	.byte	0x04, 0x1e
        /*0066*/ 	.short	(.L_473 - .L_472)
.L_472:
        /*0068*/ 	.word	0x00000000


	//----- nvinfo : EIATTR_CBANK_PARAM_SIZE
	.align		4
.L_473:
        /*006c*/ 	.byte	0x03, 0x19
        /*006e*/ 	.short	0x0018


	//----- nvinfo : EIATTR_PARAM_CBANK
	.align		4
        /*0070*/ 	.byte	0x04, 0x0a
        /*0072*/ 	.short	(.L_475 - .L_474)
	.align		4
.L_474:
        /*0074*/ 	.word	index@(.nv.constant0._ZN2at6native29vectorized_elementwise_kernelILi2EZZZNS0_15sin_kernel_cudaERNS_18TensorIteratorBaseEENKUlvE0_clEvENKUlvE1_clEvEUlN3c104HalfEE_St5arrayIPcLm2EEEEviT0_T1_)
        /*0078*/ 	.short	0x0210
        /*007a*/ 	.short	0x0018


	//----- nvinfo : EIATTR_SW_WAR
	.align		4
.L_475:
        /*007c*/ 	.byte	0x04, 0x36
        /*007e*/ 	.short	(.L_477 - .L_476)
.L_476:
        /*0080*/ 	.word	0x00000008
.L_477:


//--------------------- .nv.info._ZN2at6native29vectorized_elementwise_kernelILi4EZZZNS0_15sin_kernel_cudaERNS_18TensorIteratorBaseEENKUlvE0_clEvENKUlvE1_clEvEUlN3c104HalfEE_St5arrayIPcLm2EEEEviT0_T1_ --------------------------
	.section	.nv.info._ZN2at6native29vectorized_elementwise_kernelILi4EZZZNS0_15sin_kernel_cudaERNS_18TensorIteratorBaseEENKUlvE0_clEvENKUlvE1_clEvEUlN3c104HalfEE_St5arrayIPcLm2EEEEviT0_T1_,"",@"SHT_CUDA_INFO"
	.sectionflags	@""
	.align	4


	//----- nvinfo : EIATTR_CUDA_API_VERSION
	.align		4
        /*0000*/ 	.byte	0x04, 0x37
        /*0002*/ 	.short	(.L_479 - .L_478)
.L_478:
        /*0004*/ 	.word	0x00000082


	//----- nvinfo : EIATTR_KPARAM_INFO
	.align		4
.L_479:
        /*0008*/ 	.byte	0x04, 0x17
        /*000a*/ 	.short	(.L_481 - .L_480)
.L_480:
        /*000c*/ 	.word	0x00000000
        /*0010*/ 	.short	0x0002
        /*0012*/ 	.short	0x0008
        /*0014*/ 	.byte	0x00, 0xf0, 0x41, 0x00


	//----- nvinfo : EIATTR_KPARAM_INFO
	.align		4
.L_481:
        /*0018*/ 	.byte	0x04, 0x17
        /*001a*/ 	.short	(.L_483 - .L_482)
.L_482:
        /*001c*/ 	.word	0x00000000
        /*0020*/ 	.short	0x0001
        /*0022*/ 	.short	0x0004
        /*0024*/ 	.byte	0x00, 0xf0, 0x05, 0x00


	//----- nvinfo : EIATTR_KPARAM_INFO
	.align		4
.L_483:
        /*0028*/ 	.byte	0x04, 0x17
        /*002a*/ 	.short	(.L_485 - .L_484)
.L_484:
        /*002c*/ 	.word	0x00000000
        /*0030*/ 	.short	0x0000
        /*0032*/ 	.short	0x0000
        /*0034*/ 	.byte	0x00, 0xf0, 0x11, 0x00


	//----- nvinfo : EIATTR_SPARSE_MMA_MASK
	.align		4
.L_485:
        /*0038*/ 	.byte	0x03, 0x50
        /*003a*/ 	.short	0x0000


	//----- nvinfo : EIATTR_MAXREG_COUNT
	.align		4
        /*003c*/ 	.byte	0x03, 0x1b
        /*003e*/ 	.short	0x00ff


	//----- nvinfo : EIATTR_MERCURY_ISA_VERSION
	.align		4
        /*0040*/ 	.byte	0x03, 0x5f
        /*0042*/ 	.short	0x0101


	//----- nvinfo : EIATTR_EXIT_INSTR_OFFSETS
	.align		4
        /*0044*/ 	.byte	0x04, 0x1c
        /*0046*/ 	.short	(.L_487 - .L_486)


	//   ....[0]....
.L_486:
        /*0048*/ 	.word	0x000002f0


	//   ....[1]....
        /*004c*/ 	.word	0x00000cc0


	//   ....[2]....
        /*0050*/ 	.word	0x00000d10


	//----- nvinfo : EIATTR_MAX_THREADS
	.align		4
.L_487:
        /*0054*/ 	.byte	0x04, 0x05
        /*0056*/ 	.short	(.L_489 - .L_488)
.L_488:
        /*0058*/ 	.word	0x00000080
        /*005c*/ 	.word	0x00000001
        /*0060*/ 	.word	0x00000001


	//----- nvinfo : EIATTR_CRS_STACK_SIZE
	.align		4
.L_489:
        /*0064*/ 	.byte	0x04, 0x1e
        /*0066*/ 	.short	(.L_491 - .L_490)
.L_490:
        /*0068*/ 	.word	0x00000000


	//----- nvinfo : EIATTR_CBANK_PARAM_SIZE
	.align		4
.L_491:
        /*006c*/ 	.byte	0x03, 0x19
        /*006e*/ 	.short	0x0018


	//----- nvinfo : EIATTR_PARAM_CBANK
	.align		4
        /*0070*/ 	.byte	0x04, 0x0a
        /*0072*/ 	.short	(.L_493 - .L_492)
	.align		4
.L_492:
        /*0074*/ 	.word	index@(.nv.constant0._ZN2at6native29vectorized_elementwise_kernelILi4EZZZNS0_15sin_kernel_cudaERNS_18TensorIteratorBaseEENKUlvE0_clEvENKUlvE1_clEvEUlN3c104HalfEE_St5arrayIPcLm2EEEEviT0_T1_)
        /*0078*/ 	.short	0x0210
        /*007a*/ 	.short	0x0018


	//----- nvinfo : EIATTR_SW_WAR
	.align		4
.L_493:
        /*007c*/ 	.byte	0x04, 0x36
        /*007e*/ 	.short	(.L_495 - .L_494)
.L_494:
        /*0080*/ 	.word	0x00000008
.L_495:


//--------------------- .nv.info._ZN2at6native29vectorized_elementwise_kernelILi8EZZZNS0_15sin_kernel_cudaERNS_18TensorIteratorBaseEENKUlvE0_clEvENKUlvE1_clEvEUlN3c104HalfEE_St5arrayIPcLm2EEEEviT0_T1_ --------------------------
	.section	.nv.info._ZN2at6native29vectorized_elementwise_kernelILi8EZZZNS0_15sin_kernel_cudaERNS_18TensorIteratorBaseEENKUlvE0_clEvENKUlvE1_clEvEUlN3c104HalfEE_St5arrayIPcLm2EEEEviT0_T1_,"",@"SHT_CUDA_INFO"
	.sectionflags	@""
	.align	4


	//----- nvinfo : EIATTR_CUDA_API_VERSION
	.align		4
        /*0000*/ 	.byte	0x04, 0x37
        /*0002*/ 	.short	(.L_497 - .L_496)
.L_496:
        /*0004*/ 	.word	0x00000082


	//----- nvinfo : EIATTR_KPARAM_INFO
	.align		4
.L_497:
        /*0008*/ 	.byte	0x04, 0x17
        /*000a*/ 	.short	(.L_499 - .L_498)
.L_498:
        /*000c*/ 	.word	0x00000000
        /*0010*/ 	.short	0x0002
        /*0012*/ 	.short	0x0008
        /*0014*/ 	.byte	0x00, 0xf0, 0x41, 0x00


	//----- nvinfo : EIATTR_KPARAM_INFO
	.align		4
.L_499:
        /*0018*/ 	.byte	0x04, 0x17
        /*001a*/ 	.short	(.L_501 - .L_500)
.L_500:
        /*001c*/ 	.word	0x00000000
        /*0020*/ 	.short	0x0001
        /*0022*/ 	.short	0x0004
        /*0024*/ 	.byte	0x00, 0xf0, 0x05, 0x00


	//----- nvinfo : EIATTR_KPARAM_INFO
	.align		4
.L_501:
        /*0028*/ 	.byte	0x04, 0x17
        /*002a*/ 	.short	(.L_503 - .L_502)
.L_502:
        /*002c*/ 	.word	0x00000000
        /*0030*/ 	.short	0x0000
        /*0032*/ 	.short	0x0000
        /*0034*/ 	.byte	0x00, 0xf0, 0x11, 0x00


	//----- nvinfo : EIATTR_SPARSE_MMA_MASK
	.align		4
.L_503:
        /*0038*/ 	.byte	0x03, 0x50
        /*003a*/ 	.short	0x0000


	//----- nvinfo : EIATTR_MAXREG_COUNT
	.align		4
        /*003c*/ 	.byte	0x03, 0x1b
        /*003e*/ 	.short	0x00ff


	//----- nvinfo : EIATTR_MERCURY_ISA_VERSION
	.align		4
        /*0040*/ 	.byte	0x03, 0x5f
        /*0042*/ 	.short	0x0101


	//----- nvinfo : EIATTR_EXIT_INSTR_OFFSETS
	.align		4
        /*0044*/ 	.byte	0x04, 0x1c
        /*0046*/ 	.short	(.L_505 - .L_504)


	//   ....[0]....
.L_504:
        /*0048*/ 	.word	0x000002d0


	//   ....[1]....
        /*004c*/ 	.word	0x00000ca0


	//   ....[2]....
        /*0050*/ 	.word	0x00000cf0


	//----- nvinfo : EIATTR_MAX_THREADS
	.align		4
.L_505:
        /*0054*/ 	.byte	0x04, 0x05
        /*0056*/ 	.short	(.L_507 - .L_506)
.L_506:
        /*0058*/ 	.word	0x00000080
        /*005c*/ 	.word	0x00000001
        /*0060*/ 	.word	0x00000001


	//----- nvinfo : EIATTR_CRS_STACK_SIZE
	.align		4
.L_507:
        /*0064*/ 	.byte	0x04, 0x1e
        /*0066*/ 	.short	(.L_509 - .L_508)
.L_508:
        /*0068*/ 	.word	0x00000000


	//----- nvinfo : EIATTR_CBANK_PARAM_SIZE
	.align		4
.L_509:
        /*006c*/ 	.byte	0x03, 0x19
        /*006e*/ 	.short	0x0018


	//----- nvinfo : EIATTR_PARAM_CBANK
	.align		4
        /*0070*/ 	.byte	0x04, 0x0a
        /*0072*/ 	.short	(.L_511 - .L_510)
	.align		4
.L_510:
        /*0074*/ 	.word	index@(.nv.constant0._ZN2at6native29vectorized_elementwise_kernelILi8EZZZNS0_15sin_kernel_cudaERNS_18TensorIteratorBaseEENKUlvE0_clEvENKUlvE1_clEvEUlN3c104HalfEE_St5arrayIPcLm2EEEEviT0_T1_)
        /*0078*/ 	.short	0x0210
        /*007a*/ 	.short	0x0018


	//----- nvinfo : EIATTR_SW_WAR
	.align		4
.L_511:
        /*007c*/ 	.byte	0x04, 0x36
        /*007e*/ 	.short	(.L_513 - .L_512)
.L_512:
        /*0080*/ 	.word	0x00000008
.L_513:


//--------------------- .nv.info._ZN2at6native18elementwise_kernelILi128ELi4EZNS0_15gpu_kernel_implIZZZNS0_15sin_kernel_cudaERNS_18TensorIteratorBaseEENKUlvE0_clEvENKUlvE0_clEvEUlfE_EEvS4_RKT_EUliE_EEviT1_ --------------------------
	.section	.nv.info._ZN2at6native18elementwise_kernelILi128ELi4EZNS0_15gpu_kernel_implIZZZNS0_15sin_kernel_cudaERNS_18TensorIteratorBaseEENKUlvE0_clEvENKUlvE0_clEvEUlfE_EEvS4_RKT_EUliE_EEviT1_,"",@"SHT_CUDA_INFO"
	.sectionflags	@""
	.align	4


	//----- nvinfo : EIATTR_CUDA_API_VERSION
	.align		4
        /*0000*/ 	.byte	0x04, 0x37
        /*0002*/ 	.short	(.L_515 - .L_514)
.L_514:
        /*0004*/ 	.word	0x00000082


	//----- nvinfo : EIATTR_KPARAM_INFO
	.align		4
.L_515:
        /*0008*/ 	.byte	0x04, 0x17
        /*000a*/ 	.short	(.L_517 - .L_516)
.L_516:
        /*000c*/ 	.word	0x00000000
        /*0010*/ 	.short	0x0001
        /*0012*/ 	.short	0x0008
        /*0014*/ 	.byte	0x00, 0xf0, 0x61, 0x08


	//----- nvinfo : EIATTR_KPARAM_INFO
	.align		4
.L_517:
        /*0018*/ 	.byte	0x04, 0x17
        /*001a*/ 	.short	(.L_519 - .L_518)
.L_518:
        /*001c*/ 	.word	0x00000000
        /*0020*/ 	.short	0x0000
        /*0022*/ 	.short	0x0000
        /*0024*/ 	.byte	0x00, 0xf0, 0x11, 0x00


	//----- nvinfo : EIATTR_SPARSE_MMA_MASK
	.align		4
.L_519:
        /*0028*/ 	.byte	0x03, 0x50
        /*002a*/ 	.short	0x0000


	//----- nvinfo : EIATTR_MAXREG_COUNT
	.align		4
        /*002c*/ 	.byte	0x03, 0x1b
        /*002e*/ 	.short	0x0080


	//----- nvinfo : EIATTR_EXTERNS
	.align		4
        /*0030*/ 	.byte	0x04, 0x0f
        /*0032*/ 	.short	(.L_521 - .L_520)


	//   ....[0]....
	.align		4
.L_520:
        /*0034*/ 	.word	index@(__assertfail)


	//----- nvinfo : EIATTR_MERCURY_ISA_VERSION
	.align		4
.L_521:
        /*0038*/ 	.byte	0x03, 0x5f
        /*003a*/ 	.short	0x0101


	//----- nvinfo : EIATTR_SYSCALL_OFFSETS
	.align		4
        /*003c*/ 	.byte	0x04, 0x46
        /*003e*/ 	.short	(.L_523 - .L_522)


	//   ....[0]....
.L_522:
        /*0040*/ 	.word	0x00002150


	//   ....[1]....
        /*0044*/ 	.word	0x00002fc0


	//   ....[2]....
        /*0048*/ 	.word	0x00005150


	//   ....[3]....
        /*004c*/ 	.word	0x00005fc0


	//   ....[4]....
        /*0050*/ 	.word	0x00008140


	//   ....[5]....
        /*0054*/ 	.word	0x00008fb0


	//   ....[6]....
        /*0058*/ 	.word	0x0000b120


	//   ....[7]....
        /*005c*/ 	.word	0x0000bf90


	//----- nvinfo : EIATTR_EXIT_INSTR_OFFSETS
	.align		4
.L_523:
        /*0060*/ 	.byte	0x04, 0x1c
        /*0062*/ 	.short	(.L_525 - .L_524)


	//   ....[0]....
.L_524:
        /*0064*/ 	.word	0x00009060


	//   ....[1]....
        /*0068*/ 	.word	0x0000b2b0


	//   ....[2]....
        /*006c*/ 	.word	0x0000b2f0


	//   ....[3]....
        /*0070*/ 	.word	0x0000b380


	//   ....[4]....
        /*0074*/ 	.word	0x0000b3b0


	//   ....[5]....
        /*0078*/ 	.word	0x0000b3e0


	//   ....[6]....
        /*007c*/ 	.word	0x0000b460


	//   ....[7]....
        /*0080*/ 	.word	0x0000b490


	//   ....[8]....
        /*0084*/ 	.word	0x0000b520


	//   ....[9]....
        /*0088*/ 	.word	0x0000b560


	//   ....[10]....
        /*008c*/ 	.word	0x0000b5a0


	//   ....[11]....
        /*0090*/ 	.word	0x0000b660


	//   ....[12]....
        /*0094*/ 	.word	0x0000b6b0


	//   ....[13]....
        /*0098*/ 	.word	0x0000b830


	//   ....[14]....
        /*009c*/ 	.word	0x0000b980


	//   ....[15]....
        /*00a0*/ 	.word	0x0000b9b0


	//   ....[16]....
        /*00a4*/ 	.word	0x0000ba60


	//   ....[17]....
        /*00a8*/ 	.word	0x0000bbd0


	//   ....[18]....
        /*00ac*/ 	.word	0x0000bd40


	//   ....[19]....
        /*00b0*/ 	.word	0x0000be90


	//   ....[20]....
        /*00b4*/ 	.word	0x0000bfa0


	//   ....[21]....
        /*00b8*/ 	.word	0x0000bfd0


	//   ....[22]....
        /*00bc*/ 	.word	0x0000c000


	//----- nvinfo : EIATTR_MAX_THREADS
	.align		4
.L_525:
        /*00c0*/ 	.byte	0x04, 0x05
        /*00c2*/ 	.short	(.L_527 - .L_526)
.L_526:
        /*00c4*/ 	.word	0x00000080
        /*00c8*/ 	.word	0x00000001
        /*00cc*/ 	.word	0x00000001


	//----- nvinfo : EIATTR_CRS_STACK_SIZE
	.align		4
.L_527:
        /*00d0*/ 	.byte	0x04, 0x1e
        /*00d2*/ 	.short	(.L_529 - .L_528)
.L_528:
        /*00d4*/ 	.word	0x00000000


	//----- nvinfo : EIATTR_CBANK_PARAM_SIZE
	.align		4
.L_529:
        /*00d8*/ 	.byte	0x03, 0x19
        /*00da*/ 	.short	0x0220


	//----- nvinfo : EIATTR_PARAM_CBANK
	.align		4
        /*00dc*/ 	.byte	0x04, 0x0a
        /*00de*/ 	.short	(.L_531 - .L_530)
	.align		4
.L_530:
        /*00e0*/ 	.word	index@(.nv.constant0._ZN2at6native18elementwise_kernelILi128ELi4EZNS0_15gpu_kernel_implIZZZNS0_15sin_kernel_cudaERNS_18TensorIteratorBaseEENKUlvE0_clEvENKUlvE0_clEvEUlfE_EEvS4_RKT_EUliE_EEviT1_)
        /*00e4*/ 	.short	0x0210
        /*00e6*/ 	.short	0x0220


	//----- nvinfo : EIATTR_SW_WAR
	.align		4
.L_531:
        /*00e8*/ 	.byte	0x04, 0x36
        /*00ea*/ 	.short	(.L_533 - .L_532)
.L_532:
        /*00ec*/ 	.word	0x00000008
.L_533:


//--------------------- .nv.info._ZN2at6native27unrolled_elementwise_kernelIZZZNS0_15sin_kernel_cudaERNS_18TensorIteratorBaseEENKUlvE0_clEvENKUlvE0_clEvEUlfE_St5arrayIPcLm2EELi4E23TrivialOffsetCalculatorILi1EjESB_NS0_6memory12LoadWithCastILi1EEENSC_13StoreWithCastILi1EEEEEviT_T0_T2_T3_T4_T5_ --------------------------
	.section	.nv.info._ZN2at6native27unrolled_elementwise_kernelIZZZNS0_15sin_kernel_cudaERNS_18TensorIteratorBaseEENKUlvE0_clEvENKUlvE0_clEvEUlfE_St5arrayIPcLm2EELi4E23TrivialOffsetCalculatorILi1EjESB_NS0_6memory12LoadWithCastILi1EEENSC_13StoreWithCastILi1EEEEEviT_T0_T2_T3_T4_T5_,"",@"SHT_CUDA_INFO"
	.sectionflags	@""
	.align	4


	//----- nvinfo : EIATTR_CUDA_API_VERSION
	.align		4
        /*0000*/ 	.byte	0x04, 0x37
        /*0002*/ 	.short	(.L_535 - .L_534)
.L_534:
        /*0004*/ 	.word	0x00000082


	//----- nvinfo : EIATTR_KPARAM_INFO
	.align		4
.L_535:
        /*0008*/ 	.byte	0x04, 0x17
        /*000a*/ 	.short	(.L_537 - .L_536)
.L_536:
        /*000c*/ 	.word	0x00000000
        /*0010*/ 	.short	0x0006
        /*0012*/ 	.short	0x0024
        /*0014*/ 	.byte	0x00, 0xf0, 0x21, 0x00


	//----- nvinfo : EIATTR_KPARAM_INFO
	.align		4
.L_537:
        /*0018*/ 	.byte	0x04, 0x17
        /*001a*/ 	.short	(.L_539 - .L_538)
.L_538:
        /*001c*/ 	.word	0x00000000
        /*0020*/ 	.short	0x0005
        /*0022*/ 	.short	0x001c
        /*0024*/ 	.byte	0x00, 0xf0, 0x21, 0x00


	//----- nvinfo : EIATTR_KPARAM_INFO
	.align		4
.L_539:
        /*0028*/ 	.byte	0x04, 0x17
        /*002a*/ 	.short	(.L_541 - .L_540)
.L_540:
        /*002c*/ 	.word	0x00000000
        /*0030*/ 	.short	0x0004
        /*0032*/ 	.short	0x0019
        /*0034*/ 	.byte	0x00, 0xf0, 0x05, 0x00


	//----- nvinfo : EIATTR_KPARAM_INFO
	.align		4
.L_541:
        /*0038*/ 	.byte	0x04, 0x17
        /*003a*/ 	.short	(.L_543 - .L_542)
.L_542:
        /*003c*/ 	.word	0x00000000
        /*0040*/ 	.short	0x0003
        /*0042*/ 	.short	0x0018
        /*0044*/ 	.byte	0x00, 0xf0, 0x05, 0x00


	//----- nvinfo : EIATTR_KPARAM_INFO
	.align		4
.L_543:
        /*0048*/ 	.byte	0x04, 0x17
        /*004a*/ 	.short	(.L_545 - .L_544)
.L_544:
        /*004c*/ 	.word	0x00000000
        /*0050*/ 	.short	0x0002
        /*0052*/ 	.short	0x0008
        /*0054*/ 	.byte	0x00, 0xf0, 0x41, 0x00


	//----- nvinfo : EIATTR_KPARAM_INFO
	.align		4
.L_545:
        /*0058*/ 	.byte	0x04, 0x17
        /*005a*/ 	.short	(.L_547 - .L_546)
.L_546:
        /*005c*/ 	.word	0x00000000
        /*0060*/ 	.short	0x0001
        /*0062*/ 	.short	0x0004
        /*0064*/ 	.byte	0x00, 0xf0, 0x05, 0x00


	//----- nvinfo : EIATTR_KPARAM_INFO
	.align		4
.L_547:
        /*0068*/ 	.byte	0x04, 0x17
        /*006a*/ 	.short	(.L_549 - .L_548)
.L_548:
        /*006c*/ 	.word	0x00000000
        /*0070*/ 	.short	0x0000
        /*0072*/ 	.short	0x0000
        /*0074*/ 	.byte	0x00, 0xf0, 0x11, 0x00


	//----- nvinfo : EIATTR_SPARSE_MMA_MASK
	.align		4
.L_549:
        /*0078*/ 	.byte	0x03, 0x50
        /*007a*/ 	.short	0x0000


	//----- nvinfo : EIATTR_MAXREG_COUNT
	.align		4
        /*007c*/ 	.byte	0x03, 0x1b
        /*007e*/ 	.short	0x00ff


	//----- nvinfo : EIATTR_EXTERNS
	.align		4
        /*0080*/ 	.byte	0x04, 0x0f
        /*0082*/ 	.short	(.L_551 - .L_550)


	//   ....[0]....
	.align		4
.L_550:
        /*0084*/ 	.word	index@(__assertfail)


	//----- nvinfo : EIATTR_MERCURY_ISA_VERSION
	.align		4
.L_551:
        /*0088*/ 	.byte	0x03, 0x5f
        /*008a*/ 	.short	0x0101


	//----- nvinfo : EIATTR_SYSCALL_OFFSETS
	.align		4
        /*008c*/ 	.byte	0x04, 0x46
        /*008e*/ 	.short	(.L_553 - .L_552)


	//   ....[0]....
.L_552:
        /*0090*/ 	.word	0x00000e70


	//   ....[1]....
        /*0094*/ 	.word	0x00001d20


	//   ....[2]....
        /*0098*/ 	.word	0x00002be0


	//   ....[3]....
        /*009c*/ 	.word	0x00003a40


	//   ....[4]....
        /*00a0*/ 	.word	0x00004b40


	//   ....[5]....
        /*00a4*/ 	.word	0x00005a40


	//   ....[6]....
        /*00a8*/ 	.word	0x00006900


	//   ....[7]....
        /*00ac*/ 	.word	0x000077c0


	//----- nvinfo : EIATTR_EXIT_INSTR_OFFSETS
	.align		4
.L_553:
        /*00b0*/ 	.byte	0x04, 0x1c
        /*00b2*/ 	.short	(.L_555 - .L_554)


	//   ....[0]....
.L_554:
        /*00b4*/ 	.word	0x000069a0


	//   ....[1]....
        /*00b8*/ 	.word	0x00006ae0


	//   ....[2]....
        /*00bc*/ 	.word	0x00006b20


	//   ....[3]....
        /*00c0*/ 	.word	0x00006bb0


	//   ....[4]....
        /*00c4*/ 	.word	0x00006be0


	//   ....[5]....
        /*00c8*/ 	.word	0x00006c10


	//   ....[6]....
        /*00cc*/ 	.word	0x00006c90


	//   ....[7]....
        /*00d0*/ 	.word	0x00006cc0


	//   ....[8]....
        /*00d4*/ 	.word	0x00006d50


	//   ....[9]....
        /*00d8*/ 	.word	0x00006d90


	//   ....[10]....
        /*00dc*/ 	.word	0x00006dd0


	//   ....[11]....
        /*00e0*/ 	.word	0x00006e90


	//   ....[12]....
        /*00e4*/ 	.word	0x00006ee0


	//   ....[13]....
        /*00e8*/ 	.word	0x00007060


	//   ....[14]....
        /*00ec*/ 	.word	0x000071b0


	//   ....[15]....
        /*00f0*/ 	.word	0x000071e0


	//   ....[16]....
        /*00f4*/ 	.word	0x00007290


	//   ....[17]....
        /*00f8*/ 	.word	0x00007400


	//   ....[18]....
        /*00fc*/ 	.word	0x00007570


	//   ....[19]....
        /*0100*/ 	.word	0x000076c0


	//   ....[20]....
        /*0104*/ 	.word	0x000077d0


	//   ....[21]....
        /*0108*/ 	.word	0x00007800


	//   ....[22]....
        /*010c*/ 	.word	0x00007830


	//----- nvinfo : EIATTR_MAX_THREADS
	.align		4
.L_555:
        /*0110*/ 	.byte	0x04, 0x05
        /*0112*/ 	.short	(.L_557 - .L_556)
.L_556:
        /*0114*/ 	.word	0x00000080
        /*0118*/ 	.word	0x00000001
        /*011c*/ 	.word	0x00000001


	//----- nvinfo : EIATTR_CRS_STACK_SIZE
	.align		4
.L_557:
        /*0120*/ 	.byte	0x04, 0x1e
        /*0122*/ 	.short	(.L_559 - .L_558)
.L_558:
        /*0124*/ 	.word	0x00000000


	//----- nvinfo : EIATTR_CBANK_PARAM_SIZE
	.align		4
.L_559:
        /*0128*/ 	.byte	0x03, 0x19
        /*012a*/ 	.short	0x002c


	//----- nvinfo : EIATTR_PARAM_CBANK
	.align		4
        /*012c*/ 	.byte	0x04, 0x0a
        /*012e*/ 	.short	(.L_561 - .L_560)
	.align		4
.L_560:
        /*0130*/ 	.word	index@(.nv.constant0._ZN2at6native27unrolled_elementwise_kernelIZZZNS0_15sin_kernel_cudaERNS_18TensorIteratorBaseEENKUlvE0_clEvENKUlvE0_clEvEUlfE_St5arrayIPcLm2EELi4E23TrivialOffsetCalculatorILi1EjESB_NS0_6memory12LoadWithCastILi1EEENSC_13StoreWithCastILi1EEEEEviT_T0_T2_T3_T4_T5_)
        /*0134*/ 	.short	0x0210
        /*0136*/ 	.short	0x002c


	//----- nvinfo : EIATTR_SW_WAR
	.align		4
.L_561:
        /*0138*/ 	.byte	0x04, 0x36
        /*013a*/ 	.short	(.L_563 - .L_562)
.L_562:
        /*013c*/ 	.word	0x00000008
.L_563:


//--------------------- .nv.info._ZN2at6native18elementwise_kernelILi128ELi2EZNS0_22gpu_kernel_impl_nocastIZZZNS0_15sin_kernel_cudaERNS_18TensorIteratorBaseEENKUlvE0_clEvENKUlvE0_clEvEUlfE_EEvS4_RKT_EUliE_EEviT1_ --------------------------
	.section	.nv.info._ZN2at6native18elementwise_kernelILi128ELi2EZNS0_22gpu_kernel_impl_nocastIZZZNS0_15sin_kernel_cudaERNS_18TensorIteratorBaseEENKUlvE0_clEvENKUlvE0_clEvEUlfE_EEvS4_RKT_EUliE_EEviT1_,"",@"SHT_CUDA_INFO"
	.sectionflags	@""
	.align	4


	//----- nvinfo : EIATTR_CUDA_API_VERSION
	.align		4
        /*0000*/ 	.byte	0x04, 0x37
        /*0002*/ 	.short	(.L_565 - .L_564)
.L_564:
        /*0004*/ 	.word	0x00000082


	//----- nvinfo : EIATTR_KPARAM_INFO
	.align		4
.L_565:
        /*0008*/ 	.byte	0x04, 0x17
        /*000a*/ 	.short	(.L_567 - .L_566)
.L_566:
        /*000c*/ 	.word	0x00000000
        /*0010*/ 	.short	0x0001
        /*0012*/ 	.short	0x0008
        /*0014*/ 	.byte	0x00, 0xf0, 0x61, 0x08


	//----- nvinfo : EIATTR_KPARAM_INFO
	.align		4
.L_567:
        /*0018*/ 	.byte	0x04, 0x17
        /*001a*/ 	.short	(.L_569 - .L_568)
.L_568:
        /*001c*/ 	.word	0x00000000
        /*0020*/ 	.short	0x0000
        /*0022*/ 	.short	0x0000
        /*0024*/ 	.byte	0x00, 0xf0, 0x11, 0x00


	//----- nvinfo : EIATTR_SPARSE_MMA_MASK
	.align		4
.L_569:
        /*0028*/ 	.byte	0x03, 0x50
        /*002a*/ 	.short	0x0000


	//----- nvinfo : EIATTR_MAXREG_COUNT
	.align		4
        /*002c*/ 	.byte	0x03, 0x1b
        /*002e*/ 	.short	0x0080


	//----- nvinfo : EIATTR_MERCURY_ISA_VERSION
	.align		4
        /*0030*/ 	.byte	0x03, 0x5f
        /*0032*/ 	.short	0x0101


	//----- nvinfo : EIATTR_EXIT_INSTR_OFFSETS
	.align		4
        /*0034*/ 	.byte	0x04, 0x1c
        /*0036*/ 	.short	(.L_571 - .L_570)


	//   ....[0]....
.L_570:
        /*0038*/ 	.word	0x00001450


	//   ....[1]....
        /*003c*/ 	.word	0x000027f0


	//----- nvinfo : EIATTR_MAX_THREADS
	.align		4
.L_571:
        /*0040*/ 	.byte	0x04, 0x05
        /*0042*/ 	.short	(.L_573 - .L_572)
.L_572:
        /*0044*/ 	.word	0x00000080
        /*0048*/ 	.word	0x00000001
        /*004c*/ 	.word	0x00000001


	//----- nvinfo : EIATTR_CRS_STACK_SIZE
	.align		4
.L_573:
        /*0050*/ 	.byte	0x04, 0x1e
        /*0052*/ 	.short	(.L_575 - .L_574)
.L_574:
        /*0054*/ 	.word	0x00000000


	//----- nvinfo : EIATTR_CBANK_PARAM_SIZE
	.align		4
.L_575:
        /*0058*/ 	.byte	0x03, 0x19
        /*005a*/ 	.short	0x0220


	//----- nvinfo : EIATTR_PARAM_CBANK
	.align		4
        /*005c*/ 	.byte	0x04, 0x0a
        /*005e*/ 	.short	(.L_577 - .L_576)
	.align		4
.L_576:
        /*0060*/ 	.word	index@(.nv.constant0._ZN2at6native18elementwise_kernelILi128ELi2EZNS0_22gpu_kernel_impl_nocastIZZZNS0_15sin_kernel_cudaERNS_18TensorIteratorBaseEENKUlvE0_clEvENKUlvE0_clEvEUlfE_EEvS4_RKT_EUliE_EEviT1_)
        /*0064*/ 	.short	0x0210
        /*0066*/ 	.short	0x0220


	//----- nvinfo : EIATTR_SW_WAR
	.align		4
.L_577:
        /*0068*/ 	.byte	0x04, 0x36
        /*006a*/ 	.short	(.L_579 - .L_578)
.L_578:
        /*006c*/ 	.word	0x00000008
.L_579:


//--------------------- .nv.info._ZN2at6native27unrolled_elementwise_kernelIZZZNS0_15sin_kernel_cudaERNS_18TensorIteratorBaseEENKUlvE0_clEvENKUlvE0_clEvEUlfE_St5arrayIPcLm2EELi4E23TrivialOffsetCalculatorILi1EjESB_NS0_6memory15LoadWithoutCastENSC_16StoreWithoutCastEEEviT_T0_T2_T3_T4_T5_ --------------------------
	.section	.nv.info._ZN2at6native27unrolled_elementwise_kernelIZZZNS0_15sin_kernel_cudaERNS_18TensorIteratorBaseEENKUlvE0_clEvENKUlvE0_clEvEUlfE_St5arrayIPcLm2EELi4E23TrivialOffsetCalculatorILi1EjESB_NS0_6memory15LoadWithoutCastENSC_16StoreWithoutCastEEEviT_T0_T2_T3_T4_T5_,"",@"SHT_CUDA_INFO"
	.sectionflags	@""
	.align	4


	//----- nvinfo : EIATTR_CUDA_API_VERSION
	.align		4
        /*0000*/ 	.byte	0x04, 0x37
        /*0002*/ 	.short	(.L_581 - .L_580)
.L_580:
        /*0004*/ 	.word	0x00000082


	//----- nvinfo : EIATTR_KPARAM_INFO
	.align		4
.L_581:
        /*0008*/ 	.byte	0x04, 0x17
        /*000a*/ 	.short	(.L_583 - .L_582)
.L_582:
        /*000c*/ 	.word	0x00000000
        /*0010*/ 	.short	0x0006
        /*0012*/ 	.short	0x001b
        /*0014*/ 	.byte	0x00, 0xf0, 0x05, 0x00


	//----- nvinfo : EIATTR_KPARAM_INFO
	.align		4
.L_583:
        /*0018*/ 	.byte	0x04, 0x17
        /*001a*/ 	.short	(.L_585 - .L_584)
.L_584:
        /*001c*/ 	.word	0x00000000
        /*0020*/ 	.short	0x0005
        /*0022*/ 	.short	0x001a
        /*0024*/ 	.byte	0x00, 0xf0, 0x05, 0x00


	//----- nvinfo : EIATTR_KPARAM_INFO
	.align		4
.L_585:
        /*0028*/ 	.byte	0x04, 0x17
        /*002a*/ 	.short	(.L_587 - .L_586)
.L_586:
        /*002c*/ 	.word	0x00000000
        /*0030*/ 	.short	0x0004
        /*0032*/ 	.short	0x0019
        /*0034*/ 	.byte	0x00, 0xf0, 0x05, 0x00


	//----- nvinfo : EIATTR_KPARAM_INFO
	.align		4
.L_587:
        /*0038*/ 	.byte	0x04, 0x17
        /*003a*/ 	.short	(.L_589 - .L_588)
.L_588:
        /*003c*/ 	.word	0x00000000
        /*0040*/ 	.short	0x0003
        /*0042*/ 	.short	0x0018
        /*0044*/ 	.byte	0x00, 0xf0, 0x05, 0x00


	//----- nvinfo : EIATTR_KPARAM_INFO
	.align		4
.L_589:
        /*0048*/ 	.byte	0x04, 0x17
        /*004a*/ 	.short	(.L_591 - .L_590)
.L_590:
        /*004c*/ 	.word	0x00000000
        /*0050*/ 	.short	0x0002
        /*0052*/ 	.short	0x0008
        /*0054*/ 	.byte	0x00, 0xf0, 0x41, 0x00


	//----- nvinfo : EIATTR_KPARAM_INFO
	.align		4
.L_591:
        /*0058*/ 	.byte	0x04, 0x17
        /*005a*/ 	.short	(.L_593 - .L_592)
.L_592:
        /*005c*/ 	.word	0x00000000
        /*0060*/ 	.short	0x0001
        /*0062*/ 	.short	0x0004
        /*0064*/ 	.byte	0x00, 0xf0, 0x05, 0x00


	//----- nvinfo : EIATTR_KPARAM_INFO
	.align		4
.L_593:
        /*0068*/ 	.byte	0x04, 0x17
        /*006a*/ 	.short	(.L_595 - .L_594)
.L_594:
        /*006c*/ 	.word	0x00000000
        /*0070*/ 	.short	0x0000
        /*0072*/ 	.short	0x0000
        /*0074*/ 	.byte	0x00, 0xf0, 0x11, 0x00


	//----- nvinfo : EIATTR_SPARSE_MMA_MASK
	.align		4
.L_595:
        /*0078*/ 	.byte	0x03, 0x50
        /*007a*/ 	.short	0x0000


	//----- nvinfo : EIATTR_MAXREG_COUNT
	.align		4
        /*007c*/ 	.byte	0x03, 0x1b
        /*007e*/ 	.short	0x00ff


	//----- nvinfo : EIATTR_MERCURY_ISA_VERSION
	.align		4
        /*0080*/ 	.byte	0x03, 0x5f
        /*0082*/ 	.short	0x0101


	//----- nvinfo : EIATTR_EXIT_INSTR_OFFSETS
	.align		4
        /*0084*/ 	.byte	0x04, 0x1c
        /*0086*/ 	.short	(.L_597 - .L_596)


	//   ....[0]....
.L_596:
        /*0088*/ 	.word	0x00000430


	//   ....[1]....
        /*008c*/ 	.word	0x000004a0


	//----- nvinfo : EIATTR_MAX_THREADS
	.align		4
.L_597:
        /*0090*/ 	.byte	0x04, 0x05
        /*0092*/ 	.short	(.L_599 - .L_598)
.L_598:
        /*0094*/ 	.word	0x00000080
        /*0098*/ 	.word	0x00000001
        /*009c*/ 	.word	0x00000001


	//----- nvinfo : EIATTR_CRS_STACK_SIZE
	.align		4
.L_599:
        /*00a0*/ 	.byte	0x04, 0x1e
        /*00a2*/ 	.short	(.L_601 - .L_600)
.L_600:
        /*00a4*/ 	.word	0x00000000


	//----- nvinfo : EIATTR_CBANK_PARAM_SIZE
	.align		4
.L_601:
        /*00a8*/ 	.byte	0x03, 0x19
        /*00aa*/ 	.short	0x001c


	//----- nvinfo : EIATTR_PARAM_CBANK
	.align		4
        /*00ac*/ 	.byte	0x04, 0x0a
        /*00ae*/ 	.short	(.L_603 - .L_602)
	.align		4
.L_602:
        /*00b0*/ 	.word	index@(.nv.constant0._ZN2at6native27unrolled_elementwise_kernelIZZZNS0_15sin_kernel_cudaERNS_18TensorIteratorBaseEENKUlvE0_clEvENKUlvE0_clEvEUlfE_St5arrayIPcLm2EELi4E23TrivialOffsetCalculatorILi1EjESB_NS0_6memory15LoadWithoutCastENSC_16StoreWithoutCastEEEviT_T0_T2_T3_T4_T5_)
        /*00b4*/ 	.short	0x0210
        /*00b6*/ 	.short	0x001c


	//----- nvinfo : EIATTR_SW_WAR
	.align		4
.L_603:
        /*00b8*/ 	.byte	0x04, 0x36
        /*00ba*/ 	.short	(.L_605 - .L_604)
.L_604:
        /*00bc*/ 	.word	0x00000008
.L_605:


//--------------------- .nv.info._ZN2at6native29vectorized_elementwise_kernelILi2EZZZNS0_15sin_kernel_cudaERNS_18TensorIteratorBaseEENKUlvE0_clEvENKUlvE0_clEvEUlfE_St5arrayIPcLm2EEEEviT0_T1_ --------------------------
	.section	.nv.info._ZN2at6native29vectorized_elementwise_kernelILi2EZZZNS0_15sin_kernel_cudaERNS_18TensorIteratorBaseEENKUlvE0_clEvENKUlvE0_clEvEUlfE_St5arrayIPcLm2EEEEviT0_T1_,"",@"SHT_CUDA_INFO"
	.sectionflags	@""
	.align	4


	//----- nvinfo : EIATTR_CUDA_API_VERSION
	.align		4
        /*0000*/ 	.byte	0x04, 0x37
        /*0002*/ 	.short	(.L_607 - .L_606)
.L_606:
        /*0004*/ 	.word	0x00000082


	//----- nvinfo : EIATTR_KPARAM_INFO
	.align		4
.L_607:
        /*0008*/ 	.byte	0x04, 0x17
        /*000a*/ 	.short	(.L_609 - .L_608)
.L_608:
        /*000c*/ 	.word	0x00000000
        /*0010*/ 	.short	0x0002
        /*0012*/ 	.short	0x0008
        /*0014*/ 	.byte	0x00, 0xf0, 0x41, 0x00


	//----- nvinfo : EIATTR_KPARAM_INFO
	.align		4
.L_609:
        /*0018*/ 	.byte	0x04, 0x17
        /*001a*/ 	.short	(.L_611 - .L_610)
.L_610:
        /*001c*/ 	.word	0x00000000
        /*0020*/ 	.short	0x0001
        /*0022*/ 	.short	0x0004
        /*0024*/ 	.byte	0x00, 0xf0, 0x05, 0x00


	//----- nvinfo : EIATTR_KPARAM_INFO
	.align		4
.L_611:
        /*0028*/ 	.byte	0x04, 0x17
        /*002a*/ 	.short	(.L_613 - .L_612)
.L_612:
        /*002c*/ 	.word	0x00000000
        /*0030*/ 	.short	0x0000
        /*0032*/ 	.short	0x0000
        /*0034*/ 	.byte	0x00, 0xf0, 0x11, 0x00


	//----- nvinfo : EIATTR_SPARSE_MMA_MASK
	.align		4
.L_613:
        /*0038*/ 	.byte	0x03, 0x50
        /*003a*/ 	.short	0x0000


	//----- nvinfo : EIATTR_MAXREG_COUNT
	.align		4
        /*003c*/ 	.byte	0x03, 0x1b
        /*003e*/ 	.short	0x00ff


	//----- nvinfo : EIATTR_MERCURY_ISA_VERSION
	.align		4
        /*0040*/ 	.byte	0x03, 0x5f
        /*0042*/ 	.short	0x0101


	//----- nvinfo : EIATTR_EXIT_INSTR_OFFSETS
	.align		4
        /*0044*/ 	.byte	0x04, 0x1c
        /*0046*/ 	.short	(.L_615 - .L_614)


	//   ....[0]....
.L_614:
        /*0048*/ 	.word	0x00000270


	//   ....[1]....
        /*004c*/ 	.word	0x00000b40


	//   ....[2]....
        /*0050*/ 	.word	0x00000b90


	//----- nvinfo : EIATTR_MAX_THREADS
	.align		4
.L_615:
        /*0054*/ 	.byte	0x04, 0x05
        /*0056*/ 	.short	(.L_617 - .L_616)
.L_616:
        /*0058*/ 	.word	0x00000080
        /*005c*/ 	.word	0x00000001
        /*0060*/ 	.word	0x00000001


	//----- nvinfo : EIATTR_CRS_STACK_SIZE
	.align		4
.L_617:
        /*0064*/ 	.byte	0x04, 0x1e
        /*0066*/ 	.short	(.L_619 - .L_618)
.L_618:
        /*0068*/ 	.word	0x00000000


	//----- nvinfo : EIATTR_CBANK_PARAM_SIZE
	.align		4
.L_619:
        /*006c*/ 	.byte	0x03, 0x19
        /*006e*/ 	.short	0x0018


	//----- nvinfo : EIATTR_PARAM_CBANK
	.align		4
        /*0070*/ 	.byte	0x04, 0x0a
        /*0072*/ 	.short	(.L_621 - .L_620)
	.align		4
.L_620:
        /*0074*/ 	.word	index@(.nv.constant0._ZN2at6native29vectorized_elementwise_kernelILi2EZZZNS0_15sin_kernel_cudaERNS_18TensorIteratorBaseEENKUlvE0_clEvENKUlvE0_clEvEUlfE_St5arrayIPcLm2EEEEviT0_T1_)
        /*0078*/ 	.short	0x0210
        /*007a*/ 	.short	0x0018


	//----- nvinfo : EIATTR_SW_WAR
	.align		4
.L_621:
        /*007c*/ 	.byte	0x04, 0x36
        /*007e*/ 	.short	(.L_623 - .L_622)
.L_622:
        /*0080*/ 	.word	0x00000008
.L_623:


//--------------------- .nv.info._ZN2at6native29vectorized_elementwise_kernelILi4EZZZNS0_15sin_kernel_cudaERNS_18TensorIteratorBaseEENKUlvE0_clEvENKUlvE0_clEvEUlfE_St5arrayIPcLm2EEEEviT0_T1_ --------------------------
	.section	.nv.info._ZN2at6native29vectorized_elementwise_kernelILi4EZZZNS0_15sin_kernel_cudaERNS_18TensorIteratorBaseEENKUlvE0_clEvENKUlvE0_clEvEUlfE_St5arrayIPcLm2EEEEviT0_T1_,"",@"SHT_CUDA_INFO"
	.sectionflags	@""
	.align	4


	//----- nvinfo : EIATTR_CUDA_API_VERSION
	.align		4
        /*0000*/ 	.byte	0x04, 0x37
        /*0002*/ 	.short	(.L_625 - .L_624)
.L_624:
        /*0004*/ 	.word	0x00000082


	//----- nvinfo : EIATTR_KPARAM_INFO
	.align		4
.L_625:
        /*0008*/ 	.byte	0x04, 0x17
        /*000a*/ 	.short	(.L_627 - .L_626)
.L_626:
        /*000c*/ 	.word	0x00000000
        /*0010*/ 	.short	0x0002
        /*0012*/ 	.short	0x0008
        /*0014*/ 	.byte	0x00, 0xf0, 0x41, 0x00


	//----- nvinfo : EIATTR_KPARAM_INFO
	.align		4
.L_627:
        /*0018*/ 	.byte	0x04, 0x17
        /*001a*/ 	.short	(.L_629 - .L_628)
.L_628:
        /*001c*/ 	.word	0x00000000
        /*0020*/ 	.short	0x0001
        /*0022*/ 	.short	0x0004
        /*0024*/ 	.byte	0x00, 0xf0, 0x05, 0x00


	//----- nvinfo : EIATTR_KPARAM_INFO
	.align		4
.L_629:
        /*0028*/ 	.byte	0x04, 0x17
        /*002a*/ 	.short	(.L_631 - .L_630)
.L_630:
        /*002c*/ 	.word	0x00000000
        /*0030*/ 	.short	0x0000
        /*0032*/ 	.short	0x0000
        /*0034*/ 	.byte	0x00, 0xf0, 0x11, 0x00


	//----- nvinfo : EIATTR_SPARSE_MMA_MASK
	.align		4
.L_631:
        /*0038*/ 	.byte	0x03, 0x50
        /*003a*/ 	.short	0x0000


	//----- nvinfo : EIATTR_MAXREG_COUNT
	.align		4
        /*003c*/ 	.byte	0x03, 0x1b
        /*003e*/ 	.short	0x00ff


	//----- nvinfo : EIATTR_MERCURY_ISA_VERSION
	.align		4
        /*0040*/ 	.byte	0x03, 0x5f
        /*0042*/ 	.short	0x0101


	//----- nvinfo : EIATTR_EXIT_INSTR_OFFSETS
	.align		4
        /*0044*/ 	.byte	0x04, 0x1c
        /*0046*/ 	.short	(.L_633 - .L_632)


	//   ....[0]....
.L_632:
        /*0048*/ 	.word	0x00000230


	//   ....[1]....
        /*004c*/ 	.word	0x00000b00


	//   ....[2]....
        /*0050*/ 	.word	0x00000b50


	//----- nvinfo : EIATTR_MAX_THREADS
	.align		4
.L_633:
        /*0054*/ 	.byte	0x04, 0x05
        /*0056*/ 	.short	(.L_635 - .L_634)
.L_634:
        /*0058*/ 	.word	0x00000080
        /*005c*/ 	.word	0x00000001
        /*0060*/ 	.word	0x00000001


	//----- nvinfo : EIATTR_CRS_STACK_SIZE
	.align		4
.L_635:
        /*0064*/ 	.byte	0x04, 0x1e
        /*0066*/ 	.short	(.L_637 - .L_636)
.L_636:
        /*0068*/ 	.word	0x00000000


	//----- nvinfo : EIATTR_CBANK_PARAM_SIZE
	.align		4
.L_637:
        /*006c*/ 	.byte	0x03, 0x19
        /*006e*/ 	.short	0x0018


	//----- nvinfo : EIATTR_PARAM_CBANK
	.align		4
        /*0070*/ 	.byte	0x04, 0x0a
        /*0072*/ 	.short	(.L_639 - .L_638)
	.align		4
.L_638:
        /*0074*/ 	.word	index@(.nv.constant0._ZN2at6native29vectorized_elementwise_kernelILi4EZZZNS0_15sin_kernel_cudaERNS_18TensorIteratorBaseEENKUlvE0_clEvENKUlvE0_clEvEUlfE_St5arrayIPcLm2EEEEviT0_T1_)
        /*0078*/ 	.short	0x0210
        /*007a*/ 	.short	0x0018


	//----- nvinfo : EIATTR_SW_WAR
	.align		4
.L_639:
        /*007c*/ 	.byte	0x04, 0x36
        /*007e*/ 	.short	(.L_641 - .L_640)
.L_640:
        /*0080*/ 	.word	0x00000008
.L_641:


//--------------------- .nv.info._ZN2at6native29vectorized_elementwise_kernelILi8EZZZNS0_15sin_kernel_cudaERNS_18TensorIteratorBaseEENKUlvE0_clEvENKUlvE0_clEvEUlfE_St5arrayIPcLm2EEEEviT0_T1_ --------------------------
	.section	.nv.info._ZN2at6native29vectorized_elementwise_kernelILi8EZZZNS0_15sin_kernel_cudaERNS_18TensorIteratorBaseEENKUlvE0_clEvENKUlvE0_clEvEUlfE_St5arrayIPcLm2EEEEviT0_T1_,"",@"SHT_CUDA_INFO"
	.sectionflags	@""
	.align	4


	//----- nvinfo : EIATTR_CUDA_API_VERSION
	.align		4
        /*0000*/ 	.byte	0x04, 0x37
        /*0002*/ 	.short	(.L_643 - .L_642)
.L_642:
        /*0004*/ 	.word	0x00000082


	//----- nvinfo : EIATTR_KPARAM_INFO
	.align		4
.L_643:
        /*0008*/ 	.byte	0x04, 0x17
        /*000a*/ 	.short	(.L_645 - .L_644)
.L_644:
        /*000c*/ 	.word	0x00000000
        /*0010*/ 	.short	0x0002
        /*0012*/ 	.short	0x0008
        /*0014*/ 	.byte	0x00, 0xf0, 0x41, 0x00


	//----- nvinfo : EIATTR_KPARAM_INFO
	.align		4
.L_645:
        /*0018*/ 	.byte	0x04, 0x17
        /*001a*/ 	.short	(.L_647 - .L_646)
.L_646:
        /*001c*/ 	.word	0x00000000
        /*0020*/ 	.short	0x0001
        /*0022*/ 	.short	0x0004
        /*0024*/ 	.byte	0x00, 0xf0, 0x05, 0x00


	//----- nvinfo : EIATTR_KPARAM_INFO
	.align		4
.L_647:
        /*0028*/ 	.byte	0x04, 0x17
        /*002a*/ 	.short	(.L_649 - .L_648)
.L_648:
        /*002c*/ 	.word	0x00000000
        /*0030*/ 	.short	0x0000
        /*0032*/ 	.short	0x0000
        /*0034*/ 	.byte	0x00, 0xf0, 0x11, 0x00


	//----- nvinfo : EIATTR_SPARSE_MMA_MASK
	.align		4
.L_649:
        /*0038*/ 	.byte	0x03, 0x50
        /*003a*/ 	.short	0x0000


	//----- nvinfo : EIATTR_MAXREG_COUNT
	.align		4
        /*003c*/ 	.byte	0x03, 0x1b
        /*003e*/ 	.short	0x00ff


	//----- nvinfo : EIATTR_MERCURY_ISA_VERSION
	.align		4
        /*0040*/ 	.byte	0x03, 0x5f
        /*0042*/ 	.short	0x0101


	//----- nvinfo : EIATTR_EXIT_INSTR_OFFSETS
	.align		4
        /*0044*/ 	.byte	0x04, 0x1c
        /*0046*/ 	.short	(.L_651 - .L_650)


	//   ....[0]....
.L_650:
        /*0048*/ 	.word	0x00000230


	//   ....[1]....
        /*004c*/ 	.word	0x00000b00


	//   ....[2]....
        /*0050*/ 	.word	0x00000b50


	//----- nvinfo : EIATTR_MAX_THREADS
	.align		4
.L_651:
        /*0054*/ 	.byte	0x04, 0x05
        /*0056*/ 	.short	(.L_653 - .L_652)
.L_652:
        /*0058*/ 	.word	0x00000080
        /*005c*/ 	.word	0x00000001
        /*0060*/ 	.word	0x00000001


	//----- nvinfo : EIATTR_CRS_STACK_SIZE
	.align		4
.L_653:
        /*0064*/ 	.byte	0x04, 0x1e
        /*0066*/ 	.short	(.L_655 - .L_654)
.L_654:
        /*0068*/ 	.word	0x00000000


	//----- nvinfo : EIATTR_CBANK_PARAM_SIZE
	.align		4
.L_655:
        /*006c*/ 	.byte	0x03, 0x19
        /*006e*/ 	.short	0x0018


	//----- nvinfo : EIATTR_PARAM_CBANK
	.align		4
        /*0070*/ 	.byte	0x04, 0x0a
        /*0072*/ 	.short	(.L_657 - .L_656)
	.align		4
.L_656:
        /*0074*/ 	.word	index@(.nv.constant0._ZN2at6native29vectorized_elementwise_kernelILi8EZZZNS0_15sin_kernel_cudaERNS_18TensorIteratorBaseEENKUlvE0_clEvENKUlvE0_clEvEUlfE_St5arrayIPcLm2EEEEviT0_T1_)
        /*0078*/ 	.short	0x0210
        /*007a*/ 	.short	0x0018


	//----- nvinfo : EIATTR_SW_WAR
	.align		4
.L_657:
        /*007c*/ 	.byte	0x04, 0x36
        /*007e*/ 	.short	(.L_659 - .L_658)
.L_658:
        /*0080*/ 	.word	0x00000008
.L_659:


//--------------------- .nv.info._ZN2at6native18elementwise_kernelILi128ELi4EZNS0_15gpu_kernel_implIZZZNS0_15sin_kernel_cudaERNS_18TensorIteratorBaseEENKUlvE0_clEvENKUlvE_clEvEUldE_EEvS4_RKT_EUliE_EEviT1_ --------------------------
	.section	.nv.info._ZN2at6native18elementwise_kernelILi128ELi4EZNS0_15gpu_kernel_implIZZZNS0_15sin_kernel_cudaERNS_18TensorIteratorBaseEENKUlvE0_clEvENKUlvE_clEvEUldE_EEvS4_RKT_EUliE_EEviT1_,"",@"SHT_CUDA_INFO"
	.sectionflags	@""
	.align	4


	//----- nvinfo : EIATTR_CUDA_API_VERSION
	.align		4
        /*0000*/ 	.byte	0x04, 0x37
        /*0002*/ 	.short	(.L_661 - .L_660)
.L_660:
        /*0004*/ 	.word	0x00000082


	//----- nvinfo : EIATTR_KPARAM_INFO
	.align		4
.L_661:
        /*0008*/ 	.byte	0x04, 0x17
        /*000a*/ 	.short	(.L_663 - .L_662)
.L_662:
        /*000c*/ 	.word	0x00000000
        /*0010*/ 	.short	0x0001
        /*0012*/ 	.short	0x0008
        /*0014*/ 	.byte	0x00, 0xf0, 0x61, 0x08


	//----- nvinfo : EIATTR_KPARAM_INFO
	.align		4
.L_663:
        /*0018*/ 	.byte	0x04, 0x17
        /*001a*/ 	.short	(.L_665 - .L_664)
.L_664:
        /*001c*/ 	.word	0x00000000
        /*0020*/ 	.short	0x0000
        /*0022*/ 	.short	0x0000
        /*0024*/ 	.byte	0x00, 0xf0, 0x11, 0x00


	//----- nvinfo : EIATTR_SPARSE_MMA_MASK
	.align		4
.L_665:
        /*0028*/ 	.byte	0x03, 0x50
        /*002a*/ 	.short	0x0000


	//----- nvinfo : EIATTR_MAXREG_COUNT
	.align		4
        /*002c*/ 	.byte	0x03, 0x1b
        /*002e*/ 	.short	0x0080


	//----- nvinfo : EIATTR_EXTERNS
	.align		4
        /*0030*/ 	.byte	0x04, 0x0f
        /*0032*/ 	.short	(.L_667 - .L_666)


	//   ....[0]....
	.align		4
.L_666:
        /*0034*/ 	.word	index@(__assertfail)


	//----- nvinfo : EIATTR_MERCURY_ISA_VERSION
	.align		4
.L_667:
        /*0038*/ 	.byte	0x03, 0x5f
        /*003a*/ 	.short	0x0101


	//----- nvinfo : EIATTR_SYSCALL_OFFSETS
	.align		4
        /*003c*/ 	.byte	0x04, 0x46
        /*003e*/ 	.short	(.L_669 - .L_668)


	//   ....[0]....
.L_668:
        /*0040*/ 	.word	0x00002270


	//   ....[1]....
        /*0044*/ 	.word	0x000036d0


	//   ....[2]....
        /*0048*/ 	.word	0x00005960


	//   ....[3]....
        /*004c*/ 	.word	0x00006dc0


	//   ....[4]....
        /*0050*/ 	.word	0x00009040


	//   ....[5]....
        /*0054*/ 	.word	0x0000a4a0


	//   ....[6]....
        /*0058*/ 	.word	0x0000c710


	//   ....[7]....
        /*005c*/ 	.word	0x0000db70


	//----- nvinfo : EIATTR_EXIT_INSTR_OFFSETS
	.align		4
.L_669:
        /*0060*/ 	.byte	0x04, 0x1c
        /*0062*/ 	.short	(.L_671 - .L_670)


	//   ....[0]....
.L_670:
        /*0064*/ 	.word	0x0000a550


	//   ....[1]....
        /*0068*/ 	.word	0x0000cbb0


	//   ....[2]....
        /*006c*/ 	.word	0x0000cbf0


	//   ....[3]....
        /*0070*/ 	.word	0x0000cc80


	//   ....[4]....
        /*0074*/ 	.word	0x0000ccb0


	//   ....[5]....
        /*0078*/ 	.word	0x0000cce0


	//   ....[6]....
        /*007c*/ 	.word	0x0000cdb0


	//   ....[7]....
        /*0080*/ 	.word	0x0000ce30


	//   ....[8]....
        /*0084*/ 	.word	0x0000cf10


	//   ....[9]....
        /*0088*/ 	.word	0x0000cfa0


	//   ....[10]....
        /*008c*/ 	.word	0x0000cfc0


	//   ....[11]....
        /*0090*/ 	.word	0x0000d080


	//   ....[12]....
        /*0094*/ 	.word	0x0000d0b0


	//   ....[13]....
        /*0098*/ 	.word	0x0000d280


	//   ....[14]....
        /*009c*/ 	.word	0x0000d420


	//   ....[15]....
        /*00a0*/ 	.word	0x0000d4a0


	//   ....[16]....
        /*00a4*/ 	.word	0x0000d550


	//   ....[17]....
        /*00a8*/ 	.word	0x0000d710


	//   ....[18]....
        /*00ac*/ 	.word	0x0000d8d0


	//   ....[19]....
        /*00b0*/ 	.word	0x0000da70


	//   ....[20]....
        /*00b4*/ 	.word	0x0000db80


	//   ....[21]....
        /*00b8*/ 	.word	0x0000dbb0


	//   ....[22]....
        /*00bc*/ 	.word	0x0000dbe0


	//----- nvinfo : EIATTR_MAX_THREADS
	.align		4
.L_671:
        /*00c0*/ 	.byte	0x04, 0x05
        /*00c2*/ 	.short	(.L_673 - .L_672)
.L_672:
        /*00c4*/ 	.word	0x00000080
        /*00c8*/ 	.word	0x00000001
        /*00cc*/ 	.word	0x00000001


	//----- nvinfo : EIATTR_CRS_STACK_SIZE
	.align		4
.L_673:
        /*00d0*/ 	.byte	0x04, 0x1e
        /*00d2*/ 	.short	(.L_675 - .L_674)
.L_674:
        /*00d4*/ 	.word	0x00000000


	//----- nvinfo : EIATTR_CBANK_PARAM_SIZE
	.align		4
.L_675:
        /*00d8*/ 	.byte	0x03, 0x19
        /*00da*/ 	.short	0x0220


	//----- nvinfo : EIATTR_PARAM_CBANK
	.align		4
        /*00dc*/ 	.byte	0x04, 0x0a
        /*00de*/ 	.short	(.L_677 - .L_676)
	.align		4
.L_676:
        /*00e0*/ 	.word	index@(.nv.constant0._ZN2at6native18elementwise_kernelILi128ELi4EZNS0_15gpu_kernel_implIZZZNS0_15sin_kernel_cudaERNS_18TensorIteratorBaseEENKUlvE0_clEvENKUlvE_clEvEUldE_EEvS4_RKT_EUliE_EEviT1_)
        /*00e4*/ 	.short	0x0210
        /*00e6*/ 	.short	0x0220


	//----- nvinfo : EIATTR_SW_WAR
	.align		4
.L_677:
        /*00e8*/ 	.byte	0x04, 0x36
        /*00ea*/ 	.short	(.L_679 - .L_678)
.L_678:
        /*00ec*/ 	.word	0x00000008
.L_679:


//--------------------- .nv.info._ZN2at6native27unrolled_elementwise_kernelIZZZNS0_15sin_kernel_cudaERNS_18TensorIteratorBaseEENKUlvE0_clEvENKUlvE_clEvEUldE_St5arrayIPcLm2EELi4E23TrivialOffsetCalculatorILi1EjESB_NS0_6memory12LoadWithCastILi1EEENSC_13StoreWithCastILi1EEEEEviT_T0_T2_T3_T4_T5_ --------------------------
	.section	.nv.info._ZN2at6native27unrolled_elementwise_kernelIZZZNS0_15sin_kernel_cudaERNS_18TensorIteratorBaseEENKUlvE0_clEvENKUlvE_clEvEUldE_St5arrayIPcLm2EELi4E23TrivialOffsetCalculatorILi1EjESB_NS0_6memory12LoadWithCastILi1EEENSC_13StoreWithCastILi1EEEEEviT_T0_T2_T3_T4_T5_,"",@"SHT_CUDA_INFO"
	.sectionflags	@""
	.align	4


	//----- nvinfo : EIATTR_CUDA_API_VERSION
	.align		4
        /*0000*/ 	.byte	0x04, 0x37
        /*0002*/ 	.short	(.L_681 - .L_680)
.L_680:
        /*0004*/ 	.word	0x00000082


	//----- nvinfo : EIATTR_KPARAM_INFO
	.align		4
.L_681:
        /*0008*/ 	.byte	0x04, 0x17
        /*000a*/ 	.short	(.L_683 - .L_682)
.L_682:
        /*000c*/ 	.word	0x00000000
        /*0010*/ 	.short	0x0006
        /*0012*/ 	.short	0x0024
        /*0014*/ 	.byte	0x00, 0xf0, 0x21, 0x00


	//----- nvinfo : EIATTR_KPARAM_INFO
	.align		4
.L_683:
        /*0018*/ 	.byte	0x04, 0x17
        /*001a*/ 	.short	(.L_685 - .L_684)
.L_684:
        /*001c*/ 	.word	0x00000000
        /*0020*/ 	.short	0x0005
        /*0022*/ 	.short	0x001c
        /*0024*/ 	.byte	0x00, 0xf0, 0x21, 0x00


	//----- nvinfo : EIATTR_KPARAM_INFO
	.align		4
.L_685:
        /*0028*/ 	.byte	0x04, 0x17
        /*002a*/ 	.short	(.L_687 - .L_686)
.L_686:
        /*002c*/ 	.word	0x00000000
        /*0030*/ 	.short	0x0004
        /*0032*/ 	.short	0x0019
        /*0034*/ 	.byte	0x00, 0xf0, 0x05, 0x00


	//----- nvinfo : EIATTR_KPARAM_INFO
	.align		4
.L_687:
        /*0038*/ 	.byte	0x04, 0x17
        /*003a*/ 	.short	(.L_689 - .L_688)
.L_688:
        /*003c*/ 	.word	0x00000000
        /*0040*/ 	.short	0x0003
        /*0042*/ 	.short	0x0018
        /*0044*/ 	.byte	0x00, 0xf0, 0x05, 0x00


	//----- nvinfo : EIATTR_KPARAM_INFO
	.align		4
.L_689:
        /*0048*/ 	.byte	0x04, 0x17
        /*004a*/ 	.short	(.L_691 - .L_690)
.L_690:
        /*004c*/ 	.word	0x00000000
        /*0050*/ 	.short	0x0002
        /*0052*/ 	.short	0x0008
        /*0054*/ 	.byte	0x00, 0xf0, 0x41, 0x00


	//----- nvinfo : EIATTR_KPARAM_INFO
	.align		4
.L_691:
        /*0058*/ 	.byte	0x04, 0x17
        /*005a*/ 	.short	(.L_693 - .L_692)
.L_692:
        /*005c*/ 	.word	0x00000000
        /*0060*/ 	.short	0x0001
        /*0062*/ 	.short	0x0004
        /*0064*/ 	.byte	0x00, 0xf0, 0x05, 0x00


	//----- nvinfo : EIATTR_KPARAM_INFO
	.align		4
.L_693:
        /*0068*/ 	.byte	0x04, 0x17
        /*006a*/ 	.short	(.L_695 - .L_694)
.L_694:
        /*006c*/ 	.word	0x00000000
        /*0070*/ 	.short	0x0000
        /*0072*/ 	.short	0x0000
        /*0074*/ 	.byte	0x00, 0xf0, 0x11, 0x00


	//----- nvinfo : EIATTR_SPARSE_MMA_MASK
	.align		4
.L_695:
        /*0078*/ 	.byte	0x03, 0x50
        /*007a*/ 	.short	0x0000


	//----- nvinfo : EIATTR_MAXREG_COUNT
	.align		4
        /*007c*/ 	.byte	0x03, 0x1b
        /*007e*/ 	.short	0x00ff


	//----- nvinfo : EIATTR_EXTERNS
	.align		4
        /*0080*/ 	.byte	0x04, 0x0f
        /*0082*/ 	.short	(.L_697 - .L_696)


	//   ....[0]....
	.align		4
.L_696:
        /*0084*/ 	.word	index@(__assertfail)


	//----- nvinfo : EIATTR_MERCURY_ISA_VERSION
	.align		4
.L_697:
        /*0088*/ 	.byte	0x03, 0x5f
        /*008a*/ 	.short	0x0101


	//----- nvinfo : EIATTR_SYSCALL_OFFSETS
	.align		4
        /*008c*/ 	.byte	0x04, 0x46
        /*008e*/ 	.short	(.L_699 - .L_698)


	//   ....[0]....
.L_698:
        /*0090*/ 	.word	0x00000f90


	//   ....[1]....
        /*0094*/ 	.word	0x00001f30


	//   ....[2]....
        /*0098*/ 	.word	0x00002ee0


	//   ....[3]....
        /*009c*/ 	.word	0x00003e60


	//   ....[4]....
        /*00a0*/ 	.word	0x00005f50


	//   ....[5]....
        /*00a4*/ 	.word	0x00007110


	//   ....[6]....
        /*00a8*/ 	.word	0x00008290


	//   ....[7]....
        /*00ac*/ 	.word	0x00009430


	//----- nvinfo : EIATTR_EXIT_INSTR_OFFSETS
	.align		4
.L_699:
        /*00b0*/ 	.byte	0x04, 0x1c
        /*00b2*/ 	.short	(.L_701 - .L_700)


	//   ....[0]....
.L_700:
        /*00b4*/ 	.word	0x00008330


	//   ....[1]....
        /*00b8*/ 	.word	0x00008470


	//   ....[2]....
        /*00bc*/ 	.word	0x000084b0


	//   ....[3]....
        /*00c0*/ 	.word	0x00008540


	//   ....[4]....
        /*00c4*/ 	.word	0x00008570


	//   ....[5]....
        /*00c8*/ 	.word	0x000085a0


	//   ....[6]....
        /*00cc*/ 	.word	0x00008670


	//   ....[7]....
        /*00d0*/ 	.word	0x000086f0


	//   ....[8]....
        /*00d4*/ 	.word	0x000087d0


	//   ....[9]....
        /*00d8*/ 	.word	0x00008860


	//   ....[10]....
        /*00dc*/ 	.word	0x00008880


	//   ....[11]....
        /*00e0*/ 	.word	0x00008940


	//   ....[12]....
        /*00e4*/ 	.word	0x00008970


	//   ....[13]....
        /*00e8*/ 	.word	0x00008b40


	//   ....[14]....
        /*00ec*/ 	.word	0x00008ce0


	//   ....[15]....
        /*00f0*/ 	.word	0x00008d60


	//   ....[16]....
        /*00f4*/ 	.word	0x00008e10


	//   ....[17]....
        /*00f8*/ 	.word	0x00008fd0


	//   ....[18]....
        /*00fc*/ 	.word	0x00009190


	//   ....[19]....
        /*0100*/ 	.word	0x00009330


	//   ....[20]....
        /*0104*/ 	.word	0x00009440


	//   ....[21]....
        /*0108*/ 	.word	0x00009470


	//   ....[22]....
        /*010c*/ 	.word	0x000094a0


	//----- nvinfo : EIATTR_MAX_THREADS
	.align		4
.L_701:
        /*0110*/ 	.byte	0x04, 0x05
        /*0112*/ 	.short	(.L_703 - .L_702)
.L_702:
        /*0114*/ 	.word	0x00000080
        /*0118*/ 	.word	0x00000001
        /*011c*/ 	.word	0x00000001


	//----- nvinfo : EIATTR_CRS_STACK_SIZE
	.align		4
.L_703:
        /*0120*/ 	.byte	0x04, 0x1e
        /*0122*/ 	.short	(.L_705 - .L_704)
.L_704:
        /*0124*/ 	.word	0x00000000


	//----- nvinfo : EIATTR_CBANK_PARAM_SIZE
	.align		4
.L_705:
        /*0128*/ 	.byte	0x03, 0x19
        /*012a*/ 	.short	0x002c


	//----- nvinfo : EIATTR_PARAM_CBANK
	.align		4
        /*012c*/ 	.byte	0x04, 0x0a
        /*012e*/ 	.short	(.L_707 - .L_706)
	.align		4
.L_706:
        /*0130*/ 	.word	index@(.nv.constant0._ZN2at6native27unrolled_elementwise_kernelIZZZNS0_15sin_kernel_cudaERNS_18TensorIteratorBaseEENKUlvE0_clEvENKUlvE_clEvEUldE_St5arrayIPcLm2EELi4E23TrivialOffsetCalculatorILi1EjESB_NS0_6memory12LoadWithCastILi1EEENSC_13StoreWithCastILi1EEEEEviT_T0_T2_T3_T4_T5_)
        /*0134*/ 	.short	0x0210
        /*0136*/ 	.short	0x002c


	//----- nvinfo : EIATTR_SW_WAR
	.align		4
.L_707:
        /*0138*/ 	.byte	0x04, 0x36
        /*013a*/ 	.short	(.L_709 - .L_708)
.L_708:
        /*013c*/ 	.word	0x00000008
.L_709:


//--------------------- .nv.info._ZN2at6native18elementwise_kernelILi128ELi2EZNS0_22gpu_kernel_impl_nocastIZZZNS0_15sin_kernel_cudaERNS_18TensorIteratorBaseEENKUlvE0_clEvENKUlvE_clEvEUldE_EEvS4_RKT_EUliE_EEviT1_ --------------------------
	.section	.nv.info._ZN2at6native18elementwise_kernelILi128ELi2EZNS0_22gpu_kernel_impl_nocastIZZZNS0_15sin_kernel_cudaERNS_18TensorIteratorBaseEENKUlvE0_clEvENKUlvE_clEvEUldE_EEvS4_RKT_EUliE_EEviT1_,"",@"SHT_CUDA_INFO"
	.sectionflags	@""
	.align	4


	//----- nvinfo : EIATTR_CUDA_API_VERSION
	.align		4
        /*0000*/ 	.byte	0x04, 0x37
        /*0002*/ 	.short	(.L_711 - .L_710)
.L_710:
        /*0004*/ 	.word	0x00000082


	//----- nvinfo : EIATTR_KPARAM_INFO
	.align		4
.L_711:
        /*0008*/ 	.byte	0x04, 0x17
        /*000a*/ 	.short	(.L_713 - .L_712)
.L_712:
        /*000c*/ 	.word	0x00000000
        /*0010*/ 	.short	0x0001
        /*0012*/ 	.short	0x0008
        /*0014*/ 	.byte	0x00, 0xf0, 0x61, 0x08


	//----- nvinfo : EIATTR_KPARAM_INFO
	.align		4
.L_713:
        /*0018*/ 	.byte	0x04, 0x17
        /*001a*/ 	.short	(.L_715 - .L_714)
.L_714:
        /*001c*/ 	.word	0x00000000
        /*0020*/ 	.short	0x0000
        /*0022*/ 	.short	0x0000
        /*0024*/ 	.byte	0x00, 0xf0, 0x11, 0x00


	//----- nvinfo : EIATTR_SPARSE_MMA_MASK
	.align		4
.L_715:
        /*0028*/ 	.byte	0x03, 0x50
        /*002a*/ 	.short	0x0000


	//----- nvinfo : EIATTR_MAXREG_COUNT
	.align		4
        /*002c*/ 	.byte	0x03, 0x1b
        /*002e*/ 	.short	0x0080


	//----- nvinfo : EIATTR_MERCURY_ISA_VERSION
	.align		4
        /*0030*/ 	.byte	0x03, 0x5f
        /*0032*/ 	.short	0x0101


	//----- nvinfo : EIATTR_EXIT_INSTR_OFFSETS
	.align		4
        /*0034*/ 	.byte	0x04, 0x1c
        /*0036*/ 	.short	(.L_717 - .L_716)


	//   ....[0]....
.L_716:
        /*0038*/ 	.word	0x00001770


	//   ....[1]....
        /*003c*/ 	.word	0x00002e20


	//----- nvinfo : EIATTR_MAX_THREADS
	.align		4
.L_717:
        /*0040*/ 	.byte	0x04, 0x05
        /*0042*/ 	.short	(.L_719 - .L_718)
.L_718:
        /*0044*/ 	.word	0x00000080
        /*0048*/ 	.word	0x00000001
        /*004c*/ 	.word	0x00000001


	//----- nvinfo : EIATTR_CRS_STACK_SIZE
	.align		4
.L_719:
        /*0050*/ 	.byte	0x04, 0x1e
        /*0052*/ 	.short	(.L_721 - .L_720)
.L_720:
        /*0054*/ 	.word	0x00000000


	//----- nvinfo : EIATTR_CBANK_PARAM_SIZE
	.align		4
.L_721:
        /*0058*/ 	.byte	0x03, 0x19
        /*005a*/ 	.short	0x0220


	//----- nvinfo : EIATTR_PARAM_CBANK
	.align		4
        /*005c*/ 	.byte	0x04, 0x0a
        /*005e*/ 	.short	(.L_723 - .L_722)
	.align		4
.L_722:
        /*0060*/ 	.word	index@(.nv.constant0._ZN2at6native18elementwise_kernelILi128ELi2EZNS0_22gpu_kernel_impl_nocastIZZZNS0_15sin_kernel_cudaERNS_18TensorIteratorBaseEENKUlvE0_clEvENKUlvE_clEvEUldE_EEvS4_RKT_EUliE_EEviT1_)
        /*0064*/ 	.short	0x0210
        /*0066*/ 	.short	0x0220


	//----- nvinfo : EIATTR_SW_WAR
	.align		4
.L_723:
        /*0068*/ 	.byte	0x04, 0x36
        /*006a*/ 	.short	(.L_725 - .L_724)
.L_724:
        /*006c*/ 	.word	0x00000008
.L_725:


//--------------------- .nv.info._ZN2at6native27unrolled_elementwise_kernelIZZZNS0_15sin_kernel_cudaERNS_18TensorIteratorBaseEENKUlvE0_clEvENKUlvE_clEvEUldE_St5arrayIPcLm2EELi4E23TrivialOffsetCalculatorILi1EjESB_NS0_6memory15LoadWithoutCastENSC_16StoreWithoutCastEEEviT_T0_T2_T3_T4_T5_ --------------------------
	.section	.nv.info._ZN2at6native27unrolled_elementwise_kernelIZZZNS0_15sin_kernel_cudaERNS_18TensorIteratorBaseEENKUlvE0_clEvENKUlvE_clEvEUldE_St5arrayIPcLm2EELi4E23TrivialOffsetCalculatorILi1EjESB_NS0_6memory15LoadWithoutCastENSC_16StoreWithoutCastEEEviT_T0_T2_T3_T4_T5_,"",@"SHT_CUDA_INFO"
	.sectionflags	@""
	.align	4


	//----- nvinfo : EIATTR_CUDA_API_VERSION
	.align		4
        /*0000*/ 	.byte	0x04, 0x37
        /*0002*/ 	.short	(.L_727 - .L_726)
.L_726:
        /*0004*/ 	.word	0x00000082


	//----- nvinfo : EIATTR_KPARAM_INFO
	.align		4
.L_727:
        /*0008*/ 	.byte	0x04, 0x17
        /*000a*/ 	.short	(.L_729 - .L_728)
.L_728:
        /*000c*/ 	.word	0x00000000
        /*0010*/ 	.short	0x0006
        /*0012*/ 	.short	0x001b
        /*0014*/ 	.byte	0x00, 0xf0, 0x05, 0x00


	//----- nvinfo : EIATTR_KPARAM_INFO
	.align		4
.L_729:
        /*0018*/ 	.byte	0x04, 0x17
        /*001a*/ 	.short	(.L_731 - .L_730)
.L_730:
        /*001c*/ 	.word	0x00000000
        /*0020*/ 	.short	0x0005
        /*0022*/ 	.short	0x001a
        /*0024*/ 	.byte	0x00, 0xf0, 0x05, 0x00


	//----- nvinfo : EIATTR_KPARAM_INFO
	.align		4
.L_731:
        /*0028*/ 	.byte	0x04, 0x17
        /*002a*/ 	.short	(.L_733 - .L_732)
.L_732:
        /*002c*/ 	.word	0x00000000
        /*0030*/ 	.short	0x0004
        /*0032*/ 	.short	0x0019
        /*0034*/ 	.byte	0x00, 0xf0, 0x05, 0x00


	//----- nvinfo : EIATTR_KPARAM_INFO
	.align		4
.L_733:
        /*0038*/ 	.byte	0x04, 0x17
        /*003a*/ 	.short	(.L_735 - .L_734)
.L_734:
        /*003c*/ 	.word	0x00000000
        /*0040*/ 	.short	0x0003
        /*0042*/ 	.short	0x0018
        /*0044*/ 	.byte	0x00, 0xf0, 0x05, 0x00


	//----- nvinfo : EIATTR_KPARAM_INFO
	.align		4
.L_735:
        /*0048*/ 	.byte	0x04, 0x17
        /*004a*/ 	.short	(.L_737 - .L_736)
.L_736:
        /*004c*/ 	.word	0x00000000
        /*0050*/ 	.short	0x0002
        /*0052*/ 	.short	0x0008
        /*0054*/ 	.byte	0x00, 0xf0, 0x41, 0x00


	//----- nvinfo : EIATTR_KPARAM_INFO
	.align		4
.L_737:
        /*0058*/ 	.byte	0x04, 0x17
        /*005a*/ 	.short	(.L_739 - .L_738)
.L_738:
        /*005c*/ 	.word	0x00000000
        /*0060*/ 	.short	0x0001
        /*0062*/ 	.short	0x0004
        /*0064*/ 	.byte	0x00, 0xf0, 0x05, 0x00


	//----- nvinfo : EIATTR_KPARAM_INFO
	.align		4
.L_739:
        /*0068*/ 	.byte	0x04, 0x17
        /*006a*/ 	.short	(.L_741 - .L_740)
.L_740:
        /*006c*/ 	.word	0x00000000
        /*0070*/ 	.short	0x0000
        /*0072*/ 	.short	0x0000
        /*0074*/ 	.byte	0x00, 0xf0, 0x11, 0x00


	//----- nvinfo : EIATTR_SPARSE_MMA_MASK
	.align		4
.L_741:
        /*0078*/ 	.byte	0x03, 0x50
        /*007a*/ 	.short	0x0000


	//----- nvinfo : EIATTR_MAXREG_COUNT
	.align		4
        /*007c*/ 	.byte	0x03, 0x1b
        /*007e*/ 	.short	0x00ff


	//----- nvinfo : EIATTR_MERCURY_ISA_VERSION
	.align		4
        /*0080*/ 	.byte	0x03, 0x5f
        /*0082*/ 	.short	0x0101


	//----- nvinfo : EIATTR_EXIT_INSTR_OFFSETS
	.align		4
        /*0084*/ 	.byte	0x04, 0x1c
        /*0086*/ 	.short	(.L_743 - .L_742)


	//   ....[0]....
.L_742:
        /*0088*/ 	.word	0x00001150


	//   ....[1]....
        /*008c*/ 	.word	0x000011a0


	//----- nvinfo : EIATTR_MAX_THREADS
	.align		4
.L_743:
        /*0090*/ 	.byte	0x04, 0x05
        /*0092*/ 	.short	(.L_745 - .L_744)
.L_744:
        /*0094*/ 	.word	0x00000080
        /*0098*/ 	.word	0x00000001
        /*009c*/ 	.word	0x00000001


	//----- nvinfo : EIATTR_CRS_STACK_SIZE
	.align		4
.L_745:
        /*00a0*/ 	.byte	0x04, 0x1e
        /*00a2*/ 	.short	(.L_747 - .L_746)
.L_746:
        /*00a4*/ 	.word	0x00000000


	//----- nvinfo : EIATTR_CBANK_PARAM_SIZE
	.align		4
.L_747:
        /*00a8*/ 	.byte	0x03, 0x19
        /*00aa*/ 	.short	0x001c


	//----- nvinfo : EIATTR_PARAM_CBANK
	.align		4
        /*00ac*/ 	.byte	0x04, 0x0a
        /*00ae*/ 	.short	(.L_749 - .L_748)
	.align		4
.L_748:
        /*00b0*/ 	.word	index@(.nv.constant0._ZN2at6native27unrolled_elementwise_kernelIZZZNS0_15sin_kernel_cudaERNS_18TensorIteratorBaseEENKUlvE0_clEvENKUlvE_clEvEUldE_St5arrayIPcLm2EELi4E23TrivialOffsetCalculatorILi1EjESB_NS0_6memory15LoadWithoutCastENSC_16StoreWithoutCastEEEviT_T0_T2_T3_T4_T5_)
        /*00b4*/ 	.short	0x0210
        /*00b6*/ 	.short	0x001c


	//----- nvinfo : EIATTR_SW_WAR
	.align		4
.L_749:
        /*00b8*/ 	.byte	0x04, 0x36
        /*00ba*/ 	.short	(.L_751 - .L_750)
.L_750:
        /*00bc*/ 	.word	0x00000008
.L_751:


//--------------------- .nv.info._ZN2at6native29vectorized_elementwise_kernelILi2EZZZNS0_15sin_kernel_cudaERNS_18TensorIteratorBaseEENKUlvE0_clEvENKUlvE_clEvEUldE_St5arrayIPcLm2EEEEviT0_T1_ --------------------------
	.section	.nv.info._ZN2at6native29vectorized_elementwise_kernelILi2EZZZNS0_15sin_kernel_cudaERNS_18TensorIteratorBaseEENKUlvE0_clEvENKUlvE_clEvEUldE_St5arrayIPcLm2EEEEviT0_T1_,"",@"SHT_CUDA_INFO"
	.sectionflags	@""
	.align	4


	//----- nvinfo : EIATTR_CUDA_API_VERSION
	.align		4
        /*0000*/ 	.byte	0x04, 0x37
        /*0002*/ 	.short	(.L_753 - .L_752)
.L_752:
        /*0004*/ 	.word	0x00000082


	//----- nvinfo : EIATTR_KPARAM_INFO
	.align		4
.L_753:
        /*0008*/ 	.byte	0x04, 0x17
        /*000a*/ 	.short	(.L_755 - .L_754)
.L_754:
        /*000c*/ 	.word	0x00000000
        /*0010*/ 	.short	0x0002
        /*0012*/ 	.short	0x0008
        /*0014*/ 	.byte	0x00, 0xf0, 0x41, 0x00


	//----- nvinfo : EIATTR_KPARAM_INFO
	.align		4
.L_755:
        /*0018*/ 	.byte	0x04, 0x17
        /*001a*/ 	.short	(.L_757 - .L_756)
.L_756:
        /*001c*/ 	.word	0x00000000
        /*0020*/ 	.short	0x0001
        /*0022*/ 	.short	0x0004
        /*0024*/ 	.byte	0x00, 0xf0, 0x05, 0x00


	//----- nvinfo : EIATTR_KPARAM_INFO
	.align		4
.L_757:
        /*0028*/ 	.byte	0x04, 0x17
        /*002a*/ 	.short	(.L_759 - .L_758)
.L_758:
        /*002c*/ 	.word	0x00000000
        /*0030*/ 	.short	0x0000
        /*0032*/ 	.short	0x0000
        /*0034*/ 	.byte	0x00, 0xf0, 0x11, 0x00


	//----- nvinfo : EIATTR_SPARSE_MMA_MASK
	.align		4
.L_759:
        /*0038*/ 	.byte	0x03, 0x50
        /*003a*/ 	.short	0x0000


	//----- nvinfo : EIATTR_MAXREG_COUNT
	.align		4
        /*003c*/ 	.byte	0x03, 0x1b
        /*003e*/ 	.short	0x00ff


	//----- nvinfo : EIATTR_MERCURY_ISA_VERSION
	.align		4
        /*0040*/ 	.byte	0x03, 0x5f
        /*0042*/ 	.short	0x0101


	//----- nvinfo : EIATTR_EXIT_INSTR_OFFSETS
	.align		4
        /*0044*/ 	.byte	0x04, 0x1c
        /*0046*/ 	.short	(.L_761 - .L_760)


	//   ....[0]....
.L_760:
        /*0048*/ 	.word	0x000019f0


	//   ....[1]....
        /*004c*/ 	.word	0x00003bb0


	//   ....[2]....
        /*0050*/ 	.word	0x00003c00


	//----- nvinfo : EIATTR_MAX_THREADS
	.align		4
.L_761:
        /*0054*/ 	.byte	0x04, 0x05
        /*0056*/ 	.short	(.L_763 - .L_762)
.L_762:
        /*0058*/ 	.word	0x00000080
        /*005c*/ 	.word	0x00000001
        /*0060*/ 	.word	0x00000001


	//----- nvinfo : EIATTR_CRS_STACK_SIZE
	.align		4
.L_763:
        /*0064*/ 	.byte	0x04, 0x1e
        /*0066*/ 	.short	(.L_765 - .L_764)
.L_764:
        /*0068*/ 	.word	0x00000000


	//----- nvinfo : EIATTR_CBANK_PARAM_SIZE
	.align		4
.L_765:
        /*006c*/ 	.byte	0x03, 0x19
        /*006e*/ 	.short	0x0018


	//----- nvinfo : EIATTR_PARAM_CBANK
	.align		4
        /*0070*/ 	.byte	0x04, 0x0a
        /*0072*/ 	.short	(.L_767 - .L_766)
	.align		4
.L_766:
        /*0074*/ 	.word	index@(.nv.constant0._ZN2at6native29vectorized_elementwise_kernelILi2EZZZNS0_15sin_kernel_cudaERNS_18TensorIteratorBaseEENKUlvE0_clEvENKUlvE_clEvEUldE_St5arrayIPcLm2EEEEviT0_T1_)
        /*0078*/ 	.short	0x0210
        /*007a*/ 	.short	0x0018


	//----- nvinfo : EIATTR_SW_WAR
	.align		4
.L_767:
        /*007c*/ 	.byte	0x04, 0x36
        /*007e*/ 	.short	(.L_769 - .L_768)
.L_768:
        /*0080*/ 	.word	0x00000008
.L_769:


//--------------------- .nv.info._ZN2at6native29vectorized_elementwise_kernelILi4EZZZNS0_15sin_kernel_cudaERNS_18TensorIteratorBaseEENKUlvE0_clEvENKUlvE_clEvEUldE_St5arrayIPcLm2EEEEviT0_T1_ --------------------------
	.section	.nv.info._ZN2at6native29vectorized_elementwise_kernelILi4EZZZNS0_15sin_kernel_cudaERNS_18TensorIteratorBaseEENKUlvE0_clEvENKUlvE_clEvEUldE_St5arrayIPcLm2EEEEviT0_T1_,"",@"SHT_CUDA_INFO"
	.sectionflags	@""
	.align	4


	//----- nvinfo : EIATTR_CUDA_API_VERSION
	.align		4
        /*0000*/ 	.byte	0x04, 0x37
        /*0002*/ 	.short	(.L_771 - .L_770)
.L_770:
        /*0004*/ 	.word	0x00000082


	//----- nvinfo : EIATTR_KPARAM_INFO
	.align		4
.L_771:
        /*0008*/ 	.byte	0x04, 0x17
        /*000a*/ 	.short	(.L_773 - .L_772)
.L_772:
        /*000c*/ 	.word	0x00000000
        /*0010*/ 	.short	0x0002
        /*0012*/ 	.short	0x0008
        /*0014*/ 	.byte	0x00, 0xf0, 0x41, 0x00


	//----- nvinfo : EIATTR_KPARAM_INFO
	.align		4
.L_773:
        /*0018*/ 	.byte	0x04, 0x17
        /*001a*/ 	.short	(.L_775 - .L_774)
.L_774:
        /*001c*/ 	.word	0x00000000
        /*0020*/ 	.short	0x0001
        /*0022*/ 	.short	0x0004
        /*0024*/ 	.byte	0x00, 0xf0, 0x05, 0x00


	//----- nvinfo : EIATTR_KPARAM_INFO
	.align		4
.L_775:
        /*0028*/ 	.byte	0x04, 0x17
        /*002a*/ 	.short	(.L_777 - .L_776)
.L_776:
        /*002c*/ 	.word	0x00000000
        /*0030*/ 	.short	0x0000
        /*0032*/ 	.short	0x0000
        /*0034*/ 	.byte	0x00, 0xf0, 0x11, 0x00


	//----- nvinfo : EIATTR_SPARSE_MMA_MASK
	.align		4
.L_777:
        /*0038*/ 	.byte	0x03, 0x50
        /*003a*/ 	.short	0x0000


	//----- nvinfo : EIATTR_MAXREG_COUNT
	.align		4
        /*003c*/ 	.byte	0x03, 0x1b
        /*003e*/ 	.short	0x00ff


	//----- nvinfo : EIATTR_MERCURY_ISA_VERSION
	.align		4
        /*0040*/ 	.byte	0x03, 0x5f
        /*0042*/ 	.short	0x0101


	//----- nvinfo : EIATTR_EXIT_INSTR_OFFSETS
	.align		4
        /*0044*/ 	.byte	0x04, 0x1c
        /*0046*/ 	.short	(.L_779 - .L_778)


	//   ....[0]....
.L_778:
        /*0048*/ 	.word	0x000019f0


	//   ....[1]....
        /*004c*/ 	.word	0x00003bb0


	//   ....[2]....
        /*0050*/ 	.word	0x00003c00


	//----- nvinfo : EIATTR_MAX_THREADS
	.align		4
.L_779:
        /*0054*/ 	.byte	0x04, 0x05
        /*0056*/ 	.short	(.L_781 - .L_780)
.L_780:
        /*0058*/ 	.word	0x00000080
        /*005c*/ 	.word	0x00000001
        /*0060*/ 	.word	0x00000001


	//----- nvinfo : EIATTR_CRS_STACK_SIZE
	.align		4
.L_781:
        /*0064*/ 	.byte	0x04, 0x1e
        /*0066*/ 	.short	(.L_783 - .L_782)
.L_782:
        /*0068*/ 	.word	0x00000000


	//----- nvinfo : EIATTR_CBANK_PARAM_SIZE
	.align		4
.L_783:
        /*006c*/ 	.byte	0x03, 0x19
        /*006e*/ 	.short	0x0018


	//----- nvinfo : EIATTR_PARAM_CBANK
	.align		4
        /*0070*/ 	.byte	0x04, 0x0a
        /*0072*/ 	.short	(.L_785 - .L_784)
	.align		4
.L_784:
        /*0074*/ 	.word	index@(.nv.constant0._ZN2at6native29vectorized_elementwise_kernelILi4EZZZNS0_15sin_kernel_cudaERNS_18TensorIteratorBaseEENKUlvE0_clEvENKUlvE_clEvEUldE_St5arrayIPcLm2EEEEviT0_T1_)
        /*0078*/ 	.short	0x0210
        /*007a*/ 	.short	0x0018


	//----- nvinfo : EIATTR_SW_WAR
	.align		4
.L_785:
        /*007c*/ 	.byte	0x04, 0x36
        /*007e*/ 	.short	(.L_787 - .L_786)
.L_786:
        /*0080*/ 	.word	0x00000008
.L_787:


//--------------------- .nv.info._ZN2at6native29vectorized_elementwise_kernelILi8EZZZNS0_15sin_kernel_cudaERNS_18TensorIteratorBaseEENKUlvE0_clEvENKUlvE_clEvEUldE_St5arrayIPcLm2EEEEviT0_T1_ --------------------------
	.section	.nv.info._ZN2at6native29vectorized_elementwise_kernelILi8EZZZNS0_15sin_kernel_cudaERNS_18TensorIteratorBaseEENKUlvE0_clEvENKUlvE_clEvEUldE_St5arrayIPcLm2EEEEviT0_T1_,"",@"SHT_CUDA_INFO"
	.sectionflags	@""
	.align	4


	//----- nvinfo : EIATTR_CUDA_API_VERSION
	.align		4
        /*0000*/ 	.byte	0x04, 0x37
        /*0002*/ 	.short	(.L_789 - .L_788)
.L_788:
        /*0004*/ 	.word	0x00000082


	//----- nvinfo : EIATTR_KPARAM_INFO
	.align		4
.L_789:
        /*0008*/ 	.byte	0x04, 0x17
        /*000a*/ 	.short	(.L_791 - .L_790)
.L_790:
        /*000c*/ 	.word	0x00000000
        /*0010*/ 	.short	0x0002
        /*0012*/ 	.short	0x0008
        /*0014*/ 	.byte	0x00, 0xf0, 0x41, 0x00


	//----- nvinfo : EIATTR_KPARAM_INFO
	.align		4
.L_791:
        /*0018*/ 	.byte	0x04, 0x17
        /*001a*/ 	.short	(.L_793 - .L_792)
.L_792:
        /*001c*/ 	.word	0x00000000
        /*0020*/ 	.short	0x0001
        /*0022*/ 	.short	0x0004
        /*0024*/ 	.byte	0x00, 0xf0, 0x05, 0x00


	//----- nvinfo : EIATTR_KPARAM_INFO
	.align		4
.L_793:
        /*0028*/ 	.byte	0x04, 0x17
        /*002a*/ 	.short	(.L_795 - .L_794)
.L_794:
        /*002c*/ 	.word	0x00000000
        /*0030*/ 	.short	0x0000
        /*0032*/ 	.short	0x0000
        /*0034*/ 	.byte	0x00, 0xf0, 0x11, 0x00


	//----- nvinfo : EIATTR_SPARSE_MMA_MASK
	.align		4
.L_795:
        /*0038*/ 	.byte	0x03, 0x50
        /*003a*/ 	.short	0x0000


	//----- nvinfo : EIATTR_MAXREG_COUNT
	.align		4
        /*003c*/ 	.byte	0x03, 0x1b
        /*003e*/ 	.short	0x00ff


	//----- nvinfo : EIATTR_MERCURY_ISA_VERSION
	.align		4
        /*0040*/ 	.byte	0x03, 0x5f
        /*0042*/ 	.short	0x0101


	//----- nvinfo : EIATTR_EXIT_INSTR_OFFSETS
	.align		4
        /*0044*/ 	.byte	0x04, 0x1c
        /*0046*/ 	.short	(.L_797 - .L_796)


	//   ....[0]....
.L_796:
        /*0048*/ 	.word	0x000019f0


	//   ....[1]....
        /*004c*/ 	.word	0x00003bb0


	//   ....[2]....
        /*0050*/ 	.word	0x00003c00


	//----- nvinfo : EIATTR_MAX_THREADS
	.align		4
.L_797:
        /*0054*/ 	.byte	0x04, 0x05
        /*0056*/ 	.short	(.L_799 - .L_798)
.L_798:
        /*0058*/ 	.word	0x00000080
        /*005c*/ 	.word	0x00000001
        /*0060*/ 	.word	0x00000001


	//----- nvinfo : EIATTR_CRS_STACK_SIZE
	.align		4
.L_799:
        /*0064*/ 	.byte	0x04, 0x1e
        /*0066*/ 	.short	(.L_801 - .L_800)
.L_800:
        /*0068*/ 	.word	0x00000000


	//----- nvinfo : EIATTR_CBANK_PARAM_SIZE
	.align		4
.L_801:
        /*006c*/ 	.byte	0x03, 0x19
        /*006e*/ 	.short	0x0018


	//----- nvinfo : EIATTR_PARAM_CBANK
	.align		4
        /*0070*/ 	.byte	0x04, 0x0a
        /*0072*/ 	.short	(.L_803 - .L_802)
	.align		4
.L_802:
        /*0074*/ 	.word	index@(.nv.constant0._ZN2at6native29vectorized_elementwise_kernelILi8EZZZNS0_15sin_kernel_cudaERNS_18TensorIteratorBaseEENKUlvE0_clEvENKUlvE_clEvEUldE_St5arrayIPcLm2EEEEviT0_T1_)
        /*0078*/ 	.short	0x0210
        /*007a*/ 	.short	0x0018


	//----- nvinfo : EIATTR_SW_WAR
	.align		4
.L_803:
        /*007c*/ 	.byte	0x04, 0x36
        /*007e*/ 	.short	(.L_805 - .L_804)
.L_804:
        /*0080*/ 	.word	0x00000008
.L_805:


//--------------------- .nv.callgraph             --------------------------
	.section	.nv.callgraph,"",@"SHT_CUDA_CALLGRAPH"
	.align	4
	.sectionentsize	8
	.align		4
        /*0000*/ 	.word	0x00000000
	.align		4
        /*0004*/ 	.word	0xffffffff
	.align		4
        /*0008*/ 	.word	index@(_ZN2at6native18elementwise_kernelILi128ELi4EZNS0_15gpu_kernel_implIZZZNS0_15sin_kernel_cudaERNS_18TensorIteratorBaseEENKUlvE0_clEvENKUlvE2_clEvEUlN3c108BFloat16EE_EEvS4_RKT_EUliE_EEviT1_)
	.align		4
        /*000c*/ 	.word	index@(__assertfail)
	.align		4
        /*0010*/ 	.word	index@(_ZN2at6native27unrolled_elementwise_kernelIZZZNS0_15sin_kernel_cudaERNS_18TensorIteratorBaseEENKUlvE0_clEvENKUlvE2_clEvEUlN3c108BFloat16EE_St5arrayIPcLm2EELi4E23TrivialOffsetCalculatorILi1EjESD_NS0_6memory12LoadWithCastILi1EEENSE_13StoreWithCastILi1EEEEEviT_T0_T2_T3_T4_T5_)
	.align		4
        /*0014*/ 	.word	index@(__assertfail)
	.align		4
        /*0018*/ 	.word	index@(_ZN2at6native18elementwise_kernelILi128ELi4EZNS0_15gpu_kernel_implIZZZNS0_15sin_kernel_cudaERNS_18TensorIteratorBaseEENKUlvE0_clEvENKUlvE1_clEvEUlN3c104HalfEE_EEvS4_RKT_EUliE_EEviT1_)
	.align		4
        /*001c*/ 	.word	index@(__assertfail)
	.align		4
        /*0020*/ 	.word	index@(_ZN2at6native27unrolled_elementwise_kernelIZZZNS0_15sin_kernel_cudaERNS_18TensorIteratorBaseEENKUlvE0_clEvENKUlvE1_clEvEUlN3c104HalfEE_St5arrayIPcLm2EELi4E23TrivialOffsetCalculatorILi1EjESD_NS0_6memory12LoadWithCastILi1EEENSE_13StoreWithCastILi1EEEEEviT_T0_T2_T3_T4_T5_)
	.align		4
        /*0024*/ 	.word	index@(__assertfail)
	.align		4
        /*0028*/ 	.word	index@(_ZN2at6native18elementwise_kernelILi128ELi4EZNS0_15gpu_kernel_implIZZZNS0_15sin_kernel_cudaERNS_18TensorIteratorBaseEENKUlvE0_clEvENKUlvE0_clEvEUlfE_EEvS4_RKT_EUliE_EEviT1_)
	.align		4
        /*002c*/ 	.word	index@(__assertfail)
	.align		4
        /*0030*/ 	.word	index@(_ZN2at6native27unrolled_elementwise_kernelIZZZNS0_15sin_kernel_cudaERNS_18TensorIteratorBaseEENKUlvE0_clEvENKUlvE0_clEvEUlfE_St5arrayIPcLm2EELi4E23TrivialOffsetCalculatorILi1EjESB_NS0_6memory12LoadWithCastILi1EEENSC_13StoreWithCastILi1EEEEEviT_T0_T2_T3_T4_T5_)
	.align		4
        /*0034*/ 	.word	index@(__assertfail)
	.align		4
        /*0038*/ 	.word	index@(_ZN2at6native18elementwise_kernelILi128ELi4EZNS0_15gpu_kernel_implIZZZNS0_15sin_kernel_cudaERNS_18TensorIteratorBaseEENKUlvE0_clEvENKUlvE_clEvEUldE_EEvS4_RKT_EUliE_EEviT1_)
	.align		4
        /*003c*/ 	.word	index@(__assertfail)
	.align		4
        /*0040*/ 	.word	index@(_ZN2at6native27unrolled_elementwise_kernelIZZZNS0_15sin_kernel_cudaERNS_18TensorIteratorBaseEENKUlvE0_clEvENKUlvE_clEvEUldE_St5arrayIPcLm2EELi4E23TrivialOffsetCalculatorILi1EjESB_NS0_6memory12LoadWithCastILi1EEENSC_13StoreWithCastILi1EEEEEviT_T0_T2_T3_T4_T5_)
	.align		4
        /*0044*/ 	.word	index@(__assertfail)
	.align		4
        /*0048*/ 	.word	0x00000000
	.align		4
        /*004c*/ 	.word	0xfffffffe
	.align		4
        /*0050*/ 	.word	0x00000000
	.align		4
        /*0054*/ 	.word	0xfffffffd
	.align		4
        /*0058*/ 	.word	0x00000000
	.align		4
        /*005c*/ 	.word	0xfffffffc


//--------------------- .nv.constant4             --------------------------
	.section	.nv.constant4,"a",@progbits
	.align	8
	.align		8
.nv.constant4:
        /*0000*/ 	.dword	__assertfail
	.align		8
        /*0008*/ 	.dword	__unnamed_1
	.align		8
        /*0010*/ 	.dword	__unnamed_2
	.align		8
        /*0018*/ 	.dword	__unnamed_3
	.align		8
        /*0020*/ 	.dword	__unnamed_4
	.align		8
        /*0028*/ 	.dword	__unnamed_5
	.align		8
        /*0030*/ 	.dword	__unnamed_6
	.align		8
        /*0038*/ 	.dword	__unnamed_7
	.align		8
        /*0040*/ 	.dword	__unnamed_8
	.align		8
        /*0048*/ 	.dword	_ZN57_INTERNAL_fd0236af_26_UnaryGeometricSinKernel_cu_a4d06c7b4cuda3std3__45__cpo5beginE
	.align		8
        /*0050*/ 	.dword	_ZN57_INTERNAL_fd0236af_26_UnaryGeometricSinKernel_cu_a4d06c7b4cuda3std3__45__cpo3endE
	.align		8
        /*0058*/ 	.dword	_ZN57_INTERNAL_fd0236af_26_UnaryGeometricSinKernel_cu_a4d06c7b4cuda3std3__45__cpo6cbeginE
	.align		8
        /*0060*/ 	.dword	_ZN57_INTERNAL_fd0236af_26_UnaryGeometricSinKernel_cu_a4d06c7b4cuda3std3__45__cpo4cendE
	.align		8
        /*0068*/ 	.dword	_ZN57_INTERNAL_fd0236af_26_UnaryGeometricSinKernel_cu_a4d06c7b4cuda3std3__45__cpo6rbeginE
	.align		8
        /*0070*/ 	.dword	_ZN57_INTERNAL_fd0236af_26_UnaryGeometricSinKernel_cu_a4d06c7b4cuda3std3__45__cpo4rendE
	.align		8
        /*0078*/ 	.dword	_ZN57_INTERNAL_fd0236af_26_UnaryGeometricSinKernel_cu_a4d06c7b4cuda3std3__45__cpo7crbeginE
	.align		8
        /*0080*/ 	.dword	_ZN57_INTERNAL_fd0236af_26_UnaryGeometricSinKernel_cu_a4d06c7b4cuda3std3__45__cpo5crendE
	.align		8
        /*0088*/ 	.dword	_ZN57_INTERNAL_fd0236af_26_UnaryGeometricSinKernel_cu_a4d06c7b4cuda3std3__459_GLOBAL__N__fd0236af_26_UnaryGeometricSinKernel_cu_a4d06c7b6ignoreE
	.align		8
        /*0090*/ 	.dword	_ZN57_INTERNAL_fd0236af_26_UnaryGeometricSinKernel_cu_a4d06c7b4cuda3std3__419piecewise_constructE
	.align		8
        /*0098*/ 	.dword	_ZN57_INTERNAL_fd0236af_26_UnaryGeometricSinKernel_cu_a4d06c7b4cuda3std3__48in_placeE
	.align		8
        /*00a0*/ 	.dword	_ZN57_INTERNAL_fd0236af_26_UnaryGeometricSinKernel_cu_a4d06c7b4cuda3std3__420unreachable_sentinelE
	.align		8
        /*00a8*/ 	.dword	_ZN57_INTERNAL_fd0236af_26_UnaryGeometricSinKernel_cu_a4d06c7b4cuda3std6ranges3__45__cpo4swapE
	.align		8
        /*00b0*/ 	.dword	_ZN57_INTERNAL_fd0236af_26_UnaryGeometricSinKernel_cu_a4d06c7b4cuda3std6ranges3__45__cpo9iter_moveE
	.align		8
        /*00b8*/ 	.dword	_ZN57_INTERNAL_fd0236af_26_UnaryGeometricSinKernel_cu_a4d06c7b4cuda3std6ranges3__45__cpo5beginE
	.align		8
        /*00c0*/ 	.dword	_ZN57_INTERNAL_fd0236af_26_UnaryGeometricSinKernel_cu_a4d06c7b4cuda3std6ranges3__45__cpo3endE
	.align		8
        /*00c8*/ 	.dword	_ZN57_INTERNAL_fd0236af_26_UnaryGeometricSinKernel_cu_a4d06c7b4cuda3std6ranges3__45__cpo6cbeginE
	.align		8
        /*00d0*/ 	.dword	_ZN57_INTERNAL_fd0236af_26_UnaryGeometricSinKernel_cu_a4d06c7b4cuda3std6ranges3__45__cpo4cendE
	.align		8
        /*00d8*/ 	.dword	_ZN57_INTERNAL_fd0236af_26_UnaryGeometricSinKernel_cu_a4d06c7b4cuda3std6ranges3__45__cpo7advanceE
	.align		8
        /*00e0*/ 	.dword	_ZN57_INTERNAL_fd0236af_26_UnaryGeometricSinKernel_cu_a4d06c7b4cuda3std6ranges3__45__cpo9iter_swapE
	.align		8
        /*00e8*/ 	.dword	_ZN57_INTERNAL_fd0236af_26_UnaryGeometricSinKernel_cu_a4d06c7b4cuda3std6ranges3__45__cpo4nextE
	.align		8
        /*00f0*/ 	.dword	_ZN57_INTERNAL_fd0236af_26_UnaryGeometricSinKernel_cu_a4d06c7b4cuda3std6ranges3__45__cpo4prevE
	.align		8
        /*00f8*/ 	.dword	_ZN57_INTERNAL_fd0236af_26_UnaryGeometricSinKernel_cu_a4d06c7b4cuda3std6ranges3__45__cpo4dataE
	.align		8
        /*0100*/ 	.dword	_ZN57_INTERNAL_fd0236af_26_UnaryGeometricSinKernel_cu_a4d06c7b4cuda3std6ranges3__45__cpo5cdataE
	.align		8
        /*0108*/ 	.dword	_ZN57_INTERNAL_fd0236af_26_UnaryGeometricSinKernel_cu_a4d06c7b4cuda3std6ranges3__45__cpo4sizeE
	.align		8
        /*0110*/ 	.dword	_ZN57_INTERNAL_fd0236af_26_UnaryGeometricSinKernel_cu_a4d06c7b4cuda3std6ranges3__45__cpo5ssizeE
	.align		8
        /*0118*/ 	.dword	_ZN57_INTERNAL_fd0236af_26_UnaryGeometricSinKernel_cu_a4d06c7b4cuda3std6ranges3__45__cpo8distanceE
	.align		8
        /*0120*/ 	.dword	_ZN57_INTERNAL_fd0236af_26_UnaryGeometricSinKernel_cu_a4d06c7b6thrust23THRUST_300001_SM_900_NS6system6detail10sequential3seqE
	.align		8
        /*0128*/ 	.dword	$str$6
	.align		8
        /*0130*/ 	.dword	$str$7
	.align		8
        /*0138*/ 	.dword	__cudart_sin_cos_coeffs
	.align		8
        /*0140*/ 	.dword	__cudart_i2opi_d


//--------------------- .text._ZN2at6native18elementwise_kernelILi128ELi4EZNS0_15gpu_kernel_implIZZZNS0_15sin_kernel_cudaERNS_18TensorIteratorBaseEENKUlvE0_clEvENKUlvE2_clEvEUlN3c108BFloat16EE_EEvS4_RKT_EUliE_EEviT1_ --------------------------
	.section	.text._ZN2at6native18elementwise_kernelILi128ELi4EZNS0_15gpu_kernel_implIZZZNS0_15sin_kernel_cudaERNS_18TensorIteratorBaseEENKUlvE0_clEvENKUlvE2_clEvEUlN3c108BFloat16EE_EEvS4_RKT_EUliE_EEviT1_,"ax",@progbits
	.align	128
        .global         _ZN2at6native18elementwise_kernelILi128ELi4EZNS0_15gpu_kernel_implIZZZNS0_15sin_kernel_cudaERNS_18TensorIteratorBaseEENKUlvE0_clEvENKUlvE2_clEvEUlN3c108BFloat16EE_EEvS4_RKT_EUliE_EEviT1_
        .type           _ZN2at6native18elementwise_kernelILi128ELi4EZNS0_15gpu_kernel_implIZZZNS0_15sin_kernel_cudaERNS_18TensorIteratorBaseEENKUlvE0_clEvENKUlvE2_clEvEUlN3c108BFloat16EE_EEvS4_RKT_EUliE_EEviT1_,@function
        .size           _ZN2at6native18elementwise_kernelILi128ELi4EZNS0_15gpu_kernel_implIZZZNS0_15sin_kernel_cudaERNS_18TensorIteratorBaseEENKUlvE0_clEvENKUlvE2_clEvEUlN3c108BFloat16EE_EEvS4_RKT_EUliE_EEviT1_,(.L_x_2616 - _ZN2at6native18elementwise_kernelILi128ELi4EZNS0_15gpu_kernel_implIZZZNS0_15sin_kernel_cudaERNS_18TensorIteratorBaseEENKUlvE0_clEvENKUlvE2_clEvEUlN3c108BFloat16EE_EEvS4_RKT_EUliE_EEviT1_)
        .other          _ZN2at6native18elementwise_kernelILi128ELi4EZNS0_15gpu_kernel_implIZZZNS0_15sin_kernel_cudaERNS_18TensorIteratorBaseEENKUlvE0_clEvENKUlvE2_clEvEUlN3c108BFloat16EE_EEvS4_RKT_EUliE_EEviT1_,@"STO_CUDA_ENTRY STV_DEFAULT"
_ZN2at6native18elementwise_kernelILi128ELi4EZNS0_15gpu_kernel_implIZZZNS0_15sin_kernel_cudaERNS_18TensorIteratorBaseEENKUlvE0_clEvENKUlvE2_clEvEUlN3c108BFloat16EE_EEvS4_RKT_EUliE_EEviT1_:
.text._ZN2at6native18elementwise_kernelILi128ELi4EZNS0_15gpu_kernel_implIZZZNS0_15sin_kernel_cudaERNS_18TensorIteratorBaseEENKUlvE0_clEvENKUlvE2_clEvEUlN3c108BFloat16EE_EEvS4_RKT_EUliE_EEviT1_:
[----:B------:R-:W0:Y:S01]  /*0000*/  LDC R1, c[0x0][0x28] ;  /* 0x00000a00ff017b82 */ /* 0x000e220000000800 */
[----:B------:R-:W1:Y:S01]  /*0010*/  S2R R23, SR_CTAID.X ;  /* 0x0000000000177919 */ /* 0x000e620000002500 */
[----:B------:R-:W-:Y:S01]  /*0020*/  ULDC UR4, c[0x0][0x210] ;  /* 0x0000840000047ab9 */ /* 0x000fe20000000800 */
[----:B------:R-:W-:Y:S01]  /*0030*/  ULDC.64 UR36, c[0x0][0x208] ;  /* 0x0000820000247ab9 */ /* 0x000fe20000000a00 */
[----:B------:R-:W-:Y:S01]  /*0040*/  BSSY B6, `(.L_x_0) ;  /* 0x000032e000067945 */ /* 0x000fe20003800000 */
[----:B------:R-:W1:Y:S02]  /*0050*/  S2R R18, SR_TID.X ;  /* 0x0000000000127919 */ /* 0x000e640000002100 */
[----:B-1----:R-:W-:-:S05]  /*0060*/  IMAD R19, R23, 0x200, R18 ;  /* 0x0000020017137824 */ /* 0x002fca00078e0212 */
[----:B------:R-:W-:-:S13]  /*0070*/  ISETP.GE.AND P0, PT, R19, UR4, PT ;  /* 0x0000000413007c0c */ /* 0x000fda000bf06270 */
[----:B0-----:R-:W-:Y:S05]  /*0080*/  @P0 BRA `(.L_x_1) ;  /* 0x0000003000a40947 */ /* 0x001fea0003800000 */
[----:B------:R-:W0:Y:S01]  /*0090*/  LDC R6, c[0x0][0x218] ;  /* 0x00008600ff067b82 */ /* 0x000e220000000800 */
[----:B------:R-:W-:Y:S02]  /*00a0*/  IMAD.MOV.U32 R0, RZ, RZ, RZ ;  /* 0x000000ffff007224 */ /* 0x000fe400078e00ff */
[----:B------:R-:W-:Y:S01]  /*00b0*/  IMAD.MOV.U32 R16, RZ, RZ, RZ ;  /* 0x000000ffff107224 */ /* 0x000fe200078e00ff */
[----:B0-----:R-:W-:-:S13]  /*00c0*/  ISETP.NE.AND P0, PT, R6, RZ, PT ;  /* 0x000000ff0600720c */ /* 0x001fda0003f05270 */
[----:B------:R-:W-:Y:S05]  /*00d0*/  @!P0 BRA `(.L_x_2) ;  /* 0x0000001000ac8947 */ /* 0x000fea0003800000 */
[----:B------:R-:W-:Y:S01]  /*00e0*/  IMAD.MOV.U32 R2, RZ, RZ, RZ ;  /* 0x000000ffff027224 */ /* 0x000fe200078e00ff */
[----:B------:R-:W-:Y:S01]  /*00f0*/  ULDC.64 UR4, c[0x0][0x220] ;  /* 0x0000880000047ab9 */ /* 0x000fe20000000a00 */
[----:B------:R-:W-:Y:S01]  /*0100*/  IMAD.MOV.U32 R3, RZ, RZ, R19 ;  /* 0x000000ffff037224 */ /* 0x000fe200078e0013 */
[----:B------:R-:W-:Y:S01]  /*0110*/  ISETP.NE.AND P0, PT, R6, 0x1, PT ;  /* 0x000000010600780c */ /* 0x000fe20003f05270 */
[----:B------:R-:W-:Y:S01]  /*0120*/  IMAD.HI.U32 R2, R19, UR4, R2 ;  /* 0x0000000413027c27 */ /* 0x000fe2000f8e0002 */
[----:B------:R-:W-:-:S04]  /*0130*/  ULDC UR4, c[0x0][0x21c] ;  /* 0x0000870000047ab9 */ /* 0x000fc80000000800 */
[----:B------:R-:W-:-:S05]  /*0140*/  SHF.R.U32.HI R3, RZ, UR5, R2 ;  /* 0x00000005ff037c19 */ /* 0x000fca0008011602 */
[----:B------:R-:W-:-:S04]  /*0150*/  IMAD.MOV R0, RZ, RZ, -R3 ;  /* 0x000000ffff007224 */ /* 0x000fc800078e0a03 */
[----:B------:R-:W-:Y:S01]  /*0160*/  IMAD R0, R0, UR4, R19 ;  /* 0x0000000400007c24 */ /* 0x000fe2000f8e0213 */
[----:B------:R-:W-:-:S03]  /*0170*/  ULDC.64 UR4, c[0x0][0x348] ;  /* 0x0000d20000047ab9 */ /* 0x000fc60000000a00 */
[C---:B------:R-:W-:Y:S02]  /*0180*/  IMAD R16, R0.reuse, UR4, RZ ;  /* 0x0000000400107c24 */ /* 0x040fe4000f8e02ff */
[----:B------:R-:W-:Y:S01]  /*0190*/  IMAD R0, R0, UR5, RZ ;  /* 0x0000000500007c24 */ /* 0x000fe2000f8e02ff */
[----:B------:R-:W-:Y:S06]  /*01a0*/  @!P0 BRA `(.L_x_2) ;  /* 0x0000001000788947 */ /* 0x000fec0003800000 */
[----:B------:R-:W-:Y:S01]  /*01b0*/  IMAD.MOV.U32 R2, RZ, RZ, RZ ;  /* 0x000000ffff027224 */ /* 0x000fe200078e00ff */
[----:B------:R-:W-:Y:S01]  /*01c0*/  ULDC.64 UR6, c[0x0][0x228] ;  /* 0x00008a0000067ab9 */ /* 0x000fe20000000a00 */
[----:B------:R-:W-:Y:S01]  /*01d0*/  ULDC UR4, c[0x0][0x230] ;  /* 0x00008c0000047ab9 */ /* 0x000fe20000000800 */
[----:B------:R-:W-:Y:S01]  /*01e0*/  ISETP.NE.AND P0, PT, R6, 0x2, PT ;  /* 0x000000020600780c */ /* 0x000fe20003f05270 */
[----:B------:R-:W-:-:S05]  /*01f0*/  IMAD.HI.U32 R4, R3, UR7, R2 ;  /* 0x0000000703047c27 */ /* 0x000fca000f8e0002 */
[----:B------:R-:W-:Y:S01]  /*0200*/  SHF.R.U32.HI R5, RZ, UR4, R4 ;  /* 0x00000004ff057c19 */ /* 0x000fe20008011604 */
[----:B------:R-:W-:-:S04]  /*0210*/  ULDC.64 UR4, c[0x0][0x350] ;  /* 0x0000d40000047ab9 */ /* 0x000fc80000000a00 */
[----:B------:R-:W-:-:S04]  /*0220*/  IMAD.MOV R2, RZ, RZ, -R5 ;  /* 0x000000ffff027224 */ /* 0x000fc800078e0a05 */
[----:B------:R-:W-:-:S04]  /*0230*/  IMAD R3, R2, UR6, R3 ;  /* 0x0000000602037c24 */ /* 0x000fc8000f8e0203 */
[C---:B------:R-:W-:Y:S02]  /*0240*/  IMAD R16, R3.reuse, UR4, R16 ;  /* 0x0000000403107c24 */ /* 0x040fe4000f8e0210 */
[----:B------:R-:W-:Y:S01]  /*0250*/  IMAD R0, R3, UR5, R0 ;  /* 0x0000000503007c24 */ /* 0x000fe2000f8e0200 */
[----:B------:R-:W-:Y:S06]  /*0260*/  @!P0 BRA `(.L_x_2) ;  /* 0x0000001000488947 */ /* 0x000fec0003800000 */
[----:B------:R-:W-:Y:S01]  /*0270*/  IMAD.MOV.U32 R4, RZ, RZ, RZ ;  /* 0x000000ffff047224 */ /* 0x000fe200078e00ff */
[----:B------:R-:W-:Y:S01]  /*0280*/  ULDC.64 UR4, c[0x0][0x238] ;  /* 0x00008e0000047ab9 */ /* 0x000fe20000000a00 */
[----:B------:R-:W-:Y:S02]  /*0290*/  ISETP.NE.AND P0, PT, R6, 0x3, PT ;  /* 0x000000030600780c */ /* 0x000fe40003f05270 */
[----:B------:R-:W-:Y:S01]  /*02a0*/  IMAD.HI.U32 R2, R5, UR4, R4 ;  /* 0x0000000405027c27 */ /* 0x000fe2000f8e0004 */
[----:B------:R-:W-:-:S04]  /*02b0*/  ULDC UR4, c[0x0][0x234] ;  /* 0x00008d0000047ab9 */ /* 0x000fc80000000800 */
[----:B------:R-:W-:-:S05]  /*02c0*/  SHF.R.U32.HI R3, RZ, UR5, R2 ;  /* 0x00000005ff037c19 */ /* 0x000fca0008011602 */
[----:B------:R-:W-:-:S04]  /*02d0*/  IMAD.MOV R4, RZ, RZ, -R3 ;  /* 0x000000ffff047224 */ /* 0x000fc800078e0a03 */
[----:B------:R-:W-:Y:S01]  /*02e0*/  IMAD R5, R4, UR4, R5 ;  /* 0x0000000404057c24 */ /* 0x000fe2000f8e0205 */
[----:B------:R-:W-:-:S03]  /*02f0*/  ULDC.64 UR4, c[0x0][0x358] ;  /* 0x0000d60000047ab9 */ /* 0x000fc60000000a00 */
[C---:B------:R-:W-:Y:S02]  /*0300*/  IMAD R16, R5.reuse, UR4, R16 ;  /* 0x0000000405107c24 */ /* 0x040fe4000f8e0210 */
[----:B------:R-:W-:Y:S01]  /*0310*/  IMAD R0, R5, UR5, R0 ;  /* 0x0000000505007c24 */ /* 0x000fe2000f8e0200 */
        /* <DEDUP_REMOVED lines=254> */
[----:B------:R-:W-:-:S03]  /*1300*/  ULDC.64 UR4, c[0x0][0x340] ;  /* 0x0000d00000047ab9 */ /* 0x000fc60000000a00 */
[----:B------:R-:W-:Y:S01]  /*1310*/  IMAD.HI.U32 R2, R5, UR4, R4 ;  /* 0x0000000405027c27 */ /* 0x000fe2000f8e0004 */
[----:B------:R-:W-:-:S04]  /*1320*/  ULDC UR4, c[0x0][0x33c] ;  /* 0x0000cf0000047ab9 */ /* 0x000fc80000000800 */
[----:B------:R-:W-:-:S05]  /*1330*/  SHF.R.U32.HI R2, RZ, UR5, R2 ;  /* 0x00000005ff027c19 */ /* 0x000fca0008011602 */
[----:B------:R-:W-:-:S04]  /*1340*/  IMAD.MOV R3, RZ, RZ, -R2 ;  /* 0x000000ffff037224 */ /* 0x000fc800078e0a02 */
[----:B------:R-:W-:Y:S01]  /*1350*/  IMAD R5, R3, UR4, R5 ;  /* 0x0000000403057c24 */ /* 0x000fe2000f8e0205 */
[----:B------:R-:W-:-:S03]  /*1360*/  ULDC.64 UR4, c[0x0][0x408] ;  /* 0x0001020000047ab9 */ /* 0x000fc60000000a00 */
[C---:B------:R-:W-:Y:S02]  /*1370*/  IMAD R16, R5.reuse, UR4, R16 ;  /* 0x0000000405107c24 */ /* 0x040fe4000f8e0210 */
[----:B------:R-:W-:-:S07]  /*1380*/  IMAD R0, R5, UR5, R0 ;  /* 0x0000000505007c24 */ /* 0x000fce000f8e0200 */
.L_x_2:
[----:B------:R-:W0:Y:S01]  /*1390*/  LDC.U8 R5, c[0x0][0x422] ;  /* 0x00010880ff057b82 */ /* 0x000e220000000000 */
[----:B------:R-:W-:Y:S01]  /*13a0*/  ULDC.64 UR4, c[0x0][0x410] ;  /* 0x0001040000047ab9 */ /* 0x000fe20000000a00 */
[----:B------:R-:W-:Y:S01]  /*13b0*/  ULDC.64 UR6, c[0x0][0x418] ;  /* 0x0001060000067ab9 */ /* 0x000fe20000000a00 */
[----:B------:R-:W-:Y:S02]  /*13c0*/  IADD3 R16, P1, R16, UR4, RZ ;  /* 0x0000000410107c10 */ /* 0x000fe4000ff3e0ff */
[----:B------:R-:W-:-:S03]  /*13d0*/  IADD3 R2, P2, R0, UR6, RZ ;  /* 0x0000000600027c10 */ /* 0x000fc6000ff5e0ff */
[----:B------:R-:W-:Y:S02]  /*13e0*/  IMAD.X R17, RZ, RZ, UR5, P1 ;  /* 0x00000005ff117e24 */ /* 0x000fe400088e06ff */
[----:B------:R-:W-:Y:S01]  /*13f0*/  IMAD.X R3, RZ, RZ, UR7, P2 ;  /* 0x00000007ff037e24 */ /* 0x000fe200090e06ff */
[----:B0-----:R-:W-:-:S04]  /*1400*/  PRMT R4, R5, 0x9910, RZ ;  /* 0x0000991005047816 */ /* 0x001fc800000000ff */
[----:B------:R-:W-:-:S13]  /*1410*/  ISETP.GT.AND P0, PT, R4, 0x9, PT ;  /* 0x000000090400780c */ /* 0x000fda0003f04270 */
[----:B------:R-:W-:Y:S05]  /*1420*/  @P0 BRA `(.L_x_3) ;  /* 0x0000000400100947 */ /* 0x000fea0003800000 */
[----:B------:R-:W-:-:S13]  /*1430*/  ISETP.GT.AND P0, PT, R4, 0x4, PT ;  /* 0x000000040400780c */ /* 0x000fda0003f04270 */
[----:B------:R-:W-:Y:S05]  /*1440*/  @P0 BRA `(.L_x_4) ;  /* 0x0000000000800947 */ /* 0x000fea0003800000 */
[----:B------:R-:W-:-:S13]  /*1450*/  ISETP.GT.AND P0, PT, R4, 0x1, PT ;  /* 0x000000010400780c */ /* 0x000fda0003f04270 */
[----:B------:R-:W-:Y:S05]  /*1460*/  @P0 BRA `(.L_x_5) ;  /* 0x0000000000300947 */ /* 0x000fea0003800000 */
[----:B------:R-:W-:-:S13]  /*1470*/  ISETP.NE.AND P0, PT, R5, RZ, PT ;  /* 0x000000ff0500720c */ /* 0x000fda0003f05270 */
[----:B------:R-:W-:Y:S05]  /*1480*/  @!P0 BRA `(.L_x_6) ;  /* 0x0000000000188947 */ /* 0x000fea0003800000 */
[----:B------:R-:W-:-:S13]  /*1490*/  ISETP.NE.AND P0, PT, R4, 0x1, PT ;  /* 0x000000010400780c */ /* 0x000fda0003f05270 */
[----:B------:R-:W-:Y:S05]  /*14a0*/  @P0 BRA `(.L_x_7) ;  /* 0x0000000c004c0947 */ /* 0x000fea0003800000 */
[----:B------:R-:W2:Y:S02]  /*14b0*/  LDG.E.S8 R2, desc[UR36][R2.64] ;  /* 0x0000002402027981 */ /* 0x000ea4000c1e1300 */
[----:B--2---:R-:W0:Y:S02]  /*14c0*/  I2F.S16 R0, R2 ;  /* 0x0000000200007306 */ /* 0x004e240000101400 */
[----:B0-----:R-:W-:Y:S01]  /*14d0*/  F2FP.BF16.F32.PACK_AB R0, RZ, R0 ;  /* 0x00000000ff00723e */ /* 0x001fe200000010ff */
[----:B------:R-:W-:Y:S06]  /*14e0*/  BRA `(.L_x_8) ;  /* 0x0000000c00a07947 */ /* 0x000fec0003800000 */
.L_x_6:
[----:B------:R-:W2:Y:S02]  /*14f0*/  LDG.E.U8 R2, desc[UR36][R2.64] ;  /* 0x0000002402027981 */ /* 0x000ea4000c1e1100 */
[----:B--2---:R-:W-:-:S04]  /*1500*/  I2FP.F32.U32 R0, R2 ;  /* 0x0000000200007245 */ /* 0x004fc80000201000 */
[----:B------:R-:W-:Y:S01]  /*1510*/  F2FP.BF16.F32.PACK_AB R0, RZ, R0 ;  /* 0x00000000ff00723e */ /* 0x000fe200000010ff */
[----:B------:R-:W-:Y:S06]  /*1520*/  BRA `(.L_x_8) ;  /* 0x0000000c00907947 */ /* 0x000fec0003800000 */
.L_x_5:
[----:B------:R-:W-:-:S13]  /*1530*/  ISETP.NE.AND P0, PT, R4, 0x2, PT ;  /* 0x000000020400780c */ /* 0x000fda0003f05270 */
[----:B------:R-:W-:Y:S05]  /*1540*/  @!P0 BRA `(.L_x_9) ;  /* 0x0000000000308947 */ /* 0x000fea0003800000 */
[----:B------:R-:W-:-:S13]  /*1550*/  ISETP.NE.AND P0, PT, R4, 0x3, PT ;  /* 0x000000030400780c */ /* 0x000fda0003f05270 */
[----:B------:R-:W-:Y:S05]  /*1560*/  @!P0 BRA `(.L_x_10) ;  /* 0x0000000000188947 */ /* 0x000fea0003800000 */
[----:B------:R-:W-:-:S13]  /*1570*/  ISETP.NE.AND P0, PT, R4, 0x4, PT ;  /* 0x000000040400780c */ /* 0x000fda0003f05270 */
[----:B------:R-:W-:Y:S05]  /*1580*/  @P0 BRA `(.L_x_7) ;  /* 0x0000000c00140947 */ /* 0x000fea0003800000 */
[----:B------:R-:W2:Y:S02]  /*1590*/  LDG.E.64 R2, desc[UR36][R2.64] ;  /* 0x0000002402027981 */ /* 0x000ea4000c1e1b00 */
[----:B--2---:R-:W0:Y:S02]  /*15a0*/  I2F.S64 R0, R2 ;  /* 0x0000000200007312 */ /* 0x004e240000301400 */
[----:B0-----:R-:W-:Y:S01]  /*15b0*/  F2FP.BF16.F32.PACK_AB R0, RZ, R0 ;  /* 0x00000000ff00723e */ /* 0x001fe200000010ff */
[----:B------:R-:W-:Y:S06]  /*15c0*/  BRA `(.L_x_8) ;  /* 0x0000000c00687947 */ /* 0x000fec0003800000 */
.L_x_10:
[----:B------:R-:W2:Y:S02]  /*15d0*/  LDG.E R2, desc[UR36][R2.64] ;  /* 0x0000002402027981 */ /* 0x000ea4000c1e1900 */
[----:B--2---:R-:W-:-:S04]  /*15e0*/  I2FP.F32.S32 R0, R2 ;  /* 0x0000000200007245 */ /* 0x004fc80000201400 */
[----:B------:R-:W-:Y:S01]  /*15f0*/  F2FP.BF16.F32.PACK_AB R0, RZ, R0 ;  /* 0x00000000ff00723e */ /* 0x000fe200000010ff */
[----:B------:R-:W-:Y:S06]  /*1600*/  BRA `(.L_x_8) ;  /* 0x0000000c00587947 */ /* 0x000fec0003800000 */
.L_x_9:
[----:B------:R-:W2:Y:S02]  /*1610*/  LDG.E.U16 R2, desc[UR36][R2.64] ;  /* 0x0000002402027981 */ /* 0x000ea4000c1e1500 */
[----:B--2---:R-:W0:Y:S02]  /*1620*/  I2F.S16 R0, R2 ;  /* 0x0000000200007306 */ /* 0x004e240000101400 */
[----:B0-----:R-:W-:Y:S01]  /*1630*/  F2FP.BF16.F32.PACK_AB R0, RZ, R0 ;  /* 0x00000000ff00723e */ /* 0x001fe200000010ff */
[----:B------:R-:W-:Y:S06]  /*1640*/  BRA `(.L_x_8) ;  /* 0x0000000c00487947 */ /* 0x000fec0003800000 */
.L_x_4:
[----:B------:R-:W-:-:S13]  /*1650*/  ISETP.GT.AND P0, PT, R4, 0x6, PT ;  /* 0x000000060400780c */ /* 0x000fda0003f04270 */
[----:B------:R-:W-:Y:S05]  /*1660*/  @P0 BRA `(.L_x_11) ;  /* 0x00000000002c0947 */ /* 0x000fea0003800000 */
[----:B------:R-:W-:-:S13]  /*1670*/  ISETP.NE.AND P0, PT, R4, 0x5, PT ;  /* 0x000000050400780c */ /* 0x000fda0003f05270 */
[----:B------:R-:W-:Y:S05]  /*1680*/  @!P0 BRA `(.L_x_12) ;  /* 0x0000000000148947 */ /* 0x000fea0003800000 */
[----:B------:R-:W-:-:S13]  /*1690*/  ISETP.NE.AND P0, PT, R4, 0x6, PT ;  /* 0x000000060400780c */ /* 0x000fda0003f05270 */
[----:B------:R-:W-:Y:S05]  /*16a0*/  @P0 BRA `(.L_x_7) ;  /* 0x0000000800cc0947 */ /* 0x000fea0003800000 */
[----:B------:R-:W2:Y:S02]  /*16b0*/  LDG.E R2, desc[UR36][R2.64] ;  /* 0x0000002402027981 */ /* 0x000ea4000c1e1900 */
[----:B--2---:R-:W-:Y:S01]  /*16c0*/  F2FP.BF16.F32.PACK_AB R0, RZ, R2 ;  /* 0x00000002ff00723e */ /* 0x004fe200000010ff */
[----:B------:R-:W-:Y:S06]  /*16d0*/  BRA `(.L_x_8) ;  /* 0x0000000c00247947 */ /* 0x000fec0003800000 */
.L_x_12:
[----:B------:R-:W2:Y:S02]  /*16e0*/  LDG.E.U16 R0, desc[UR36][R2.64] ;  /* 0x0000002402007981 */ /* 0x000ea4000c1e1500 */
[----:B--2---:R-:W-:-:S05]  /*16f0*/  HADD2.F32 R0, -RZ, R0.H0_H0 ;  /* 0x20000000ff007230 */ /* 0x004fca0000004100 */
[----:B------:R-:W-:Y:S01]  /*1700*/  F2FP.BF16.F32.PACK_AB R0, RZ, R0 ;  /* 0x00000000ff00723e */ /* 0x000fe200000010ff */
[----:B------:R-:W-:Y:S06]  /*1710*/  BRA `(.L_x_8) ;  /* 0x0000000c00147947 */ /* 0x000fec0003800000 */
.L_x_11:
[----:B------:R-:W-:-:S13]  /*1720*/  ISETP.NE.AND P0, PT, R4, 0x7, PT ;  /* 0x000000070400780c */ /* 0x000fda0003f05270 */
[----:B------:R-:W-:Y:S05]  /*1730*/  @!P0 BRA `(.L_x_13) ;  /* 0x00000000002c8947 */ /* 0x000fea0003800000 */
[----:B------:R-:W-:-:S13]  /*1740*/  ISETP.NE.AND P0, PT, R4, 0x8, PT ;  /* 0x000000080400780c */ /* 0x000fda0003f05270 */
[----:B------:R-:W-:Y:S05]  /*1750*/  @!P0 BRA `(.L_x_14) ;  /* 0x0000000000148947 */ /* 0x000fea0003800000 */
[----:B------:R-:W-:-:S13]  /*1760*/  ISETP.NE.AND P0, PT, R4, 0x9, PT ;  /* 0x000000090400780c */ /* 0x000fda0003f05270 */
[----:B------:R-:W-:Y:S05]  /*1770*/  @P0 BRA `(.L_x_7) ;  /* 0x0000000800980947 */ /* 0x000fea0003800000 */
[----:B------:R-:W2:Y:S02]  /*1780*/  LDG.E R2, desc[UR36][R2.64] ;  /* 0x0000002402027981 */ /* 0x000ea4000c1e1900 */
[----:B--2---:R-:W-:Y:S01]  /*1790*/  F2FP.BF16.F32.PACK_AB R0, RZ, R2 ;  /* 0x00000002ff00723e */ /* 0x004fe200000010ff */
[----:B------:R-:W-:Y:S06]  /*17a0*/  BRA `(.L_x_8) ;  /* 0x0000000800f07947 */ /* 0x000fec0003800000 */
.L_x_14:
[----:B------:R-:W2:Y:S02]  /*17b0*/  LDG.E.U16 R2, desc[UR36][R2.64] ;  /* 0x0000002402027981 */ /* 0x000ea4000c1e1500 */
[----:B--2---:R-:W-:-:S05]  /*17c0*/  HADD2.F32 R0, -RZ, R2.H0_H0 ;  /* 0x20000002ff007230 */ /* 0x004fca0000004100 */
[----:B------:R-:W-:Y:S01]  /*17d0*/  F2FP.BF16.F32.PACK_AB R0, RZ, R0 ;  /* 0x00000000ff00723e */ /* 0x000fe200000010ff */
[----:B------:R-:W-:Y:S06]  /*17e0*/  BRA `(.L_x_8) ;  /* 0x0000000800e07947 */ /* 0x000fec0003800000 */
.L_x_13:
[----:B------:R-:W2:Y:S01]  /*17f0*/  LDG.E.64 R2, desc[UR36][R2.64] ;  /* 0x0000002402027981 */ /* 0x000ea2000c1e1b00 */
[----:B------:R-:W-:Y:S01]  /*1800*/  UMOV UR4, 0xf0000000 ;  /* 0xf000000000047882 */ /* 0x000fe20000000000 */
[----:B------:R-:W-:Y:S01]  /*1810*/  UMOV UR5, 0x380fffff ;  /* 0x380fffff00057882 */ /* 0x000fe20000000000 */
[----:B--2---:R-:W0:Y:S01]  /*1820*/  F2F.F32.F64 R0, R2 ;  /* 0x0000000200007310 */ /* 0x004e220000301000 */
[----:B------:R-:W-:-:S14]  /*1830*/  DSETP.GEU.AND P0, PT, |R2|, UR4, PT ;  /* 0x0000000402007e2a */ /* 0x000fdc000bf0e200 */
[----:B0-----:R-:W-:-:S05]  /*1840*/  @!P0 FMUL R0, R0, 1.175494350822287508e-38 ;  /* 0x0080000000008820 */ /* 0x001fca0000400000 */
[----:B------:R-:W-:Y:S01]  /*1850*/  F2FP.BF16.F32.PACK_AB R0, RZ, R0 ;  /* 0x00000000ff00723e */ /* 0x000fe200000010ff */
[----:B------:R-:W-:Y:S06]  /*1860*/  BRA `(.L_x_8) ;  /* 0x0000000800c07947 */ /* 0x000fec0003800000 */
.L_x_3:
[----:B------:R-:W-:-:S13]  /*1870*/  ISETP.GT.AND P0, PT, R4, 0x18, PT ;  /* 0x000000180400780c */ /* 0x000fda0003f04270 */
[----:B------:R-:W-:Y:S05]  /*1880*/  @P0 BRA `(.L_x_15) ;  /* 0x0000000400000947 */ /* 0x000fea0003800000 */
[----:B------:R-:W-:-:S13]  /*1890*/  ISETP.GT.AND P0, PT, R4, 0xe, PT ;  /* 0x0000000e0400780c */ /* 0x000fda0003f04270 */
[----:B------:R-:W-:Y:S05]  /*18a0*/  @P0 BRA `(.L_x_16) ;  /* 0x0000000000440947 */ /* 0x000fea0003800000 */
[----:B------:R-:W-:-:S13]  /*18b0*/  ISETP.NE.AND P0, PT, R4, 0xa, PT ;  /* 0x0000000a0400780c */ /* 0x000fda0003f05270 */
[----:B------:R-:W-:Y:S05]  /*18c0*/  @!P0 BRA `(.L_x_17) ;  /* 0x00000000001c8947 */ /* 0x000fea0003800000 */
[----:B------:R-:W-:-:S13]  /*18d0*/  ISETP.NE.AND P0, PT, R4, 0xb, PT ;  /* 0x0000000b0400780c */ /* 0x000fda0003f05270 */
[----:B------:R-:W-:Y:S05]  /*18e0*/  @P0 BRA `(.L_x_7) ;  /* 0x00000008003c0947 */ /* 0x000fea0003800000 */
[----:B------:R-:W2:Y:S02]  /*18f0*/  LDG.E.U8 R2, desc[UR36][R2.64] ;  /* 0x0000002402027981 */ /* 0x000ea4000c1e1100 */
[----:B--2---:R-:W-:-:S04]  /*1900*/  ISETP.NE.AND P0, PT, R2, RZ, PT ;  /* 0x000000ff0200720c */ /* 0x004fc80003f05270 */
[----:B------:R-:W-:-:S04]  /*1910*/  FSEL R0, RZ, 1, !P0 ;  /* 0x3f800000ff007808 */ /* 0x000fc80004000000 */
[----:B------:R-:W-:Y:S01]  /*1920*/  F2FP.BF16.F32.PACK_AB R0, RZ, R0 ;  /* 0x00000000ff00723e */ /* 0x000fe200000010ff */
[----:B------:R-:W-:Y:S06]  /*1930*/  BRA `(.L_x_8) ;  /* 0x00000008008c7947 */ /* 0x000fec0003800000 */
.L_x_17:
        /* <DEDUP_REMOVED lines=8> */
.L_x_16:
[----:B------:R-:W-:-:S13]  /*19c0*/  ISETP.NE.AND P0, PT, R4, 0xf, PT ;  /* 0x0000000f0400780c */ /* 0x000fda0003f05270 */
[----:B------:R-:W-:Y:S05]  /*19d0*/  @!P0 BRA `(.L_x_18) ;  /* 0x0000000000a48947 */ /* 0x000fea0003800000 */
[----:B------:R-:W-:-:S13]  /*19e0*/  ISETP.NE.AND P0, PT, R4, 0x17, PT ;  /* 0x000000170400780c */ /* 0x000fda0003f05270 */
[----:B------:R-:W-:Y:S05]  /*19f0*/  @!P0 BRA `(.L_x_19) ;  /* 0x0000000000608947 */ /* 0x000fea0003800000 */
[----:B------:R-:W-:-:S13]  /*1a00*/  ISETP.NE.AND P0, PT, R4, 0x18, PT ;  /* 0x000000180400780c */ /* 0x000fda0003f05270 */
[----:B------:R-:W-:Y:S05]  /*1a10*/  @P0 BRA `(.L_x_7) ;  /* 0x0000000400f00947 */ /* 0x000fea0003800000 */
[----:B------:R-:W2:Y:S01]  /*1a20*/  LDG.E.U8 R0, desc[UR36][R2.64] ;  /* 0x0000002402007981 */ /* 0x000ea2000c1e1100 */
[----:B------:R-:W-:Y:S02]  /*1a30*/  IMAD.MOV.U32 R8, RZ, RZ, -0x800000 ;  /* 0xff800000ff087424 */ /* 0x000fe400078e00ff */
[----:B--2---:R-:W-:-:S05]  /*1a40*/  IMAD.SHL.U32 R0, R0, 0x1000000, RZ ;  /* 0x0100000000007824 */ /* 0x004fca00078e00ff */
[----:B------:R-:W-:-:S04]  /*1a50*/  LOP3.LUT R4, R0, 0x7f000000, RZ, 0xc0, !PT ;  /* 0x7f00000000047812 */ /* 0x000fc800078ec0ff */
[----:B------:R-:W0:Y:S01]  /*1a60*/  FLO.U32 R5, R4 ;  /* 0x0000000400057300 */ /* 0x000e2200000e0000 */
[C---:B------:R-:W-:Y:S02]  /*1a70*/  VIADD R6, R4.reuse, 0x1000000 ;  /* 0x0100000004067836 */ /* 0x040fe40000000000 */
[----:B------:R-:W-:-:S03]  /*1a80*/  VIADD R2, R4, 0xffffffff ;  /* 0xffffffff04027836 */ /* 0x000fc60000000000 */
[----:B------:R-:W-:Y:S02]  /*1a90*/  SHF.R.S32.HI R6, RZ, 0x8, R6 ;  /* 0x00000008ff067819 */ /* 0x000fe40000011406 */
[----:B------:R-:W-:Y:S02]  /*1aa0*/  SHF.R.S32.HI R2, RZ, 0x1f, R2 ;  /* 0x0000001fff027819 */ /* 0x000fe40000011402 */
[----:B0-----:R-:W-:-:S04]  /*1ab0*/  IADD3 R5, -R5, 0x1f, RZ ;  /* 0x0000001f05057810 */ /* 0x001fc80007ffe1ff */
[C---:B------:R-:W-:Y:S01]  /*1ac0*/  ISETP.GT.U32.AND P0, PT, R5.reuse, 0x4, PT ;  /* 0x000000040500780c */ /* 0x040fe20003f04070 */
[----:B------:R-:W-:-:S05]  /*1ad0*/  VIADD R5, R5, 0xfffffffc ;  /* 0xfffffffc05057836 */ /* 0x000fca0000000000 */
[----:B------:R-:W-:-:S05]  /*1ae0*/  SEL R5, R5, RZ, P0 ;  /* 0x000000ff05057207 */ /* 0x000fca0000000000 */
[----:B------:R-:W-:Y:S01]  /*1af0*/  IMAD R8, R5, R8, 0x3c000000 ;  /* 0x3c00000005087424 */ /* 0x000fe200078e0208 */
[----:B------:R-:W-:-:S04]  /*1b00*/  SHF.L.U32 R5, R4, R5, RZ ;  /* 0x0000000504057219 */ /* 0x000fc800000006ff */
[----:B------:R-:W-:-:S04]  /*1b10*/  LEA.HI R5, R5, R8, RZ, 0x1c ;  /* 0x0000000805057211 */ /* 0x000fc800078fe0ff */
[----:B------:R-:W-:-:S04]  /*1b20*/  LOP3.LUT R5, R5, 0x7f800000, R6, 0xf8, !PT ;  /* 0x7f80000005057812 */ /* 0x000fc800078ef806 */
[----:B------:R-:W-:-:S04]  /*1b30*/  LOP3.LUT R5, R5, R2, RZ, 0x30, !PT ;  /* 0x0000000205057212 */ /* 0x000fc800078e30ff */
[----:B------:R-:W-:-:S04]  /*1b40*/  LOP3.LUT R5, R5, 0x80000000, R0, 0xf8, !PT ;  /* 0x8000000005057812 */ /* 0x000fc800078ef800 */
[----:B------:R-:W-:-:S04]  /*1b50*/  F2FP.BF16.F32.PACK_AB R5, RZ, R5 ;  /* 0x00000005ff05723e */ /* 0x000fc800000010ff */
[----:B------:R-:W-:Y:S01]  /*1b60*/  PRMT R0, R5, 0x7610, R0 ;  /* 0x0000761005007816 */ /* 0x000fe20000000000 */
[----:B------:R-:W-:Y:S06]  /*1b70*/  BRA `(.L_x_8) ;  /* 0x0000000400fc7947 */ /* 0x000fec0003800000 */
.L_x_19:
[----:B------:R-:W2:Y:S02]  /*1b80*/  LDG.E.U8 R2, desc[UR36][R2.64] ;  /* 0x0000002402027981 */ /* 0x000ea4000c1e1100 */
[C---:B--2---:R-:W-:Y:S02]  /*1b90*/  IMAD.SHL.U32 R0, R2.reuse, 0x2000000, RZ ;  /* 0x0200000002007824 */ /* 0x044fe400078e00ff */
[----:B------:R-:W-:-:S03]  /*1ba0*/  IMAD.SHL.U32 R5, R2, 0x1000000, RZ ;  /* 0x0100000002057824 */ /* 0x000fc600078e00ff */
[----:B------:R-:W-:-:S13]  /*1bb0*/  ISETP.GE.U32.AND P0, PT, R0, 0x8000000, PT ;  /* 0x080000000000780c */ /* 0x000fda0003f06070 */
[C---:B------:R-:W-:Y:S02]  /*1bc0*/  @!P0 IMAD.SHL.U32 R0, R2.reuse, 0x100, RZ ;  /* 0x0000010002008824 */ /* 0x040fe400078e00ff */
[----:B------:R-:W-:-:S03]  /*1bd0*/  @P0 IMAD.SHL.U32 R4, R2, 0x200000, RZ ;  /* 0x0020000002040824 */ /* 0x000fc600078e00ff */
[----:B------:R-:W-:Y:S02]  /*1be0*/  @!P0 LOP3.LUT R0, R0, 0x7f00, RZ, 0xc0, !PT ;  /* 0x00007f0000008812 */ /* 0x000fe400078ec0ff */
[----:B------:R-:W-:Y:S02]  /*1bf0*/  @P0 LOP3.LUT R4, R4, 0x70000000, RZ, 0xfc, !PT ;  /* 0x7000000004040812 */ /* 0x000fe400078efcff */
[----:B------:R-:W-:-:S03]  /*1c00*/  @!P0 LOP3.LUT R0, R0, 0x3f000000, RZ, 0xfc, !PT ;  /* 0x3f00000000008812 */ /* 0x000fc600078efcff */
[----:B------:R-:W-:Y:S02]  /*1c10*/  @P0 FMUL.FTZ R4, R4, 1.9259299443872358531e-34 ;  /* 0x0780000004040820 */ /* 0x000fe40000410000 */
[----:B------:R-:W-:-:S05]  /*1c20*/  @!P0 FADD.FTZ R4, R0, -0.5 ;  /* 0xbf00000000048421 */ /* 0x000fca0000010000 */
[----:B------:R-:W-:-:S04]  /*1c30*/  LOP3.LUT R4, R4, 0x80000000, R5, 0xf8, !PT ;  /* 0x8000000004047812 */ /* 0x000fc800078ef805 */
[----:B------:R-:W-:-:S04]  /*1c40*/  F2FP.BF16.F32.PACK_AB R4, RZ, R4 ;  /* 0x00000004ff04723e */ /* 0x000fc800000010ff */
[----:B------:R-:W-:Y:S01]  /*1c50*/  PRMT R0, R4, 0x7610, R0 ;  /* 0x0000761004007816 */ /* 0x000fe20000000000 */
[----:B------:R-:W-:Y:S06]  /*1c60*/  BRA `(.L_x_8) ;  /* 0x0000000400c07947 */ /* 0x000fec0003800000 */
.L_x_18:
[----:B------:R0:W5:Y:S01]  /*1c70*/  LDG.E.U16 R0, desc[UR36][R2.64] ;  /* 0x0000002402007981 */ /* 0x000162000c1e1500 */
[----:B------:R-:W-:Y:S05]  /*1c80*/  BRA `(.L_x_8) ;  /* 0x0000000400b87947 */ /* 0x000fea0003800000 */
.L_x_15:
[----:B------:R-:W-:-:S13]  /*1c90*/  ISETP.GT.AND P0, PT, R4, 0x1b, PT ;  /* 0x0000001b0400780c */ /* 0x000fda0003f04270 */
[----:B------:R-:W-:Y:S05]  /*1ca0*/  @P0 BRA `(.L_x_20) ;  /* 0x0000000400080947 */ /* 0x000fea0003800000 */
[----:B------:R-:W-:-:S13]  /*1cb0*/  ISETP.NE.AND P0, PT, R4, 0x19, PT ;  /* 0x000000190400780c */ /* 0x000fda0003f05270 */
[----:B------:R-:W-:Y:S05]  /*1cc0*/  @!P0 BRA `(.L_x_21) ;  /* 0x0000000000908947 */ /* 0x000fea0003800000 */
[----:B------:R-:W-:-:S13]  /*1cd0*/  ISETP.NE.AND P0, PT, R4, 0x1a, PT ;  /* 0x0000001a0400780c */ /* 0x000fda0003f05270 */
[----:B------:R-:W-:Y:S05]  /*1ce0*/  @!P0 BRA `(.L_x_22) ;  /* 0x0000000000188947 */ /* 0x000fea0003800000 */
[----:B------:R-:W-:-:S13]  /*1cf0*/  ISETP.NE.AND P0, PT, R4, 0x1b, PT ;  /* 0x0000001b0400780c */ /* 0x000fda0003f05270 */
[----:B------:R-:W-:Y:S05]  /*1d00*/  @P0 BRA `(.L_x_7) ;  /* 0x0000000400340947 */ /* 0x000fea0003800000 */
[----:B------:R-:W2:Y:S02]  /*1d10*/  LDG.E.U16 R0, desc[UR36][R2.64] ;  /* 0x0000002402007981 */ /* 0x000ea4000c1e1500 */
[----:B--2---:R-:W-:-:S04]  /*1d20*/  I2FP.F32.U32 R0, R0 ;  /* 0x0000000000007245 */ /* 0x004fc80000201000 */
[----:B------:R-:W-:Y:S01]  /*1d30*/  F2FP.BF16.F32.PACK_AB R0, RZ, R0 ;  /* 0x00000000ff00723e */ /* 0x000fe200000010ff */
[----:B------:R-:W-:Y:S06]  /*1d40*/  BRA `(.L_x_8) ;  /* 0x0000000400887947 */ /* 0x000fec0003800000 */
.L_x_22:
[----:B------:R-:W2:Y:S01]  /*1d50*/  LDG.E.U8 R2, desc[UR36][R2.64] ;  /* 0x0000002402027981 */ /* 0x000ea2000c1e1100 */
[----:B------:R-:W-:Y:S01]  /*1d60*/  BSSY B0, `(.L_x_23) ;  /* 0x0000018000007945 */ /* 0x000fe20003800000 */
[----:B------:R-:W-:Y:S01]  /*1d70*/  IMAD.MOV.U32 R0, RZ, RZ, RZ ;  /* 0x000000ffff007224 */ /* 0x000fe200078e00ff */
[----:B--2---:R-:W-:-:S13]  /*1d80*/  ISETP.NE.AND P0, PT, R2, RZ, PT ;  /* 0x000000ff0200720c */ /* 0x004fda0003f05270 */
[----:B------:R-:W-:Y:S05]  /*1d90*/  @!P0 BRA `(.L_x_24) ;  /* 0x0000000000508947 */ /* 0x000fea0003800000 */
[----:B------:R-:W-:-:S13]  /*1da0*/  ISETP.NE.AND P0, PT, R2, 0x80, PT ;  /* 0x000000800200780c */ /* 0x000fda0003f05270 */
[----:B------:R-:W-:Y:S01]  /*1db0*/  @!P0 IMAD.MOV.U32 R0, RZ, RZ, 0x7f800001 ;  /* 0x7f800001ff008424 */ /* 0x000fe200078e00ff */
[----:B------:R-:W-:Y:S06]  /*1dc0*/  @!P0 BRA `(.L_x_24) ;  /* 0x0000000000448947 */ /* 0x000fec0003800000 */
[C---:B------:R-:W-:Y:S01]  /*1dd0*/  LOP3.LUT P0, R0, R2.reuse, 0x78, RZ, 0xc0, !PT ;  /* 0x0000007802007812 */ /* 0x040fe2000780c0ff */
[----:B------:R-:W-:Y:S01]  /*1de0*/  BSSY B1, `(.L_x_25) ;  /* 0x000000c000017945 */ /* 0x000fe20003800000 */
[----:B------:R-:W-:Y:S02]  /*1df0*/  SHF.R.U32.HI R3, RZ, 0x7, R2 ;  /* 0x00000007ff037819 */ /* 0x000fe40000011602 */
[----:B------:R-:W-:Y:S02]  /*1e00*/  LOP3.LUT R2, R2, 0x7, RZ, 0xc0, !PT ;  /* 0x0000000702027812 */ /* 0x000fe400078ec0ff */
[----:B------:R-:W-:Y:S01]  /*1e10*/  SHF.R.U32.HI R0, RZ, 0x3, R0 ;  /* 0x00000003ff007819 */ /* 0x000fe20000011600 */
[----:B------:R-:W-:-:S06]  /*1e20*/  IMAD.U32 R4, R3, -0x80000000, RZ ;  /* 0x8000000003047824 */ /* 0x000fcc00078e00ff */
[----:B------:R-:W-:Y:S05]  /*1e30*/  @P0 BRA `(.L_x_26) ;  /* 0x0000000000180947 */ /* 0x000fea0003800000 */
[----:B------:R-:W0:Y:S02]  /*1e40*/  FLO.U32 R3, R2 ;  /* 0x0000000200037300 */ /* 0x000e2400000e0000 */
[----:B0-----:R-:W-:-:S04]  /*1e50*/  IADD3 R3, -R3, 0x1f, RZ ;  /* 0x0000001f03037810 */ /* 0x001fc80007ffe1ff */
[----:B------:R-:W-:Y:S01]  /*1e60*/  IADD3 R0, R0, 0x1d, -R3 ;  /* 0x0000001d00007810 */ /* 0x000fe20007ffe803 */
[----:B------:R-:W-:-:S05]  /*1e70*/  VIADD R5, R3, 0xffffffe4 ;  /* 0xffffffe403057836 */ /* 0x000fca0000000000 */
[----:B------:R-:W-:-:S04]  /*1e80*/  SHF.L.U32 R5, R2, R5, RZ ;  /* 0x0000000502057219 */ /* 0x000fc800000006ff */
[----:B------:R-:W-:-:S07]  /*1e90*/  LOP3.LUT R2, R5, 0x7, RZ, 0xc0, !PT ;  /* 0x0000000705027812 */ /* 0x000fce00078ec0ff */
.L_x_26:
[----:B------:R-:W-:Y:S05]  /*1ea0*/  BSYNC B1 ;  /* 0x0000000000017941 */ /* 0x000fea0003800000 */
.L_x_25:
[----:B------:R-:W-:Y:S01]  /*1eb0*/  LEA R3, R0, 0x3b800000, 0x17 ;  /* 0x3b80000000037811 */ /* 0x000fe200078eb8ff */
[----:B------:R-:W-:-:S05]  /*1ec0*/  IMAD.SHL.U32 R0, R2, 0x100000, RZ ;  /* 0x0010000002007824 */ /* 0x000fca00078e00ff */
[----:B------:R-:W-:-:S07]  /*1ed0*/  LOP3.LUT R0, R3, R0, R4, 0xfe, !PT ;  /* 0x0000000003007212 */ /* 0x000fce00078efe04 */
.L_x_24:
[----:B------:R-:W-:Y:S05]  /*1ee0*/  BSYNC B0 ;  /* 0x0000000000007941 */ /* 0x000fea0003800000 */
.L_x_23:
[----:B------:R-:W-:Y:S01]  /*1ef0*/  F2FP.BF16.F32.PACK_AB R0, RZ, R0 ;  /* 0x00000000ff00723e */ /* 0x000fe200000010ff */
[----:B------:R-:W-:Y:S06]  /*1f00*/  BRA `(.L_x_8) ;  /* 0x0000000400187947 */ /* 0x000fec0003800000 */
.L_x_21:
        /* <DEDUP_REMOVED lines=21> */
.L_x_30:
[----:B------:R-:W-:Y:S05]  /*2060*/  BSYNC B1 ;  /* 0x0000000000017941 */ /* 0x000fea0003800000 */
.L_x_29:
[----:B------:R-:W-:Y:S01]  /*2070*/  LEA R3, R0, 0x37800000, 0x17 ;  /* 0x3780000000037811 */ /* 0x000fe200078eb8ff */
[----:B------:R-:W-:-:S05]  /*2080*/  IMAD.SHL.U32 R0, R2, 0x200000, RZ ;  /* 0x0020000002007824 */ /* 0x000fca00078e00ff */
[----:B------:R-:W-:-:S07]  /*2090*/  LOP3.LUT R0, R3, R0, R4, 0xfe, !PT ;  /* 0x0000000003007212 */ /* 0x000fce00078efe04 */
.L_x_28:
[----:B------:R-:W-:Y:S05]  /*20a0*/  BSYNC B0 ;  /* 0x0000000000007941 */ /* 0x000fea0003800000 */
.L_x_27:
[----:B------:R-:W-:Y:S01]  /*20b0*/  F2FP.BF16.F32.PACK_AB R0, RZ, R0 ;  /* 0x00000000ff00723e */ /* 0x000fe200000010ff */
[----:B------:R-:W-:Y:S06]  /*20c0*/  BRA `(.L_x_8) ;  /* 0x0000000000a87947 */ /* 0x000fec0003800000 */
.L_x_20:
[----:B------:R-:W-:-:S13]  /*20d0*/  ISETP.NE.AND P0, PT, R4, 0x1c, PT ;  /* 0x0000001c0400780c */ /* 0x000fda0003f05270 */
[----:B------:R-:W-:Y:S05]  /*20e0*/  @!P0 BRA `(.L_x_31) ;  /* 0x0000000000948947 */ /* 0x000fea0003800000 */
[----:B------:R-:W-:-:S13]  /*20f0*/  ISETP.NE.AND P0, PT, R4, 0x1d, PT ;  /* 0x0000001d0400780c */ /* 0x000fda0003f05270 */
[----:B------:R-:W-:Y:S05]  /*2100*/  @!P0 BRA `(.L_x_32) ;  /* 0x00000000007c8947 */ /* 0x000fea0003800000 */
[----:B------:R-:W-:-:S13]  /*2110*/  ISETP.NE.AND P0, PT, R4, 0x2c, PT ;  /* 0x0000002c0400780c */ /* 0x000fda0003f05270 */
[----:B------:R-:W-:Y:S05]  /*2120*/  @P0 BRA `(.L_x_7) ;  /* 0x00000000002c0947 */ /* 0x000fea0003800000 */
[----:B------:R-:W2:Y:S01]  /*2130*/  LDG.E.U8 R2, desc[UR36][R2.64] ;  /* 0x0000002402027981 */ /* 0x000ea2000c1e1100 */
[----:B------:R-:W-:Y:S01]  /*2140*/  BSSY B0, `(.L_x_33) ;  /* 0x0000007000007945 */ /* 0x000fe20003800000 */
[----:B------:R-:W-:Y:S01]  /*2150*/  IMAD.MOV.U32 R0, RZ, RZ, 0x400000 ;  /* 0x00400000ff007424 */ /* 0x000fe200078e00ff */
[----:B--2---:R-:W-:-:S13]  /*2160*/  ISETP.NE.AND P0, PT, R2, RZ, PT ;  /* 0x000000ff0200720c */ /* 0x004fda0003f05270 */
[----:B------:R-:W-:Y:S05]  /*2170*/  @!P0 BRA `(.L_x_34) ;  /* 0x00000000000c8947 */ /* 0x000fea0003800000 */
[----:B------:R-:W-:-:S13]  /*2180*/  ISETP.NE.AND P0, PT, R2, 0xff, PT ;  /* 0x000000ff0200780c */ /* 0x000fda0003f05270 */
[----:B------:R-:W-:Y:S02]  /*2190*/  @!P0 IMAD.MOV.U32 R0, RZ, RZ, 0x7f800001 ;  /* 0x7f800001ff008424 */ /* 0x000fe400078e00ff */
[----:B------:R-:W-:-:S07]  /*21a0*/  @P0 IMAD.SHL.U32 R0, R2, 0x800000, RZ ;  /* 0x0080000002000824 */ /* 0x000fce00078e00ff */
.L_x_34:
[----:B------:R-:W-:Y:S05]  /*21b0*/  BSYNC B0 ;  /* 0x0000000000007941 */ /* 0x000fea0003800000 */
.L_x_33:
[----:B------:R-:W-:Y:S01]  /*21c0*/  F2FP.BF16.F32.PACK_AB R0, RZ, R0 ;  /* 0x00000000ff00723e */ /* 0x000fe200000010ff */
[----:B------:R-:W-:Y:S06]  /*21d0*/  BRA `(.L_x_8) ;  /* 0x0000000000647947 */ /* 0x000fec0003800000 */
.L_x_7:
[----:B------:R-:W-:Y:S01]  /*21e0*/  MOV R2, 0x0 ;  /* 0x0000000000027802 */ /* 0x000fe20000000f00 */
[----:B------:R-:W-:Y:S01]  /*21f0*/  ULDC.64 UR4, c[0x4][0x128] ;  /* 0x01004a0000047ab9 */ /* 0x000fe20000000a00 */
[----:B------:R-:W-:Y:S01]  /*2200*/  ULDC.64 UR6, c[0x4][0x38] ;  /* 0x01000e0000067ab9 */ /* 0x000fe20000000a00 */
[----:B------:R-:W-:Y:S02]  /*2210*/  IMAD.U32 R4, RZ, RZ, UR4 ;  /* 0x00000004ff047e24 */ /* 0x000fe4000f8e00ff */
[----:B------:R-:W-:Y:S01]  /*2220*/  IMAD.U32 R5, RZ, RZ, UR5 ;  /* 0x00000005ff057e24 */ /* 0x000fe2000f8e00ff */
[----:B------:R-:W0:Y:S01]  /*2230*/  LDC.64 R2, c[0x4][R2] ;  /* 0x0100000002027b82 */ /* 0x000e220000000a00 */
[----:B------:R-:W-:Y:S01]  /*2240*/  ULDC.64 UR4, c[0x4][0x130] ;  /* 0x01004c0000047ab9 */ /* 0x000fe20000000a00 */
[----:B------:R-:W-:Y:S02]  /*2250*/  IMAD.U32 R10, RZ, RZ, UR6 ;  /* 0x00000006ff0a7e24 */ /* 0x000fe4000f8e00ff */
[----:B------:R-:W-:-:S02]  /*2260*/  IMAD.U32 R6, RZ, RZ, UR4 ;  /* 0x00000004ff067e24 */ /* 0x000fc4000f8e00ff */
[----:B------:R-:W-:Y:S02]  /*2270*/  IMAD.U32 R7, RZ, RZ, UR5 ;  /* 0x00000005ff077e24 */ /* 0x000fe4000f8e00ff */
[----:B------:R-:W-:Y:S02]  /*2280*/  IMAD.U32 R11, RZ, RZ, UR7 ;  /* 0x00000007ff0b7e24 */ /* 0x000fe4000f8e00ff */
[----:B------:R-:W-:Y:S02]  /*2290*/  IMAD.MOV.U32 R8, RZ, RZ, 0x4e ;  /* 0x0000004eff087424 */ /* 0x000fe400078e00ff */
[----:B------:R-:W-:Y:S02]  /*22a0*/  IMAD.MOV.U32 R12, RZ, RZ, 0x1 ;  /* 0x00000001ff0c7424 */ /* 0x000fe400078e00ff */
[----:B------:R-:W-:-:S07]  /*22b0*/  IMAD.MOV.U32 R13, RZ, RZ, RZ ;  /* 0x000000ffff0d7224 */ /* 0x000fce00078e00ff */
[----:B------:R-:W-:-:S07]  /*22c0*/  LEPC R20, `(.L_x_35) ;  /* 0x000000001014794e */ /* 0x000fce0000000000 */
[----:B0-----:R-:W-:Y:S05]  /*22d0*/  CALL.ABS.NOINC R2 ;  /* 0x0000000002007343 */ /* 0x001fea0003c00000 */
.L_x_35:
[----:B------:R-:W-:Y:S01]  /*22e0*/  PRMT R0, RZ, 0x7610, R0 ;  /* 0x00007610ff007816 */ /* 0x000fe20000000000 */
[----:B------:R-:W-:Y:S06]  /*22f0*/  BRA `(.L_x_8) ;  /* 0x00000000001c7947 */ /* 0x000fec0003800000 */
.L_x_32:
[----:B------:R-:W2:Y:S02]  /*2300*/  LDG.E.64 R2, desc[UR36][R2.64] ;  /* 0x0000002402027981 */ /* 0x000ea4000c1e1b00 */
[----:B--2---:R-:W0:Y:S02]  /*2310*/  I2F.U64 R0, R2 ;  /* 0x0000000200007312 */ /* 0x004e240000301000 */
[----:B0-----:R-:W-:Y:S01]  /*2320*/  F2FP.BF16.F32.PACK_AB R0, RZ, R0 ;  /* 0x00000000ff00723e */ /* 0x001fe200000010ff */
[----:B------:R-:W-:Y:S06]  /*2330*/  BRA `(.L_x_8) ;  /* 0x00000000000c7947 */ /* 0x000fec0003800000 */
.L_x_31:
[----:B------:R-:W2:Y:S02]  /*2340*/  LDG.E R2, desc[UR36][R2.64] ;  /* 0x0000002402027981 */ /* 0x000ea4000c1e1900 */
[----:B--2---:R-:W-:-:S04]  /*2350*/  I2FP.F32.U32 R0, R2 ;  /* 0x0000000200007245 */ /* 0x004fc80000201000 */
[----:B------:R-:W-:-:S07]  /*2360*/  F2FP.BF16.F32.PACK_AB R0, RZ, R0 ;  /* 0x00000000ff00723e */ /* 0x000fce00000010ff */
.L_x_8:
[----:B------:R-:W0:Y:S01]  /*2370*/  LDC.U8 R4, c[0x0][0x421] ;  /* 0x00010840ff047b82 */ /* 0x000e220000000000 */
[----:B-----5:R-:W-:-:S04]  /*2380*/  IMAD.U32 R0, R0, 0x10000, RZ ;  /* 0x0001000000007824 */ /* 0x020fc800078e00ff */
[----:B------:R-:W-:-:S06]  /*2390*/  FMUL.RZ R0, R0, 0.15915493667125701904 ;  /* 0x3e22f98300007820 */ /* 0x000fcc000040c000 */
[----:B------:R-:W1:Y:S01]  /*23a0*/  MUFU.SIN R0, R0 ;  /* 0x0000000000007308 */ /* 0x000e620000000400 */
[----:B0-----:R-:W-:-:S04]  /*23b0*/  PRMT R2, R4, 0x9910, RZ ;  /* 0x0000991004027816 */ /* 0x001fc800000000ff */
[----:B------:R-:W-:-:S03]  /*23c0*/  ISETP.GT.AND P0, PT, R2, 0x9, PT ;  /* 0x000000090200780c */ /* 0x000fc60003f04270 */
[----:B-1----:R0:W1:Y:S10]  /*23d0*/  F2F.BF16.F32 R3, R0 ;  /* 0x0000000000037304 */ /* 0x0020740000202000 */
[----:B0-----:R-:W-:Y:S05]  /*23e0*/  @P0 BRA `(.L_x_36) ;  /* 0x00000004000c0947 */ /* 0x001fea0003800000 */
        /* <DEDUP_REMOVED lines=8> */
[----:B-1----:R-:W-:-:S04]  /*2470*/  IMAD.U32 R0, R3, 0x10000, RZ ;  /* 0x0001000003007824 */ /* 0x002fc800078e00ff */
[----:B------:R-:W0:Y:S02]  /*2480*/  F2I.FTZ.TRUNC.NTZ R3, R0 ;  /* 0x0000000000037305 */ /* 0x000e24000021f100 */
[----:B0-----:R4:W-:Y:S01]  /*2490*/  STG.E.U8 desc[UR36][R16.64], R3 ;  /* 0x0000000310007986 */ /* 0x0019e2000c101124 */
[----:B------:R-:W-:Y:S05]  /*24a0*/  BRA `(.L_x_41) ;  /* 0x0000000c00947947 */ /* 0x000fea0003800000 */
.L_x_39:
[----:B-1----:R-:W-:-:S06]  /*24b0*/  IMAD.U32 R3, R3, 0x10000, RZ ;  /* 0x0001000003037824 */ /* 0x002fcc00078e00ff */
[----:B------:R-:W0:Y:S02]  /*24c0*/  F2I.S64.TRUNC R2, R3 ;  /* 0x0000000300027311 */ /* 0x000e24000020d900 */
[----:B0-----:R3:W-:Y:S01]  /*24d0*/  STG.E.U8 desc[UR36][R16.64], R2 ;  /* 0x0000000210007986 */ /* 0x0017e2000c101124 */
[----:B------:R-:W-:Y:S05]  /*24e0*/  BRA `(.L_x_41) ;  /* 0x0000000c00847947 */ /* 0x000fea0003800000 */
.L_x_38:
[----:B------:R-:W-:-:S13]  /*24f0*/  ISETP.NE.AND P0, PT, R2, 0x2, PT ;  /* 0x000000020200780c */ /* 0x000fda0003f05270 */
[----:B------:R-:W-:Y:S05]  /*2500*/  @!P0 BRA `(.L_x_42) ;  /* 0x0000000000308947 */ /* 0x000fea0003800000 */
[----:B------:R-:W-:-:S13]  /*2510*/  ISETP.NE.AND P0, PT, R2, 0x3, PT ;  /* 0x000000030200780c */ /* 0x000fda0003f05270 */
[----:B------:R-:W-:Y:S05]  /*2520*/  @!P0 BRA `(.L_x_43) ;  /* 0x0000000000188947 */ /* 0x000fea0003800000 */
[----:B------:R-:W-:-:S13]  /*2530*/  ISETP.NE.AND P0, PT, R2, 0x4, PT ;  /* 0x000000040200780c */ /* 0x000fda0003f05270 */
[----:B------:R-:W-:Y:S05]  /*2540*/  @P0 BRA `(.L_x_40) ;  /* 0x0000000c000c0947 */ /* 0x000fea0003800000 */
[----:B-1----:R-:W-:-:S06]  /*2550*/  IMAD.U32 R3, R3, 0x10000, RZ ;  /* 0x0001000003037824 */ /* 0x002fcc00078e00ff */
[----:B------:R-:W0:Y:S02]  /*2560*/  F2I.S64.TRUNC R2, R3 ;  /* 0x0000000300027311 */ /* 0x000e24000020d900 */
[----:B0-----:R0:W-:Y:S01]  /*2570*/  STG.E.64 desc[UR36][R16.64], R2 ;  /* 0x0000000210007986 */ /* 0x0011e2000c101b24 */
[----:B------:R-:W-:Y:S05]  /*2580*/  BRA `(.L_x_41) ;  /* 0x0000000c005c7947 */ /* 0x000fea0003800000 */
.L_x_43:
[----:B-1----:R-:W-:-:S06]  /*2590*/  IMAD.U32 R3, R3, 0x10000, RZ ;  /* 0x0001000003037824 */ /* 0x002fcc00078e00ff */
[----:B------:R-:W0:Y:S02]  /*25a0*/  F2I.FTZ.TRUNC.NTZ R3, R3 ;  /* 0x0000000300037305 */ /* 0x000e24000021f100 */
[----:B0-----:R1:W-:Y:S01]  /*25b0*/  STG.E desc[UR36][R16.64], R3 ;  /* 0x0000000310007986 */ /* 0x0013e2000c101924 */
[----:B------:R-:W-:Y:S05]  /*25c0*/  BRA `(.L_x_41) ;  /* 0x0000000c004c7947 */ /* 0x000fea0003800000 */
.L_x_42:
[----:B-1----:R-:W-:-:S06]  /*25d0*/  IMAD.U32 R3, R3, 0x10000, RZ ;  /* 0x0001000003037824 */ /* 0x002fcc00078e00ff */
[----:B------:R-:W0:Y:S02]  /*25e0*/  F2I.FTZ.TRUNC.NTZ R3, R3 ;  /* 0x0000000300037305 */ /* 0x000e24000021f100 */
[----:B0-----:R2:W-:Y:S01]  /*25f0*/  STG.E.U16 desc[UR36][R16.64], R3 ;  /* 0x0000000310007986 */ /* 0x0015e2000c101524 */
[----:B------:R-:W-:Y:S05]  /*2600*/  BRA `(.L_x_41) ;  /* 0x0000000c003c7947 */ /* 0x000fea0003800000 */
.L_x_37:
[----:B------:R-:W-:-:S13]  /*2610*/  ISETP.GT.AND P0, PT, R2, 0x6, PT ;  /* 0x000000060200780c */ /* 0x000fda0003f04270 */
[----:B------:R-:W-:Y:S05]  /*2620*/  @P0 BRA `(.L_x_44) ;  /* 0x00000000002c0947 */ /* 0x000fea0003800000 */
[----:B------:R-:W-:-:S13]  /*2630*/  ISETP.NE.AND P0, PT, R2, 0x5, PT ;  /* 0x000000050200780c */ /* 0x000fda0003f05270 */
[----:B------:R-:W-:Y:S05]  /*2640*/  @!P0 BRA `(.L_x_45) ;  /* 0x0000000000148947 */ /* 0x000fea0003800000 */
[----:B------:R-:W-:-:S13]  /*2650*/  ISETP.NE.AND P0, PT, R2, 0x6, PT ;  /* 0x000000060200780c */ /* 0x000fda0003f05270 */
[----:B------:R-:W-:Y:S05]  /*2660*/  @P0 BRA `(.L_x_40) ;  /* 0x0000000800c40947 */ /* 0x000fea0003800000 */
[----:B-1----:R-:W-:-:S05]  /*2670*/  IMAD.U32 R3, R3, 0x10000, RZ ;  /* 0x0001000003037824 */ /* 0x002fca00078e00ff */
[----:B------:R0:W-:Y:S01]  /*2680*/  STG.E desc[UR36][R16.64], R3 ;  /* 0x0000000310007986 */ /* 0x0001e2000c101924 */
[----:B------:R-:W-:Y:S05]  /*2690*/  BRA `(.L_x_41) ;  /* 0x0000000c00187947 */ /* 0x000fea0003800000 */
.L_x_45:
[----:B-1----:R-:W-:-:S05]  /*26a0*/  IMAD.U32 R0, R3, 0x10000, RZ ;  /* 0x0001000003007824 */ /* 0x002fca00078e00ff */
[----:B------:R-:W-:-:S05]  /*26b0*/  F2FP.F16.F32.PACK_AB R0, RZ, R0 ;  /* 0x00000000ff00723e */ /* 0x000fca00000000ff */
[----:B------:R0:W-:Y:S01]  /*26c0*/  STG.E.U16 desc[UR36][R16.64], R0 ;  /* 0x0000000010007986 */ /* 0x0001e2000c101524 */
[----:B------:R-:W-:Y:S05]  /*26d0*/  BRA `(.L_x_41) ;  /* 0x0000000c00087947 */ /* 0x000fea0003800000 */
.L_x_44:
[----:B------:R-:W-:-:S13]  /*26e0*/  ISETP.NE.AND P0, PT, R2, 0x7, PT ;  /* 0x000000070200780c */ /* 0x000fda0003f05270 */
[----:B------:R-:W-:Y:S05]  /*26f0*/  @!P0 BRA `(.L_x_46) ;  /* 0x0000000000348947 */ /* 0x000fea0003800000 */
[----:B------:R-:W-:-:S13]  /*2700*/  ISETP.NE.AND P0, PT, R2, 0x8, PT ;  /* 0x000000080200780c */ /* 0x000fda0003f05270 */
[----:B------:R-:W-:Y:S05]  /*2710*/  @!P0 BRA `(.L_x_47) ;  /* 0x0000000000188947 */ /* 0x000fea0003800000 */
[----:B------:R-:W-:-:S13]  /*2720*/  ISETP.NE.AND P0, PT, R2, 0x9, PT ;  /* 0x000000090200780c */ /* 0x000fda0003f05270 */
[----:B------:R-:W-:Y:S05]  /*2730*/  @P0 BRA `(.L_x_40) ;  /* 0x0000000800900947 */ /* 0x000fea0003800000 */
[----:B-1----:R-:W-:Y:S02]  /*2740*/  IMAD.U32 R2, R3, 0x10000, RZ ;  /* 0x0001000003027824 */ /* 0x002fe400078e00ff */
[----:B------:R-:W-:-:S05]  /*2750*/  IMAD.MOV.U32 R3, RZ, RZ, RZ ;  /* 0x000000ffff037224 */ /* 0x000fca00078e00ff */
[----:B------:R0:W-:Y:S01]  /*2760*/  STG.E.64 desc[UR36][R16.64], R2 ;  /* 0x0000000210007986 */ /* 0x0001e2000c101b24 */
[----:B------:R-:W-:Y:S05]  /*2770*/  BRA `(.L_x_41) ;  /* 0x0000000800e07947 */ /* 0x000fea0003800000 */
.L_x_47:
[----:B-1----:R-:W-:-:S05]  /*2780*/  IMAD.U32 R3, R3, 0x10000, RZ ;  /* 0x0001000003037824 */ /* 0x002fca00078e00ff */
[----:B------:R-:W-:-:S04]  /*2790*/  F2FP.F16.F32.PACK_AB R3, RZ, R3 ;  /* 0x00000003ff03723e */ /* 0x000fc800000000ff */
[----:B------:R-:W-:-:S05]  /*27a0*/  PRMT R3, R3, 0x5410, RZ ;  /* 0x0000541003037816 */ /* 0x000fca00000000ff */
[----:B------:R0:W-:Y:S01]  /*27b0*/  STG.E desc[UR36][R16.64], R3 ;  /* 0x0000000310007986 */ /* 0x0001e2000c101924 */
[----:B------:R-:W-:Y:S05]  /*27c0*/  BRA `(.L_x_41) ;  /* 0x0000000800cc7947 */ /* 0x000fea0003800000 */
.L_x_46:
[----:B-1----:R-:W-:-:S04]  /*27d0*/  IMAD.U32 R2, R3, 0x10000, RZ ;  /* 0x0001000003027824 */ /* 0x002fc800078e00ff */
[----:B------:R-:W-:-:S06]  /*27e0*/  FMUL.FTZ R2, R2, 1 ;  /* 0x3f80000002027820 */ /* 0x000fcc0000410000 */
[----:B------:R-:W0:Y:S02]  /*27f0*/  F2F.F64.F32 R2, R2 ;  /* 0x0000000200027310 */ /* 0x000e240000201800 */
[----:B0-----:R0:W-:Y:S01]  /*2800*/  STG.E.64 desc[UR36][R16.64], R2 ;  /* 0x0000000210007986 */ /* 0x0011e2000c101b24 */
[----:B------:R-:W-:Y:S05]  /*2810*/  BRA `(.L_x_41) ;  /* 0x0000000800b87947 */ /* 0x000fea0003800000 */
.L_x_36:
        /* <DEDUP_REMOVED lines=8> */
[----:B-1----:R-:W-:-:S05]  /*28a0*/  IMAD.U32 R3, R3, 0x10000, RZ ;  /* 0x0001000003037824 */ /* 0x002fca00078e00ff */
[----:B------:R-:W-:-:S04]  /*28b0*/  FSETP.NEU.FTZ.AND P0, PT, R3, RZ, PT ;  /* 0x000000ff0300720b */ /* 0x000fc80003f1d000 */
[----:B------:R-:W-:-:S05]  /*28c0*/  SEL R3, RZ, 0x1, !P0 ;  /* 0x00000001ff037807 */ /* 0x000fca0004000000 */
[----:B------:R0:W-:Y:S01]  /*28d0*/  STG.E.U8 desc[UR36][R16.64], R3 ;  /* 0x0000000310007986 */ /* 0x0001e2000c101124 */
[----:B------:R-:W-:Y:S05]  /*28e0*/  BRA `(.L_x_41) ;  /* 0x0000000800847947 */ /* 0x000fea0003800000 */
.L_x_50:
[----:B-1----:R-:W-:Y:S01]  /*28f0*/  IMAD.U32 R3, R3, 0x10000, RZ ;  /* 0x0001000003037824 */ /* 0x002fe200078e00ff */
[----:B------:R-:W-:-:S03]  /*2900*/  CS2R R6, SRZ ;  /* 0x0000000000067805 */ /* 0x000fc6000001ff00 */
[----:B------:R-:W-:-:S04]  /*2910*/  FMUL.FTZ R3, R3, 1 ;  /* 0x3f80000003037820 */ /* 0x000fc80000410000 */
[----:B------:R-:W0:Y:S02]  /*2920*/  F2F.F64.F32 R4, R3 ;  /* 0x0000000300047310 */ /* 0x000e240000201800 */
[----:B0-----:R0:W-:Y:S01]  /*2930*/  STG.E.128 desc[UR36][R16.64], R4 ;  /* 0x0000000410007986 */ /* 0x0011e2000c101d24 */
[----:B------:R-:W-:Y:S05]  /*2940*/  BRA `(.L_x_41) ;  /* 0x00000008006c7947 */ /* 0x000fea0003800000 */
.L_x_49:
[----:B------:R-:W-:-:S13]  /*2950*/  ISETP.NE.AND P0, PT, R2, 0xf, PT ;  /* 0x0000000f0200780c */ /* 0x000fda0003f05270 */
[----:B------:R-:W-:Y:S05]  /*2960*/  @!P0 BRA `(.L_x_51) ;  /* 0x0000000000b48947 */ /* 0x000fea0003800000 */
[----:B------:R-:W-:-:S13]  /*2970*/  ISETP.NE.AND P0, PT, R2, 0x17, PT ;  /* 0x000000170200780c */ /* 0x000fda0003f05270 */
[----:B------:R-:W-:Y:S05]  /*2980*/  @!P0 BRA `(.L_x_52) ;  /* 0x0000000000548947 */ /* 0x000fea0003800000 */
[----:B------:R-:W-:-:S13]  /*2990*/  ISETP.NE.AND P0, PT, R2, 0x18, PT ;  /* 0x000000180200780c */ /* 0x000fda0003f05270 */
[----:B------:R-:W-:Y:S05]  /*29a0*/  @P0 BRA `(.L_x_40) ;  /* 0x0000000400f40947 */ /* 0x000fea0003800000 */
[----:B-1----:R-:W-:Y:S01]  /*29b0*/  IMAD.U32 R5, R3, 0x10000, RZ ;  /* 0x0001000003057824 */ /* 0x002fe200078e00ff */
[----:B------:R-:W-:Y:S04]  /*29c0*/  BSSY B0, `(.L_x_53) ;  /* 0x000000e000007945 */ /* 0x000fe80003800000 */
[C---:B------:R-:W-:Y:S02]  /*29d0*/  LOP3.LUT R2, R5.reuse, 0x7fffffff, RZ, 0xc0, !PT ;  /* 0x7fffffff05027812 */ /* 0x040fe400078ec0ff */
[----:B------:R-:W-:Y:S02]  /*29e0*/  LOP3.LUT R0, R5, 0x80000000, RZ, 0xc0, !PT ;  /* 0x8000000005007812 */ /* 0x000fe400078ec0ff */
[----:B------:R-:W-:Y:S02]  /*29f0*/  ISETP.GT.U32.AND P0, PT, R2, 0x43efffff, PT ;  /* 0x43efffff0200780c */ /* 0x000fe40003f04070 */
[----:B------:R-:W-:Y:S01]  /*2a00*/  SHF.R.U32.HI R3, RZ, 0x18, R0 ;  /* 0x00000018ff037819 */ /* 0x000fe20000011600 */
[----:B------:R-:W-:-:S10]  /*2a10*/  IMAD.MOV.U32 R0, RZ, RZ, 0x7f ;  /* 0x0000007fff007424 */ /* 0x000fd400078e00ff */
[----:B------:R-:W-:Y:S05]  /*2a20*/  @P0 BRA `(.L_x_54) ;  /* 0x00000000001c0947 */ /* 0x000fea0003800000 */
[----:B------:R-:W-:-:S13]  /*2a30*/  ISETP.GE.U32.AND P0, PT, R2, 0x3c800000, PT ;  /* 0x3c8000000200780c */ /* 0x000fda0003f06070 */
[----:B------:R-:W-:Y:S01]  /*2a40*/  @P0 SHF.R.U32.HI R0, RZ, 0x14, R5 ;  /* 0x00000014ff000819 */ /* 0x000fe20000011605 */
[----:B------:R-:W-:-:S03]  /*2a50*/  @!P0 FADD.FTZ R2, R2, 16384 ;  /* 0x4680000002028421 */ /* 0x000fc60000010000 */
[----:B------:R-:W-:-:S04]  /*2a60*/  @P0 LOP3.LUT R0, R0, 0x1, RZ, 0xc0, !PT ;  /* 0x0000000100000812 */ /* 0x000fc800078ec0ff */
[----:B------:R-:W-:-:S04]  /*2a70*/  @P0 IADD3 R0, R5, 0x407ffff, R0 ;  /* 0x0407ffff05000810 */ /* 0x000fc80007ffe000 */
[----:B------:R-:W-:Y:S01]  /*2a80*/  @P0 SHF.R.U32.HI R0, RZ, 0x14, R0 ;  /* 0x00000014ff000819 */ /* 0x000fe20000011600 */
[----:B------:R-:W-:-:S07]  /*2a90*/  @!P0 VIADD R0, R2, 0xb9800000 ;  /* 0xb980000002008836 */ /* 0x000fce0000000000 */
.L_x_54:
[----:B------:R-:W-:Y:S05]  /*2aa0*/  BSYNC B0 ;  /* 0x0000000000007941 */ /* 0x000fea0003800000 */
.L_x_53:
[----:B------:R-:W-:-:S05]  /*2ab0*/  LOP3.LUT R3, R0, R3, RZ, 0xfc, !PT ;  /* 0x0000000300037212 */ /* 0x000fca00078efcff */
[----:B------:R0:W-:Y:S01]  /*2ac0*/  STG.E.U8 desc[UR36][R16.64], R3 ;  /* 0x0000000310007986 */ /* 0x0001e2000c101124 */
[----:B------:R-:W-:Y:S05]  /*2ad0*/  BRA `(.L_x_41) ;  /* 0x0000000800087947 */ /* 0x000fea0003800000 */
.L_x_52:
[----:B-1----:R-:W-:Y:S01]  /*2ae0*/  IMAD.U32 R3, R3, 0x10000, RZ ;  /* 0x0001000003037824 */ /* 0x002fe200078e00ff */
[----:B------:R-:W-:Y:S04]  /*2af0*/  BSSY B0, `(.L_x_55) ;  /* 0x000000f000007945 */ /* 0x000fe80003800000 */
[----:B------:R-:W-:-:S04]  /*2b00*/  LOP3.LUT R2, R3, 0x7fffffff, RZ, 0xc0, !PT ;  /* 0x7fffffff03027812 */ /* 0x000fc800078ec0ff */
[----:B------:R-:W-:-:S13]  /*2b10*/  ISETP.GT.U32.AND P0, PT, R2, 0x477fffff, PT ;  /* 0x477fffff0200780c */ /* 0x000fda0003f04070 */
[----:B------:R-:W-:Y:S05]  /*2b20*/  @P0 BRA `(.L_x_56) ;  /* 0x0000000000200947 */ /* 0x000fea0003800000 */
[----:B------:R-:W-:-:S13]  /*2b30*/  ISETP.GE.U32.AND P0, PT, R2, 0x38800000, PT ;  /* 0x388000000200780c */ /* 0x000fda0003f06070 */
[----:B------:R-:W-:Y:S01]  /*2b40*/  @P0 SHF.R.U32.HI R0, RZ, 0x15, R3 ;  /* 0x00000015ff000819 */ /* 0x000fe20000011603 */
[----:B------:R-:W-:-:S03]  /*2b50*/  @!P0 FADD.FTZ R2, R2, 128 ;  /* 0x4300000002028421 */ /* 0x000fc60000010000 */
[----:B------:R-:W-:-:S04]  /*2b60*/  @P0 LOP3.LUT R0, R0, 0x1, RZ, 0xc0, !PT ;  /* 0x0000000100000812 */ /* 0x000fc800078ec0ff */
[----:B------:R-:W-:-:S04]  /*2b70*/  @P0 IADD3 R0, R3, 0x80fffff, R0 ;  /* 0x080fffff03000810 */ /* 0x000fc80007ffe000 */
[----:B------:R-:W-:Y:S01]  /*2b80*/  @P0 SHF.R.U32.HI R0, RZ, 0x15, R0 ;  /* 0x00000015ff000819 */ /* 0x000fe20000011600 */
[----:B------:R-:W-:Y:S01]  /*2b90*/  @!P0 VIADD R0, R2, 0xbd000000 ;  /* 0xbd00000002008836 */ /* 0x000fe20000000000 */
[----:B------:R-:W-:Y:S06]  /*2ba0*/  BRA `(.L_x_57) ;  /* 0x00000000000c7947 */ /* 0x000fec0003800000 */
.L_x_56:
[----:B------:R-:W-:Y:S01]  /*2bb0*/  IMAD.MOV.U32 R0, RZ, RZ, 0x7f ;  /* 0x0000007fff007424 */ /* 0x000fe200078e00ff */
[----:B------:R-:W-:-:S04]  /*2bc0*/  ISETP.GT.U32.AND P0, PT, R2, 0x7f800000, PT ;  /* 0x7f8000000200780c */ /* 0x000fc80003f04070 */
[----:B------:R-:W-:-:S09]  /*2bd0*/  SEL R0, R0, 0x7c, P0 ;  /* 0x0000007c00007807 */ /* 0x000fd20000000000 */
.L_x_57:
[----:B------:R-:W-:Y:S05]  /*2be0*/  BSYNC B0 ;  /* 0x0000000000007941 */ /* 0x000fea0003800000 */
.L_x_55:
[----:B------:R-:W-:-:S04]  /*2bf0*/  LOP3.LUT R2, R3, 0x80000000, RZ, 0xc0, !PT ;  /* 0x8000000003027812 */ /* 0x000fc800078ec0ff */
[----:B------:R-:W-:-:S04]  /*2c00*/  SHF.R.U32.HI R3, RZ, 0x18, R2 ;  /* 0x00000018ff037819 */ /* 0x000fc80000011602 */
[----:B------:R-:W-:-:S05]  /*2c10*/  LOP3.LUT R3, R0, R3, RZ, 0xfc, !PT ;  /* 0x0000000300037212 */ /* 0x000fca00078efcff */
[----:B------:R0:W-:Y:S01]  /*2c20*/  STG.E.U8 desc[UR36][R16.64], R3 ;  /* 0x0000000310007986 */ /* 0x0001e2000c101124 */
[----:B------:R-:W-:Y:S05]  /*2c30*/  BRA `(.L_x_41) ;  /* 0x0000000400b07947 */ /* 0x000fea0003800000 */
.L_x_51:
[----:B-1----:R0:W-:Y:S01]  /*2c40*/  STG.E.U16 desc[UR36][R16.64], R3 ;  /* 0x0000000310007986 */ /* 0x0021e2000c101524 */
[----:B------:R-:W-:Y:S05]  /*2c50*/  BRA `(.L_x_41) ;  /* 0x0000000400a87947 */ /* 0x000fea0003800000 */
.L_x_48:
        /* <DEDUP_REMOVED lines=8> */
[----:B-1----:R-:W-:-:S06]  /*2ce0*/  IMAD.U32 R3, R3, 0x10000, RZ ;  /* 0x0001000003037824 */ /* 0x002fcc00078e00ff */
[----:B------:R-:W0:Y:S02]  /*2cf0*/  F2I.FTZ.U32.TRUNC.NTZ R3, R3 ;  /* 0x0000000300037305 */ /* 0x000e24000021f000 */
[----:B0-----:R0:W-:Y:S01]  /*2d00*/  STG.E.U16 desc[UR36][R16.64], R3 ;  /* 0x0000000310007986 */ /* 0x0011e2000c101524 */
[----:B------:R-:W-:Y:S05]  /*2d10*/  BRA `(.L_x_41) ;  /* 0x0000000400787947 */ /* 0x000fea0003800000 */
.L_x_60:
[----:B-1----:R-:W-:Y:S01]  /*2d20*/  IMAD.U32 R3, R3, 0x10000, RZ ;  /* 0x0001000003037824 */ /* 0x002fe200078e00ff */
[----:B------:R-:W-:Y:S01]  /*2d30*/  BSSY B0, `(.L_x_61) ;  /* 0x0000014000007945 */ /* 0x000fe20003800000 */
[----:B------:R-:W-:-:S03]  /*2d40*/  IMAD.MOV.U32 R8, RZ, RZ, 0x80 ;  /* 0x00000080ff087424 */ /* 0x000fc600078e00ff */
[----:B------:R-:W-:-:S04]  /*2d50*/  LOP3.LUT R2, R3, 0x7fffffff, RZ, 0xc0, !PT ;  /* 0x7fffffff03027812 */ /* 0x000fc800078ec0ff */
[----:B------:R-:W-:-:S13]  /*2d60*/  ISETP.GT.U32.AND P0, PT, R2, 0x437fffff, PT ;  /* 0x437fffff0200780c */ /* 0x000fda0003f04070 */
[----:B------:R-:W-:Y:S05]  /*2d70*/  @P0 BRA `(.L_x_62) ;  /* 0x00000000003c0947 */ /* 0x000fea0003800000 */
[----:B------:R-:W-:-:S13]  /*2d80*/  ISETP.GE.U32.AND P0, PT, R2, 0x3c000000, PT ;  /* 0x3c0000000200780c */ /* 0x000fda0003f06070 */
[----:B------:R-:W-:-:S04]  /*2d90*/  @P0 SHF.R.U32.HI R0, RZ, 0x14, R3 ;  /* 0x00000014ff000819 */ /* 0x000fc80000011603 */
[----:B------:R-:W-:-:S04]  /*2da0*/  @P0 LOP3.LUT R0, R0, 0x1, RZ, 0xc0, !PT ;  /* 0x0000000100000812 */ /* 0x000fc800078ec0ff */
[----:B------:R-:W-:-:S04]  /*2db0*/  @P0 IADD3 R0, R3, 0x487ffff, R0 ;  /* 0x0487ffff03000810 */ /* 0x000fc80007ffe000 */
[----:B------:R-:W-:-:S04]  /*2dc0*/  @P0 SHF.R.U32.HI R0, RZ, 0x14, R0 ;  /* 0x00000014ff000819 */ /* 0x000fc80000011600 */
[----:B------:R-:W-:Y:S01]  /*2dd0*/  @P0 LOP3.LUT R0, R0, 0xff, RZ, 0xc0, !PT ;  /* 0x000000ff00000812 */ /* 0x000fe200078ec0ff */
[----:B------:R-:W-:Y:S06]  /*2de0*/  @P0 BRA `(.L_x_63) ;  /* 0x0000000000100947 */ /* 0x000fec0003800000 */
[----:B------:R-:W-:Y:S01]  /*2df0*/  FADD.FTZ R0, R2, 8192 ;  /* 0x4600000002007421 */ /* 0x000fe20000010000 */
[----:B------:R-:W-:-:S04]  /*2e00*/  PRMT R8, RZ, 0x7610, R8 ;  /* 0x00007610ff087816 */ /* 0x000fc80000000008 */
[----:B------:R-:W-:-:S13]  /*2e10*/  LOP3.LUT P0, R0, R0, 0xff, RZ, 0xc0, !PT ;  /* 0x000000ff00007812 */ /* 0x000fda000780c0ff */
[----:B------:R-:W-:Y:S05]  /*2e20*/  @!P0 BRA `(.L_x_62) ;  /* 0x0000000000108947 */ /* 0x000fea0003800000 */
.L_x_63:
[----:B------:R-:W-:-:S04]  /*2e30*/  LOP3.LUT R2, R3, 0x80000000, RZ, 0xc0, !PT ;  /* 0x8000000003027812 */ /* 0x000fc800078ec0ff */
[----:B------:R-:W-:-:S04]  /*2e40*/  SHF.R.U32.HI R3, RZ, 0x18, R2 ;  /* 0x00000018ff037819 */ /* 0x000fc80000011602 */
[----:B------:R-:W-:-:S04]  /*2e50*/  LOP3.LUT R0, R0, R3, RZ, 0xfc, !PT ;  /* 0x0000000300007212 */ /* 0x000fc800078efcff */
[----:B------:R-:W-:-:S07]  /*2e60*/  PRMT R8, R0, 0x7610, R8 ;  /* 0x0000761000087816 */ /* 0x000fce0000000008 */
.L_x_62:
[----:B------:R-:W-:Y:S05]  /*2e70*/  BSYNC B0 ;  /* 0x0000000000007941 */ /* 0x000fea0003800000 */
.L_x_61:
[----:B------:R0:W-:Y:S01]  /*2e80*/  STG.E.U8 desc[UR36][R16.64], R8 ;  /* 0x0000000810007986 */ /* 0x0001e2000c101124 */
[----:B------:R-:W-:Y:S05]  /*2e90*/  BRA `(.L_x_41) ;  /* 0x0000000400187947 */ /* 0x000fea0003800000 */
.L_x_59:
        /* <DEDUP_REMOVED lines=17> */
.L_x_66:
[----:B------:R-:W-:-:S04]  /*2fb0*/  LOP3.LUT R2, R3, 0x80000000, RZ, 0xc0, !PT ;  /* 0x8000000003027812 */ /* 0x000fc800078ec0ff */
[----:B------:R-:W-:-:S04]  /*2fc0*/  SHF.R.U32.HI R3, RZ, 0x18, R2 ;  /* 0x00000018ff037819 */ /* 0x000fc80000011602 */
[----:B------:R-:W-:-:S04]  /*2fd0*/  LOP3.LUT R0, R0, R3, RZ, 0xfc, !PT ;  /* 0x0000000300007212 */ /* 0x000fc800078efcff */
[----:B------:R-:W-:-:S07]  /*2fe0*/  PRMT R8, R0, 0x7610, R8 ;  /* 0x0000761000087816 */ /* 0x000fce0000000008 */
.L_x_65:
[----:B------:R-:W-:Y:S05]  /*2ff0*/  BSYNC B0 ;  /* 0x0000000000007941 */ /* 0x000fea0003800000 */
.L_x_64:
[----:B------:R0:W-:Y:S01]  /*3000*/  STG.E.U8 desc[UR36][R16.64], R8 ;  /* 0x0000000810007986 */ /* 0x0001e2000c101124 */
[----:B------:R-:W-:Y:S05]  /*3010*/  BRA `(.L_x_41) ;  /* 0x0000000000b87947 */ /* 0x000fea0003800000 */
.L_x_58:
[----:B------:R-:W-:-:S13]  /*3020*/  ISETP.NE.AND P0, PT, R2, 0x1c, PT ;  /* 0x0000001c0200780c */ /* 0x000fda0003f05270 */
[----:B------:R-:W-:Y:S05]  /*3030*/  @!P0 BRA `(.L_x_67) ;  /* 0x0000000000a48947 */ /* 0x000fea0003800000 */
[----:B------:R-:W-:-:S13]  /*3040*/  ISETP.NE.AND P0, PT, R2, 0x1d, PT ;  /* 0x0000001d0200780c */ /* 0x000fda0003f05270 */
[----:B------:R-:W-:Y:S05]  /*3050*/  @!P0 BRA `(.L_x_68) ;  /* 0x00000000008c8947 */ /* 0x000fea0003800000 */
[----:B------:R-:W-:-:S13]  /*3060*/  ISETP.NE.AND P0, PT, R2, 0x2c, PT ;  /* 0x0000002c0200780c */ /* 0x000fda0003f05270 */
[----:B------:R-:W-:Y:S05]  /*3070*/  @P0 BRA `(.L_x_40) ;  /* 0x0000000000400947 */ /* 0x000fea0003800000 */
[----:B-1----:R-:W-:-:S05]  /*3080*/  IMAD.U32 R3, R3, 0x10000, RZ ;  /* 0x0001000003037824 */ /* 0x002fca00078e00ff */
[----:B------:R-:W-:-:S04]  /*3090*/  SHF.R.U32.HI R4, RZ, 0x17, R3 ;  /* 0x00000017ff047819 */ /* 0x000fc80000011603 */
[----:B------:R-:W-:-:S04]  /*30a0*/  LOP3.LUT R2, R4, 0xff, RZ, 0xc0, !PT ;  /* 0x000000ff04027812 */ /* 0x000fc800078ec0ff */
[----:B------:R-:W-:-:S13]  /*30b0*/  ISETP.NE.AND P1, PT, R2, 0xff, PT ;  /* 0x000000ff0200780c */ /* 0x000fda0003f25270 */
[--C-:B------:R-:W-:Y:S02]  /*30c0*/  @P1 SHF.R.U32.HI R0, RZ, 0x16, R3.reuse ;  /* 0x00000016ff001819 */ /* 0x100fe40000011603 */
[----:B------:R-:W-:Y:S01]  /*30d0*/  @P1 LOP3.LUT P0, RZ, R2, 0x3fffff, R3, 0xf8, !PT ;  /* 0x003fffff02ff1812 */ /* 0x000fe2000780f803 */
[----:B------:R-:W-:Y:S01]  /*30e0*/  IMAD.MOV.U32 R3, RZ, RZ, 0xff ;  /* 0x000000ffff037424 */ /* 0x000fe200078e00ff */
[----:B------:R-:W-:-:S04]  /*30f0*/  @P1 LOP3.LUT R0, R0, 0x1, RZ, 0xc0, !PT ;  /* 0x0000000100001812 */ /* 0x000fc800078ec0ff */
[----:B------:R-:W-:Y:S01]  /*3100*/  @P1 ISETP.EQ.U32.AND P2, PT, R0, 0x1, P0 ;  /* 0x000000010000180c */ /* 0x000fe20000742070 */
[----:B------:R-:W-:Y:S01]  /*3110*/  @P1 VIADD R0, R4, 0x1 ;  /* 0x0000000104001836 */ /* 0x000fe20000000000 */
[----:B------:R-:W-:Y:S02]  /*3120*/  PLOP3.LUT P0, PT, PT, PT, PT, 0x80, 0x0 ;  /* 0x000000000000781c */ /* 0x000fe40003f0f070 */
[----:B------:R-:W-:-:S13]  /*3130*/  @P1 PLOP3.LUT P0, PT, P2, PT, PT, 0x80, 0x0 ;  /* 0x000000000000181c */ /* 0x000fda000170f070 */
[----:B------:R-:W-:-:S04]  /*3140*/  @!P0 IMAD.MOV R0, RZ, RZ, R4 ;  /* 0x000000ffff008224 */ /* 0x000fc800078e0204 */
[----:B------:R-:W-:-:S05]  /*3150*/  @P1 IMAD.MOV.U32 R3, RZ, RZ, R0 ;  /* 0x000000ffff031224 */ /* 0x000fca00078e0000 */
[----:B------:R0:W-:Y:S01]  /*3160*/  STG.E.U8 desc[UR36][R16.64], R3 ;  /* 0x0000000310007986 */ /* 0x0001e2000c101124 */
[----:B------:R-:W-:Y:S05]  /*3170*/  BRA `(.L_x_41) ;  /* 0x0000000000607947 */ /* 0x000fea0003800000 */
.L_x_40:
[----:B------:R-:W-:Y:S01]  /*3180*/  MOV R2, 0x0 ;  /* 0x0000000000027802 */ /* 0x000fe20000000f00 */
[----:B------:R-:W-:Y:S01]  /*3190*/  ULDC.64 UR4, c[0x4][0x128] ;  /* 0x01004a0000047ab9 */ /* 0x000fe20000000a00 */
[----:B------:R-:W-:Y:S01]  /*31a0*/  ULDC.64 UR6, c[0x4][0x130] ;  /* 0x01004c0000067ab9 */ /* 0x000fe20000000a00 */
[----:B------:R-:W-:Y:S02]  /*31b0*/  IMAD.U32 R4, RZ, RZ, UR4 ;  /* 0x00000004ff047e24 */ /* 0x000fe4000f8e00ff */
[----:B------:R-:W-:Y:S01]  /*31c0*/  IMAD.U32 R5, RZ, RZ, UR5 ;  /* 0x00000005ff057e24 */ /* 0x000fe2000f8e00ff */
[----:B-1----:R-:W0:Y:S01]  /*31d0*/  LDC.64 R2, c[0x4][R2] ;  /* 0x0100000002027b82 */ /* 0x002e220000000a00 */
        /* <DEDUP_REMOVED lines=10> */
.L_x_69:
[----:B------:R-:W-:Y:S05]  /*3280*/  BRA `(.L_x_41) ;  /* 0x00000000001c7947 */ /* 0x000fea0003800000 */
.L_x_68:
[----:B-1----:R-:W-:-:S06]  /*3290*/  IMAD.U32 R3, R3, 0x10000, RZ ;  /* 0x0001000003037824 */ /* 0x002fcc00078e00ff */
[----:B------:R-:W0:Y:S02]  /*32a0*/  F2I.U64.TRUNC R2, R3 ;  /* 0x0000000300027311 */ /* 0x000e24000020d800 */
[----:B0-----:R0:W-:Y:S01]  /*32b0*/  STG.E.64 desc[UR36][R16.64], R2 ;  /* 0x0000000210007986 */ /* 0x0011e2000c101b24 */
[----:B------:R-:W-:Y:S05]  /*32c0*/  BRA `(.L_x_41) ;  /* 0x00000000000c7947 */ /* 0x000fea0003800000 */
.L_x_67:
[----:B-1----:R-:W-:-:S06]  /*32d0*/  IMAD.U32 R3, R3, 0x10000, RZ ;  /* 0x0001000003037824 */ /* 0x002fcc00078e00ff */
[----:B------:R-:W0:Y:S02]  /*32e0*/  F2I.FTZ.U32.TRUNC.NTZ R3, R3 ;  /* 0x0000000300037305 */ /* 0x000e24000021f000 */
[----:B0-----:R0:W-:Y:S02]  /*32f0*/  STG.E desc[UR36][R16.64], R3 ;  /* 0x0000000310007986 */ /* 0x0011e4000c101924 */
.L_x_41:
[----:B------:R-:W-:-:S04]  /*3300*/  IMAD R18, R23, 0x200, R18 ;  /* 0x0000020017127824 */ /* 0x000fc800078e0212 */
[----:B------:R-:W-:-:S07]  /*3310*/  VIADD R19, R18, 0x80 ;  /* 0x0000008012137836 */ /* 0x000fce0000000000 */
.L_x_1:
[----:B------:R-:W-:Y:S05]  /*3320*/  BSYNC B6 ;  /* 0x0000000000067941 */ /* 0x000fea0003800000 */
.L_x_0:
[----:B------:R-:W-:Y:S01]  /*3330*/  ULDC UR4, c[0x0][0x210] ;  /* 0x0000840000047ab9 */ /* 0x000fe20000000800 */
[----:B------:R-:W-:Y:S01]  /*3340*/  BSSY B6, `(.L_x_70) ;  /* 0x000032a000067945 */ /* 0x000fe20003800000 */
[----:B------:R-:W-:-:S13]  /*3350*/  ISETP.GE.AND P0, PT, R19, UR4, PT ;  /* 0x0000000413007c0c */ /* 0x000fda000bf06270 */
[----:B------:R-:W-:Y:S05]  /*3360*/  @P0 BRA `(.L_x_71) ;  /* 0x00000030009c0947 */ /* 0x000fea0003800000 */
[----:B0-----:R-:W0:Y:S01]  /*3370*/  LDC R6, c[0x0][0x218] ;  /* 0x00008600ff067b82 */ /* 0x001e220000000800 */
[----:B------:R-:W-:Y:S02]  /*3380*/  IMAD.MOV.U32 R0, RZ, RZ, RZ ;  /* 0x000000ffff007224 */ /* 0x000fe400078e00ff */
[----:B-1234-:R-:W-:Y:S01]  /*3390*/  IMAD.MOV.U32 R16, RZ, RZ, RZ ;  /* 0x000000ffff107224 */ /* 0x01efe200078e00ff */
[----:B0-----:R-:W-:-:S13]  /*33a0*/  ISETP.NE.AND P0, PT, R6, RZ, PT ;  /* 0x000000ff0600720c */ /* 0x001fda0003f05270 */
[----:B------:R-:W-:Y:S05]  /*33b0*/  @!P0 BRA `(.L_x_72) ;  /* 0x0000001000a88947 */ /* 0x000fea0003800000 */
        /* <DEDUP_REMOVED lines=298> */
.L_x_72:
        /* <DEDUP_REMOVED lines=22> */
.L_x_76:
[----:B------:R-:W2:Y:S02]  /*47c0*/  LDG.E.U8 R2, desc[UR36][R2.64] ;  /* 0x0000002402027981 */ /* 0x000ea4000c1e1100 */
[----:B--2---:R-:W-:-:S04]  /*47d0*/  I2FP.F32.U32 R0, R2 ;  /* 0x0000000200007245 */ /* 0x004fc80000201000 */
[----:B------:R-:W-:Y:S01]  /*47e0*/  F2FP.BF16.F32.PACK_AB R0, RZ, R0 ;  /* 0x00000000ff00723e */ /* 0x000fe200000010ff */
[----:B------:R-:W-:Y:S06]  /*47f0*/  BRA `(.L_x_78) ;  /* 0x0000000c00907947 */ /* 0x000fec0003800000 */
.L_x_75:
        /* <DEDUP_REMOVED lines=10> */
.L_x_80:
[----:B------:R-:W2:Y:S02]  /*48a0*/  LDG.E R2, desc[UR36][R2.64] ;  /* 0x0000002402027981 */ /* 0x000ea4000c1e1900 */
[----:B--2---:R-:W-:-:S04]  /*48b0*/  I2FP.F32.S32 R0, R2 ;  /* 0x0000000200007245 */ /* 0x004fc80000201400 */
[----:B------:R-:W-:Y:S01]  /*48c0*/  F2FP.BF16.F32.PACK_AB R0, RZ, R0 ;  /* 0x00000000ff00723e */ /* 0x000fe200000010ff */
[----:B------:R-:W-:Y:S06]  /*48d0*/  BRA `(.L_x_78) ;  /* 0x0000000c00587947 */ /* 0x000fec0003800000 */
.L_x_79:
[----:B------:R-:W2:Y:S02]  /*48e0*/  LDG.E.U16 R2, desc[UR36][R2.64] ;  /* 0x0000002402027981 */ /* 0x000ea4000c1e1500 */
[----:B--2---:R-:W0:Y:S02]  /*48f0*/  I2F.S16 R0, R2 ;  /* 0x0000000200007306 */ /* 0x004e240000101400 */
[----:B0-----:R-:W-:Y:S01]  /*4900*/  F2FP.BF16.F32.PACK_AB R0, RZ, R0 ;  /* 0x00000000ff00723e */ /* 0x001fe200000010ff */
[----:B------:R-:W-:Y:S06]  /*4910*/  BRA `(.L_x_78) ;  /* 0x0000000c00487947 */ /* 0x000fec0003800000 */
.L_x_74:
        /* <DEDUP_REMOVED lines=9> */
.L_x_82:
[----:B------:R-:W2:Y:S02]  /*49b0*/  LDG.E.U16 R0, desc[UR36][R2.64] ;  /* 0x0000002402007981 */ /* 0x000ea4000c1e1500 */
[----:B--2---:R-:W-:-:S05]  /*49c0*/  HADD2.F32 R0, -RZ, R0.H0_H0 ;  /* 0x20000000ff007230 */ /* 0x004fca0000004100 */
[----:B------:R-:W-:Y:S01]  /*49d0*/  F2FP.BF16.F32.PACK_AB R0, RZ, R0 ;  /* 0x00000000ff00723e */ /* 0x000fe200000010ff */
[----:B------:R-:W-:Y:S06]  /*49e0*/  BRA `(.L_x_78) ;  /* 0x0000000c00147947 */ /* 0x000fec0003800000 */
.L_x_81:
        /* <DEDUP_REMOVED lines=9> */
.L_x_84:
[----:B------:R-:W2:Y:S02]  /*4a80*/  LDG.E.U16 R2, desc[UR36][R2.64] ;  /* 0x0000002402027981 */ /* 0x000ea4000c1e1500 */
[----:B--2---:R-:W-:-:S05]  /*4a90*/  HADD2.F32 R0, -RZ, R2.H0_H0 ;  /* 0x20000002ff007230 */ /* 0x004fca0000004100 */
[----:B------:R-:W-:Y:S01]  /*4aa0*/  F2FP.BF16.F32.PACK_AB R0, RZ, R0 ;  /* 0x00000000ff00723e */ /* 0x000fe200000010ff */
[----:B------:R-:W-:Y:S06]  /*4ab0*/  BRA `(.L_x_78) ;  /* 0x0000000800e07947 */ /* 0x000fec0003800000 */
.L_x_83:
        /* <DEDUP_REMOVED lines=8> */
.L_x_73:
        /* <DEDUP_REMOVED lines=13> */
.L_x_87:
        /* <DEDUP_REMOVED lines=8> */
.L_x_86:
        /* <DEDUP_REMOVED lines=28> */
.L_x_89:
        /* <DEDUP_REMOVED lines=15> */
.L_x_88:
[----:B------:R0:W5:Y:S01]  /*4f40*/  LDG.E.U16 R0, desc[UR36][R2.64] ;  /* 0x0000002402007981 */ /* 0x000162000c1e1500 */
[----:B------:R-:W-:Y:S05]  /*4f50*/  BRA `(.L_x_78) ;  /* 0x0000000400b87947 */ /* 0x000fea0003800000 */
.L_x_85:
        /* <DEDUP_REMOVED lines=12> */
.L_x_92:
        /* <DEDUP_REMOVED lines=21> */
.L_x_96:
[----:B------:R-:W-:Y:S05]  /*5170*/  BSYNC B1 ;  /* 0x0000000000017941 */ /* 0x000fea0003800000 */
.L_x_95:
[----:B------:R-:W-:Y:S01]  /*5180*/  LEA R3, R0, 0x3b800000, 0x17 ;  /* 0x3b80000000037811 */ /* 0x000fe200078eb8ff */
[----:B------:R-:W-:-:S05]  /*5190*/  IMAD.SHL.U32 R0, R2, 0x100000, RZ ;  /* 0x0010000002007824 */ /* 0x000fca00078e00ff */
[----:B------:R-:W-:-:S07]  /*51a0*/  LOP3.LUT R0, R3, R0, R4, 0xfe, !PT ;  /* 0x0000000003007212 */ /* 0x000fce00078efe04 */
.L_x_94:
[----:B------:R-:W-:Y:S05]  /*51b0*/  BSYNC B0 ;  /* 0x0000000000007941 */ /* 0x000fea0003800000 */
.L_x_93:
[----:B------:R-:W-:Y:S01]  /*51c0*/  F2FP.BF16.F32.PACK_AB R0, RZ, R0 ;  /* 0x00000000ff00723e */ /* 0x000fe200000010ff */
[----:B------:R-:W-:Y:S06]  /*51d0*/  BRA `(.L_x_78) ;  /* 0x0000000400187947 */ /* 0x000fec0003800000 */
.L_x_91:
        /* <DEDUP_REMOVED lines=21> */
.L_x_100:
[----:B------:R-:W-:Y:S05]  /*5330*/  BSYNC B1 ;  /* 0x0000000000017941 */ /* 0x000fea0003800000 */
.L_x_99:
[----:B------:R-:W-:Y:S01]  /*5340*/  LEA R3, R0, 0x37800000, 0x17 ;  /* 0x3780000000037811 */ /* 0x000fe200078eb8ff */
[----:B------:R-:W-:-:S05]  /*5350*/  IMAD.SHL.U32 R0, R2, 0x200000, RZ ;  /* 0x0020000002007824 */ /* 0x000fca00078e00ff */
[----:B------:R-:W-:-:S07]  /*5360*/  LOP3.LUT R0, R3, R0, R4, 0xfe, !PT ;  /* 0x0000000003007212 */ /* 0x000fce00078efe04 */
.L_x_98:
[----:B------:R-:W-:Y:S05]  /*5370*/  BSYNC B0 ;  /* 0x0000000000007941 */ /* 0x000fea0003800000 */
.L_x_97:
[----:B------:R-:W-:Y:S01]  /*5380*/  F2FP.BF16.F32.PACK_AB R0, RZ, R0 ;  /* 0x00000000ff00723e */ /* 0x000fe200000010ff */
[----:B------:R-:W-:Y:S06]  /*5390*/  BRA `(.L_x_78) ;  /* 0x0000000000a87947 */ /* 0x000fec0003800000 */
.L_x_90:
        /* <DEDUP_REMOVED lines=14> */
.L_x_104:
[----:B------:R-:W-:Y:S05]  /*5480*/  BSYNC B0 ;  /* 0x0000000000007941 */ /* 0x000fea0003800000 */
.L_x_103:
[----:B------:R-:W-:Y:S01]  /*5490*/  F2FP.BF16.F32.PACK_AB R0, RZ, R0 ;  /* 0x00000000ff00723e */ /* 0x000fe200000010ff */
[----:B------:R-:W-:Y:S06]  /*54a0*/  BRA `(.L_x_78) ;  /* 0x0000000000647947 */ /* 0x000fec0003800000 */
.L_x_77:
        /* <DEDUP_REMOVED lines=16> */
.L_x_105:
[----:B------:R-:W-:Y:S01]  /*55b0*/  PRMT R0, RZ, 0x7610, R0 ;  /* 0x00007610ff007816 */ /* 0x000fe20000000000 */
[----:B------:R-:W-:Y:S06]  /*55c0*/  BRA `(.L_x_78) ;  /* 0x00000000001c7947 */ /* 0x000fec0003800000 */
.L_x_102:
[----:B------:R-:W2:Y:S02]  /*55d0*/  LDG.E.64 R2, desc[UR36][R2.64] ;  /* 0x0000002402027981 */ /* 0x000ea4000c1e1b00 */
[----:B--2---:R-:W0:Y:S02]  /*55e0*/  I2F.U64 R0, R2 ;  /* 0x0000000200007312 */ /* 0x004e240000301000 */
[----:B0-----:R-:W-:Y:S01]  /*55f0*/  F2FP.BF16.F32.PACK_AB R0, RZ, R0 ;  /* 0x00000000ff00723e */ /* 0x001fe200000010ff */
[----:B------:R-:W-:Y:S06]  /*5600*/  BRA `(.L_x_78) ;  /* 0x00000000000c7947 */ /* 0x000fec0003800000 */
.L_x_101:
[----:B------:R-:W2:Y:S02]  /*5610*/  LDG.E R2, desc[UR36][R2.64] ;  /* 0x0000002402027981 */ /* 0x000ea4000c1e1900 */
[----:B--2---:R-:W-:-:S04]  /*5620*/  I2FP.F32.U32 R0, R2 ;  /* 0x0000000200007245 */ /* 0x004fc80000201000 */
[----:B------:R-:W-:-:S07]  /*5630*/  F2FP.BF16.F32.PACK_AB R0, RZ, R0 ;  /* 0x00000000ff00723e */ /* 0x000fce00000010ff */
.L_x_78:
        /* <DEDUP_REMOVED lines=20> */
.L_x_109:
[----:B-1----:R-:W-:-:S06]  /*5780*/  IMAD.U32 R3, R3, 0x10000, RZ ;  /* 0x0001000003037824 */ /* 0x002fcc00078e00ff */
[----:B------:R-:W0:Y:S02]  /*5790*/  F2I.S64.TRUNC R2, R3 ;  /* 0x0000000300027311 */ /* 0x000e24000020d900 */
[----:B0-----:R0:W-:Y:S01]  /*57a0*/  STG.E.U8 desc[UR36][R16.64], R2 ;  /* 0x0000000210007986 */ /* 0x0011e2000c101124 */
[----:B------:R-:W-:Y:S05]  /*57b0*/  BRA `(.L_x_111) ;  /* 0x0000000c00847947 */ /* 0x000fea0003800000 */
.L_x_108:
        /* <DEDUP_REMOVED lines=10> */
.L_x_113:
[----:B-1----:R-:W-:-:S06]  /*5860*/  IMAD.U32 R3, R3, 0x10000, RZ ;  /* 0x0001000003037824 */ /* 0x002fcc00078e00ff */
[----:B------:R-:W0:Y:S02]  /*5870*/  F2I.FTZ.TRUNC.NTZ R3, R3 ;  /* 0x0000000300037305 */ /* 0x000e24000021f100 */
[----:B0-----:R0:W-:Y:S01]  /*5880*/  STG.E desc[UR36][R16.64], R3 ;  /* 0x0000000310007986 */ /* 0x0011e2000c101924 */
[----:B------:R-:W-:Y:S05]  /*5890*/  BRA `(.L_x_111) ;  /* 0x0000000c004c7947 */ /* 0x000fea0003800000 */
.L_x_112:
[----:B-1----:R-:W-:-:S06]  /*58a0*/  IMAD.U32 R3, R3, 0x10000, RZ ;  /* 0x0001000003037824 */ /* 0x002fcc00078e00ff */
[----:B------:R-:W0:Y:S02]  /*58b0*/  F2I.FTZ.TRUNC.NTZ R3, R3 ;  /* 0x0000000300037305 */ /* 0x000e24000021f100 */
[----:B0-----:R0:W-:Y:S01]  /*58c0*/  STG.E.U16 desc[UR36][R16.64], R3 ;  /* 0x0000000310007986 */ /* 0x0011e2000c101524 */
[----:B------:R-:W-:Y:S05]  /*58d0*/  BRA `(.L_x_111) ;  /* 0x0000000c003c7947 */ /* 0x000fea0003800000 */
.L_x_107:
        /* <DEDUP_REMOVED lines=9> */
.L_x_115:
[----:B-1----:R-:W-:-:S05]  /*5970*/  IMAD.U32 R0, R3, 0x10000, RZ ;  /* 0x0001000003007824 */ /* 0x002fca00078e00ff */
[----:B------:R-:W-:-:S05]  /*5980*/  F2FP.F16.F32.PACK_AB R0, RZ, R0 ;  /* 0x00000000ff00723e */ /* 0x000fca00000000ff */
[----:B------:R0:W-:Y:S01]  /*5990*/  STG.E.U16 desc[UR36][R16.64], R0 ;  /* 0x0000000010007986 */ /* 0x0001e2000c101524 */
[----:B------:R-:W-:Y:S05]  /*59a0*/  BRA `(.L_x_111) ;  /* 0x0000000c00087947 */ /* 0x000fea0003800000 */
.L_x_114:
        /* <DEDUP_REMOVED lines=10> */
.L_x_117:
[----:B-1----:R-:W-:-:S05]  /*5a50*/  IMAD.U32 R3, R3, 0x10000, RZ ;  /* 0x0001000003037824 */ /* 0x002fca00078e00ff */
[----:B------:R-:W-:-:S04]  /*5a60*/  F2FP.F16.F32.PACK_AB R3, RZ, R3 ;  /* 0x00000003ff03723e */ /* 0x000fc800000000ff */
[----:B------:R-:W-:-:S05]  /*5a70*/  PRMT R3, R3, 0x5410, RZ ;  /* 0x0000541003037816 */ /* 0x000fca00000000ff */
[----:B------:R0:W-:Y:S01]  /*5a80*/  STG.E desc[UR36][R16.64], R3 ;  /* 0x0000000310007986 */ /* 0x0001e2000c101924 */
[----:B------:R-:W-:Y:S05]  /*5a90*/  BRA `(.L_x_111) ;  /* 0x0000000800cc7947 */ /* 0x000fea0003800000 */
.L_x_116:
[----:B-1----:R-:W-:-:S04]  /*5aa0*/  IMAD.U32 R2, R3, 0x10000, RZ ;  /* 0x0001000003027824 */ /* 0x002fc800078e00ff */
[----:B------:R-:W-:-:S06]  /*5ab0*/  FMUL.FTZ R2, R2, 1 ;  /* 0x3f80000002027820 */ /* 0x000fcc0000410000 */
[----:B------:R-:W0:Y:S02]  /*5ac0*/  F2F.F64.F32 R2, R2 ;  /* 0x0000000200027310 */ /* 0x000e240000201800 */
[----:B0-----:R0:W-:Y:S01]  /*5ad0*/  STG.E.64 desc[UR36][R16.64], R2 ;  /* 0x0000000210007986 */ /* 0x0011e2000c101b24 */
[----:B------:R-:W-:Y:S05]  /*5ae0*/  BRA `(.L_x_111) ;  /* 0x0000000800b87947 */ /* 0x000fea0003800000 */
.L_x_106:
        /* <DEDUP_REMOVED lines=13> */
.L_x_120:
[----:B-1----:R-:W-:Y:S01]  /*5bc0*/  IMAD.U32 R3, R3, 0x10000, RZ ;  /* 0x0001000003037824 */ /* 0x002fe200078e00ff */
[----:B------:R-:W-:-:S03]  /*5bd0*/  CS2R R6, SRZ ;  /* 0x0000000000067805 */ /* 0x000fc6000001ff00 */
[----:B------:R-:W-:-:S04]  /*5be0*/  FMUL.FTZ R3, R3, 1 ;  /* 0x3f80000003037820 */ /* 0x000fc80000410000 */
[----:B------:R-:W0:Y:S02]  /*5bf0*/  F2F.F64.F32 R4, R3 ;  /* 0x0000000300047310 */ /* 0x000e240000201800 */
[----:B0-----:R0:W-:Y:S01]  /*5c00*/  STG.E.128 desc[UR36][R16.64], R4 ;  /* 0x0000000410007986 */ /* 0x0011e2000c101d24 */
[----:B------:R-:W-:Y:S05]  /*5c10*/  BRA `(.L_x_111) ;  /* 0x00000008006c7947 */ /* 0x000fea0003800000 */
.L_x_119:
        /* <DEDUP_REMOVED lines=21> */
.L_x_124:
[----:B------:R-:W-:Y:S05]  /*5d70*/  BSYNC B0 ;  /* 0x0000000000007941 */ /* 0x000fea0003800000 */
.L_x_123:
[----:B------:R-:W-:-:S05]  /*5d80*/  LOP3.LUT R3, R0, R3, RZ, 0xfc, !PT ;  /* 0x0000000300037212 */ /* 0x000fca00078efcff */
[----:B------:R0:W-:Y:S01]  /*5d90*/  STG.E.U8 desc[UR36][R16.64], R3 ;  /* 0x0000000310007986 */ /* 0x0001e2000c101124 */
[----:B------:R-:W-:Y:S05]  /*5da0*/  BRA `(.L_x_111) ;  /* 0x0000000800087947 */ /* 0x000fea0003800000 */
.L_x_122:
        /* <DEDUP_REMOVED lines=13> */
.L_x_126:
[----:B------:R-:W-:Y:S01]  /*5e80*/  IMAD.MOV.U32 R0, RZ, RZ, 0x7f ;  /* 0x0000007fff007424 */ /* 0x000fe200078e00ff */
[----:B------:R-:W-:-:S04]  /*5e90*/  ISETP.GT.U32.AND P0, PT, R2, 0x7f800000, PT ;  /* 0x7f8000000200780c */ /* 0x000fc80003f04070 */
[----:B------:R-:W-:-:S09]  /*5ea0*/  SEL R0, R0, 0x7c, P0 ;  /* 0x0000007c00007807 */ /* 0x000fd20000000000 */
.L_x_127:
[----:B------:R-:W-:Y:S05]  /*5eb0*/  BSYNC B0 ;  /* 0x0000000000007941 */ /* 0x000fea0003800000 */
.L_x_125:
[----:B------:R-:W-:-:S04]  /*5ec0*/  LOP3.LUT R2, R3, 0x80000000, RZ, 0xc0, !PT ;  /* 0x8000000003027812 */ /* 0x000fc800078ec0ff */
[----:B------:R-:W-:-:S04]  /*5ed0*/  SHF.R.U32.HI R3, RZ, 0x18, R2 ;  /* 0x00000018ff037819 */ /* 0x000fc80000011602 */
[----:B------:R-:W-:-:S05]  /*5ee0*/  LOP3.LUT R3, R0, R3, RZ, 0xfc, !PT ;  /* 0x0000000300037212 */ /* 0x000fca00078efcff */
[----:B------:R0:W-:Y:S01]  /*5ef0*/  STG.E.U8 desc[UR36][R16.64], R3 ;  /* 0x0000000310007986 */ /* 0x0001e2000c101124 */
[----:B------:R-:W-:Y:S05]  /*5f00*/  BRA `(.L_x_111) ;  /* 0x0000000400b07947 */ /* 0x000fea0003800000 */
.L_x_121:
[----:B-1----:R0:W-:Y:S01]  /*5f10*/  STG.E.U16 desc[UR36][R16.64], R3 ;  /* 0x0000000310007986 */ /* 0x0021e2000c101524 */
[----:B------:R-:W-:Y:S05]  /*5f20*/  BRA `(.L_x_111) ;  /* 0x0000000400a87947 */ /* 0x000fea0003800000 */
.L_x_118:
        /* <DEDUP_REMOVED lines=12> */
.L_x_130:
        /* <DEDUP_REMOVED lines=17> */
.L_x_133:
[----:B------:R-:W-:-:S04]  /*6100*/  LOP3.LUT R2, R3, 0x80000000, RZ, 0xc0, !PT ;  /* 0x8000000003027812 */ /* 0x000fc800078ec0ff */
[----:B------:R-:W-:-:S04]  /*6110*/  SHF.R.U32.HI R3, RZ, 0x18, R2 ;  /* 0x00000018ff037819 */ /* 0x000fc80000011602 */
[----:B------:R-:W-:-:S04]  /*6120*/  LOP3.LUT R0, R0, R3, RZ, 0xfc, !PT ;  /* 0x0000000300007212 */ /* 0x000fc800078efcff */
[----:B------:R-:W-:-:S07]  /*6130*/  PRMT R8, R0, 0x7610, R8 ;  /* 0x0000761000087816 */ /* 0x000fce0000000008 */
.L_x_132:
[----:B------:R-:W-:Y:S05]  /*6140*/  BSYNC B0 ;  /* 0x0000000000007941 */ /* 0x000fea0003800000 */
.L_x_131:
[----:B------:R3:W-:Y:S01]  /*6150*/  STG.E.U8 desc[UR36][R16.64], R8 ;  /* 0x0000000810007986 */ /* 0x0007e2000c101124 */
[----:B------:R-:W-:Y:S05]  /*6160*/  BRA `(.L_x_111) ;  /* 0x0000000400187947 */ /* 0x000fea0003800000 */
.L_x_129:
        /* <DEDUP_REMOVED lines=17> */
.L_x_136:
[----:B------:R-:W-:-:S04]  /*6280*/  LOP3.LUT R2, R3, 0x80000000, RZ, 0xc0, !PT ;  /* 0x8000000003027812 */ /* 0x000fc800078ec0ff */
[----:B------:R-:W-:-:S04]  /*6290*/  SHF.R.U32.HI R3, RZ, 0x18, R2 ;  /* 0x00000018ff037819 */ /* 0x000fc80000011602 */
[----:B------:R-:W-:-:S04]  /*62a0*/  LOP3.LUT R0, R0, R3, RZ, 0xfc, !PT ;  /* 0x0000000300007212 */ /* 0x000fc800078efcff */
[----:B------:R-:W-:-:S07]  /*62b0*/  PRMT R8, R0, 0x7610, R8 ;  /* 0x0000761000087816 */ /* 0x000fce0000000008 */
.L_x_135:
[----:B------:R-:W-:Y:S05]  /*62c0*/  BSYNC B0 ;  /* 0x0000000000007941 */ /* 0x000fea0003800000 */
.L_x_134:
[----:B------:R0:W-:Y:S01]  /*62d0*/  STG.E.U8 desc[UR36][R16.64], R8 ;  /* 0x0000000810007986 */ /* 0x0001e2000c101124 */
[----:B------:R-:W-:Y:S05]  /*62e0*/  BRA `(.L_x_111) ;  /* 0x0000000000b87947 */ /* 0x000fea0003800000 */
.L_x_128:
        /* <DEDUP_REMOVED lines=22> */
.L_x_110:
[----:B------:R-:W-:Y:S01]  /*6450*/  MOV R0, 0x0 ;  /* 0x0000000000007802 */ /* 0x000fe20000000f00 */
[----:B------:R-:W-:Y:S01]  /*6460*/  ULDC.64 UR4, c[0x4][0x128] ;  /* 0x01004a0000047ab9 */ /* 0x000fe20000000a00 */
[----:B------:R-:W-:Y:S01]  /*6470*/  ULDC.64 UR6, c[0x4][0x40] ;  /* 0x0100100000067ab9 */ /* 0x000fe20000000a00 */
[----:B------:R-:W-:Y:S01]  /*6480*/  IMAD.U32 R4, RZ, RZ, UR4 ;  /* 0x00000004ff047e24 */ /* 0x000fe2000f8e00ff */
[----:B-1----:R0:W1:Y:S01]  /*6490*/  LDC.64 R2, c[0x4][R0] ;  /* 0x0100000000027b82 */ /* 0x0020620000000a00 */
[----:B------:R-:W-:Y:S01]  /*64a0*/  IMAD.U32 R5, RZ, RZ, UR5 ;  /* 0x00000005ff057e24 */ /* 0x000fe2000f8e00ff */
[----:B------:R-:W-:Y:S01]  /*64b0*/  ULDC.64 UR4, c[0x4][0x130] ;  /* 0x01004c0000047ab9 */ /* 0x000fe20000000a00 */
[----:B------:R-:W-:Y:S02]  /*64c0*/  IMAD.U32 R10, RZ, RZ, UR6 ;  /* 0x00000006ff0a7e24 */ /* 0x000fe4000f8e00ff */
[----:B------:R-:W-:Y:S02]  /*64d0*/  IMAD.U32 R6, RZ, RZ, UR4 ;  /* 0x00000004ff067e24 */ /* 0x000fe4000f8e00ff */
[----:B------:R-:W-:-:S02]  /*64e0*/  IMAD.U32 R7, RZ, RZ, UR5 ;  /* 0x00000005ff077e24 */ /* 0x000fc4000f8e00ff */
[----:B------:R-:W-:Y:S02]  /*64f0*/  IMAD.U32 R11, RZ, RZ, UR7 ;  /* 0x00000007ff0b7e24 */ /* 0x000fe4000f8e00ff */
[----:B------:R-:W-:Y:S02]  /*6500*/  IMAD.MOV.U32 R8, RZ, RZ, 0x65 ;  /* 0x00000065ff087424 */ /* 0x000fe400078e00ff */
[----:B------:R-:W-:Y:S02]  /*6510*/  IMAD.MOV.U32 R12, RZ, RZ, 0x1 ;  /* 0x00000001ff0c7424 */ /* 0x000fe400078e00ff */
[----:B0-----:R-:W-:-:S07]  /*6520*/  IMAD.MOV.U32 R13, RZ, RZ, RZ ;  /* 0x000000ffff0d7224 */ /* 0x001fce00078e00ff */
[----:B------:R-:W-:-:S07]  /*6530*/  LEPC R20, `(.L_x_139) ;  /* 0x000000001014794e */ /* 0x000fce0000000000 */
[----:B-1----:R-:W-:Y:S05]  /*6540*/  CALL.ABS.NOINC R2 ;  /* 0x0000000002007343 */ /* 0x002fea0003c00000 */
.L_x_139:
[----:B------:R-:W-:Y:S05]  /*6550*/  BRA `(.L_x_111) ;  /* 0x00000000001c7947 */ /* 0x000fea0003800000 */
.L_x_138:
[----:B-1----:R-:W-:-:S06]  /*6560*/  IMAD.U32 R3, R3, 0x10000, RZ ;  /* 0x0001000003037824 */ /* 0x002fcc00078e00ff */
[----:B------:R-:W0:Y:S02]  /*6570*/  F2I.U64.TRUNC R2, R3 ;  /* 0x0000000300027311 */ /* 0x000e24000020d800 */
[----:B0-----:R2:W-:Y:S01]  /*6580*/  STG.E.64 desc[UR36][R16.64], R2 ;  /* 0x0000000210007986 */ /* 0x0015e2000c101b24 */
[----:B------:R-:W-:Y:S05]  /*6590*/  BRA `(.L_x_111) ;  /* 0x00000000000c7947 */ /* 0x000fea0003800000 */
.L_x_137:
[----:B-1----:R-:W-:-:S06]  /*65a0*/  IMAD.U32 R3, R3, 0x10000, RZ ;  /* 0x0001000003037824 */ /* 0x002fcc00078e00ff */
[----:B------:R-:W0:Y:S02]  /*65b0*/  F2I.FTZ.U32.TRUNC.NTZ R3, R3 ;  /* 0x0000000300037305 */ /* 0x000e24000021f000 */
[----:B0-----:R0:W-:Y:S02]  /*65c0*/  STG.E desc[UR36][R16.64], R3 ;  /* 0x0000000310007986 */ /* 0x0011e4000c101924 */
.L_x_111:
[----:B------:R-:W-:-:S07]  /*65d0*/  VIADD R19, R19, 0x80 ;  /* 0x0000008013137836 */ /* 0x000fce0000000000 */
.L_x_71:
[----:B------:R-:W-:Y:S05]  /*65e0*/  BSYNC B6 ;  /* 0x0000000000067941 */ /* 0x000fea0003800000 */
.L_x_70:
        /* <DEDUP_REMOVED lines=307> */
.L_x_142:
        /* <DEDUP_REMOVED lines=22> */
.L_x_146:
[----:B------:R-:W2:Y:S02]  /*7a80*/  LDG.E.U8 R2, desc[UR36][R2.64] ;  /* 0x0000002402027981 */ /* 0x000ea4000c1e1100 */
[----:B--2---:R-:W-:-:S04]  /*7a90*/  I2FP.F32.U32 R0, R2 ;  /* 0x0000000200007245 */ /* 0x004fc80000201000 */
[----:B------:R-:W-:Y:S01]  /*7aa0*/  F2FP.BF16.F32.PACK_AB R0, RZ, R0 ;  /* 0x00000000ff00723e */ /* 0x000fe200000010ff */
[----:B------:R-:W-:Y:S06]  /*7ab0*/  BRA `(.L_x_148) ;  /* 0x0000000c00907947 */ /* 0x000fec0003800000 */
.L_x_145:
        /* <DEDUP_REMOVED lines=10> */
.L_x_150:
[----:B------:R-:W2:Y:S02]  /*7b60*/  LDG.E R2, desc[UR36][R2.64] ;  /* 0x0000002402027981 */ /* 0x000ea4000c1e1900 */
[----:B--2---:R-:W-:-:S04]  /*7b70*/  I2FP.F32.S32 R0, R2 ;  /* 0x0000000200007245 */ /* 0x004fc80000201400 */
[----:B------:R-:W-:Y:S01]  /*7b80*/  F2FP.BF16.F32.PACK_AB R0, RZ, R0 ;  /* 0x00000000ff00723e */ /* 0x000fe200000010ff */
[----:B------:R-:W-:Y:S06]  /*7b90*/  BRA `(.L_x_148) ;  /* 0x0000000c00587947 */ /* 0x000fec0003800000 */
.L_x_149:
[----:B------:R-:W2:Y:S02]  /*7ba0*/  LDG.E.U16 R2, desc[UR36][R2.64] ;  /* 0x0000002402027981 */ /* 0x000ea4000c1e1500 */
[----:B--2---:R-:W0:Y:S02]  /*7bb0*/  I2F.S16 R0, R2 ;  /* 0x0000000200007306 */ /* 0x004e240000101400 */
[----:B0-----:R-:W-:Y:S01]  /*7bc0*/  F2FP.BF16.F32.PACK_AB R0, RZ, R0 ;  /* 0x00000000ff00723e */ /* 0x001fe200000010ff */
[----:B------:R-:W-:Y:S06]  /*7bd0*/  BRA `(.L_x_148) ;  /* 0x0000000c00487947 */ /* 0x000fec0003800000 */
.L_x_144:
        /* <DEDUP_REMOVED lines=9> */
.L_x_152:
[----:B------:R-:W2:Y:S02]  /*7c70*/  LDG.E.U16 R0, desc[UR36][R2.64] ;  /* 0x0000002402007981 */ /* 0x000ea4000c1e1500 */
[----:B--2---:R-:W-:-:S05]  /*7c80*/  HADD2.F32 R0, -RZ, R0.H0_H0 ;  /* 0x20000000ff007230 */ /* 0x004fca0000004100 */
[----:B------:R-:W-:Y:S01]  /*7c90*/  F2FP.BF16.F32.PACK_AB R0, RZ, R0 ;  /* 0x00000000ff00723e */ /* 0x000fe200000010ff */
[----:B------:R-:W-:Y:S06]  /*7ca0*/  BRA `(.L_x_148) ;  /* 0x0000000c00147947 */ /* 0x000fec0003800000 */
.L_x_151:
        /* <DEDUP_REMOVED lines=9> */
.L_x_154:
[----:B------:R-:W2:Y:S02]  /*7d40*/  LDG.E.U16 R2, desc[UR36][R2.64] ;  /* 0x0000002402027981 */ /* 0x000ea4000c1e1500 */
[----:B--2---:R-:W-:-:S05]  /*7d50*/  HADD2.F32 R0, -RZ, R2.H0_H0 ;  /* 0x20000002ff007230 */ /* 0x004fca0000004100 */
[----:B------:R-:W-:Y:S01]  /*7d60*/  F2FP.BF16.F32.PACK_AB R0, RZ, R0 ;  /* 0x00000000ff00723e */ /* 0x000fe200000010ff */
[----:B------:R-:W-:Y:S06]  /*7d70*/  BRA `(.L_x_148) ;  /* 0x0000000800e07947 */ /* 0x000fec0003800000 */
.L_x_153:
        /* <DEDUP_REMOVED lines=8> */
.L_x_143:
        /* <DEDUP_REMOVED lines=13> */
.L_x_157:
        /* <DEDUP_REMOVED lines=8> */
.L_x_156:
        /* <DEDUP_REMOVED lines=28> */
.L_x_159:
        /* <DEDUP_REMOVED lines=15> */
.L_x_158:
[----:B------:R0:W5:Y:S01]  /*8200*/  LDG.E.U16 R0, desc[UR36][R2.64] ;  /* 0x0000002402007981 */ /* 0x000162000c1e1500 */
[----:B------:R-:W-:Y:S05]  /*8210*/  BRA `(.L_x_148) ;  /* 0x0000000400b87947 */ /* 0x000fea0003800000 */
.L_x_155:
        /* <DEDUP_REMOVED lines=12> */
.L_x_162:
        /* <DEDUP_REMOVED lines=21> */
.L_x_166:
[----:B------:R-:W-:Y:S05]  /*8430*/  BSYNC B1 ;  /* 0x0000000000017941 */ /* 0x000fea0003800000 */
.L_x_165:
[----:B------:R-:W-:Y:S01]  /*8440*/  LEA R3, R0, 0x3b800000, 0x17 ;  /* 0x3b80000000037811 */ /* 0x000fe200078eb8ff */
[----:B------:R-:W-:-:S05]  /*8450*/  IMAD.SHL.U32 R0, R2, 0x100000, RZ ;  /* 0x0010000002007824 */ /* 0x000fca00078e00ff */
[----:B------:R-:W-:-:S07]  /*8460*/  LOP3.LUT R0, R3, R0, R4, 0xfe, !PT ;  /* 0x0000000003007212 */ /* 0x000fce00078efe04 */
.L_x_164:
[----:B------:R-:W-:Y:S05]  /*8470*/  BSYNC B0 ;  /* 0x0000000000007941 */ /* 0x000fea0003800000 */
.L_x_163:
[----:B------:R-:W-:Y:S01]  /*8480*/  F2FP.BF16.F32.PACK_AB R0, RZ, R0 ;  /* 0x00000000ff00723e */ /* 0x000fe200000010ff */
[----:B------:R-:W-:Y:S06]  /*8490*/  BRA `(.L_x_148) ;  /* 0x0000000400187947 */ /* 0x000fec0003800000 */
.L_x_161:
        /* <DEDUP_REMOVED lines=21> */
.L_x_170:
[----:B------:R-:W-:Y:S05]  /*85f0*/  BSYNC B1 ;  /* 0x0000000000017941 */ /* 0x000fea0003800000 */
.L_x_169:
[----:B------:R-:W-:Y:S01]  /*8600*/  LEA R3, R0, 0x37800000, 0x17 ;  /* 0x3780000000037811 */ /* 0x000fe200078eb8ff */
[----:B------:R-:W-:-:S05]  /*8610*/  IMAD.SHL.U32 R0, R2, 0x200000, RZ ;  /* 0x0020000002007824 */ /* 0x000fca00078e00ff */
[----:B------:R-:W-:-:S07]  /*8620*/  LOP3.LUT R0, R3, R0, R4, 0xfe, !PT ;  /* 0x0000000003007212 */ /* 0x000fce00078efe04 */
.L_x_168:
[----:B------:R-:W-:Y:S05]  /*8630*/  BSYNC B0 ;  /* 0x0000000000007941 */ /* 0x000fea0003800000 */
.L_x_167:
[----:B------:R-:W-:Y:S01]  /*8640*/  F2FP.BF16.F32.PACK_AB R0, RZ, R0 ;  /* 0x00000000ff00723e */ /* 0x000fe200000010ff */
[----:B------:R-:W-:Y:S06]  /*8650*/  BRA `(.L_x_148) ;  /* 0x0000000000a87947 */ /* 0x000fec0003800000 */
.L_x_160:
        /* <DEDUP_REMOVED lines=14> */
.L_x_174:
[----:B------:R-:W-:Y:S05]  /*8740*/  BSYNC B0 ;  /* 0x0000000000007941 */ /* 0x000fea0003800000 */
.L_x_173:
[----:B------:R-:W-:Y:S01]  /*8750*/  F2FP.BF16.F32.PACK_AB R0, RZ, R0 ;  /* 0x00000000ff00723e */ /* 0x000fe200000010ff */
[----:B------:R-:W-:Y:S06]  /*8760*/  BRA `(.L_x_148) ;  /* 0x0000000000647947 */ /* 0x000fec0003800000 */
.L_x_147:
        /* <DEDUP_REMOVED lines=16> */
.L_x_175:
[----:B------:R-:W-:Y:S01]  /*8870*/  PRMT R0, RZ, 0x7610, R0 ;  /* 0x00007610ff007816 */ /* 0x000fe20000000000 */
[----:B------:R-:W-:Y:S06]  /*8880*/  BRA `(.L_x_148) ;  /* 0x00000000001c7947 */ /* 0x000fec0003800000 */
.L_x_172:
[----:B------:R-:W2:Y:S02]  /*8890*/  LDG.E.64 R2, desc[UR36][R2.64] ;  /* 0x0000002402027981 */ /* 0x000ea4000c1e1b00 */
[----:B--2---:R-:W0:Y:S02]  /*88a0*/  I2F.U64 R0, R2 ;  /* 0x0000000200007312 */ /* 0x004e240000301000 */
[----:B0-----:R-:W-:Y:S01]  /*88b0*/  F2FP.BF16.F32.PACK_AB R0, RZ, R0 ;  /* 0x00000000ff00723e */ /* 0x001fe200000010ff */
[----:B------:R-:W-:Y:S06]  /*88c0*/  BRA `(.L_x_148) ;  /* 0x00000000000c7947 */ /* 0x000fec0003800000 */
.L_x_171:
[----:B------:R-:W2:Y:S02]  /*88d0*/  LDG.E R2, desc[UR36][R2.64] ;  /* 0x0000002402027981 */ /* 0x000ea4000c1e1900 */
[----:B--2---:R-:W-:-:S04]  /*88e0*/  I2FP.F32.U32 R0, R2 ;  /* 0x0000000200007245 */ /* 0x004fc80000201000 */
[----:B------:R-:W-:-:S07]  /*88f0*/  F2FP.BF16.F32.PACK_AB R0, RZ, R0 ;  /* 0x00000000ff00723e */ /* 0x000fce00000010ff */
.L_x_148:
        /* <DEDUP_REMOVED lines=20> */
.L_x_179:
[----:B-1----:R-:W-:-:S06]  /*8a40*/  IMAD.U32 R3, R3, 0x10000, RZ ;  /* 0x0001000003037824 */ /* 0x002fcc00078e00ff */
[----:B------:R-:W0:Y:S02]  /*8a50*/  F2I.S64.TRUNC R2, R3 ;  /* 0x0000000300027311 */ /* 0x000e24000020d900 */
[----:B0-----:R3:W-:Y:S01]  /*8a60*/  STG.E.U8 desc[UR36][R16.64], R2 ;  /* 0x0000000210007986 */ /* 0x0017e2000c101124 */
[----:B------:R-:W-:Y:S05]  /*8a70*/  BRA `(.L_x_181) ;  /* 0x0000000c00847947 */ /* 0x000fea0003800000 */
.L_x_178:
        /* <DEDUP_REMOVED lines=10> */
.L_x_183:
[----:B-1----:R-:W-:-:S06]  /*8b20*/  IMAD.U32 R3, R3, 0x10000, RZ ;  /* 0x0001000003037824 */ /* 0x002fcc00078e00ff */
[----:B------:R-:W0:Y:S02]  /*8b30*/  F2I.FTZ.TRUNC.NTZ R3, R3 ;  /* 0x0000000300037305 */ /* 0x000e24000021f100 */
[----:B0-----:R2:W-:Y:S01]  /*8b40*/  STG.E desc[UR36][R16.64], R3 ;  /* 0x0000000310007986 */ /* 0x0015e2000c101924 */
[----:B------:R-:W-:Y:S05]  /*8b50*/  BRA `(.L_x_181) ;  /* 0x0000000c004c7947 */ /* 0x000fea0003800000 */
.L_x_182:
[----:B-1----:R-:W-:-:S06]  /*8b60*/  IMAD.U32 R3, R3, 0x10000, RZ ;  /* 0x0001000003037824 */ /* 0x002fcc00078e00ff */
[----:B------:R-:W0:Y:S02]  /*8b70*/  F2I.FTZ.TRUNC.NTZ R3, R3 ;  /* 0x0000000300037305 */ /* 0x000e24000021f100 */
[----:B0-----:R0:W-:Y:S01]  /*8b80*/  STG.E.U16 desc[UR36][R16.64], R3 ;  /* 0x0000000310007986 */ /* 0x0011e2000c101524 */
[----:B------:R-:W-:Y:S05]  /*8b90*/  BRA `(.L_x_181) ;  /* 0x0000000c003c7947 */ /* 0x000fea0003800000 */
.L_x_177:
        /* <DEDUP_REMOVED lines=9> */
.L_x_185:
[----:B-1----:R-:W-:-:S05]  /*8c30*/  IMAD.U32 R0, R3, 0x10000, RZ ;  /* 0x0001000003007824 */ /* 0x002fca00078e00ff */
[----:B------:R-:W-:-:S05]  /*8c40*/  F2FP.F16.F32.PACK_AB R0, RZ, R0 ;  /* 0x00000000ff00723e */ /* 0x000fca00000000ff */
[----:B------:R0:W-:Y:S01]  /*8c50*/  STG.E.U16 desc[UR36][R16.64], R0 ;  /* 0x0000000010007986 */ /* 0x0001e2000c101524 */
[----:B------:R-:W-:Y:S05]  /*8c60*/  BRA `(.L_x_181) ;  /* 0x0000000c00087947 */ /* 0x000fea0003800000 */
.L_x_184:
        /* <DEDUP_REMOVED lines=10> */
.L_x_187:
[----:B-1----:R-:W-:-:S05]  /*8d10*/  IMAD.U32 R3, R3, 0x10000, RZ ;  /* 0x0001000003037824 */ /* 0x002fca00078e00ff */
[----:B------:R-:W-:-:S04]  /*8d20*/  F2FP.F16.F32.PACK_AB R3, RZ, R3 ;  /* 0x00000003ff03723e */ /* 0x000fc800000000ff */
[----:B------:R-:W-:-:S05]  /*8d30*/  PRMT R3, R3, 0x5410, RZ ;  /* 0x0000541003037816 */ /* 0x000fca00000000ff */
[----:B------:R0:W-:Y:S01]  /*8d40*/  STG.E desc[UR36][R16.64], R3 ;  /* 0x0000000310007986 */ /* 0x0001e2000c101924 */
[----:B------:R-:W-:Y:S05]  /*8d50*/  BRA `(.L_x_181) ;  /* 0x0000000800cc7947 */ /* 0x000fea0003800000 */
.L_x_186:
[----:B-1----:R-:W-:-:S04]  /*8d60*/  IMAD.U32 R2, R3, 0x10000, RZ ;  /* 0x0001000003027824 */ /* 0x002fc800078e00ff */
[----:B------:R-:W-:-:S06]  /*8d70*/  FMUL.FTZ R2, R2, 1 ;  /* 0x3f80000002027820 */ /* 0x000fcc0000410000 */
[----:B------:R-:W0:Y:S02]  /*8d80*/  F2F.F64.F32 R2, R2 ;  /* 0x0000000200027310 */ /* 0x000e240000201800 */
[----:B0-----:R0:W-:Y:S01]  /*8d90*/  STG.E.64 desc[UR36][R16.64], R2 ;  /* 0x0000000210007986 */ /* 0x0011e2000c101b24 */
[----:B------:R-:W-:Y:S05]  /*8da0*/  BRA `(.L_x_181) ;  /* 0x0000000800b87947 */ /* 0x000fea0003800000 */
.L_x_176:
        /* <DEDUP_REMOVED lines=13> */
.L_x_190:
[----:B-1----:R-:W-:Y:S01]  /*8e80*/  IMAD.U32 R3, R3, 0x10000, RZ ;  /* 0x0001000003037824 */ /* 0x002fe200078e00ff */
[----:B------:R-:W-:-:S03]  /*8e90*/  CS2R R6, SRZ ;  /* 0x0000000000067805 */ /* 0x000fc6000001ff00 */
[----:B------:R-:W-:-:S04]  /*8ea0*/  FMUL.FTZ R3, R3, 1 ;  /* 0x3f80000003037820 */ /* 0x000fc80000410000 */
[----:B------:R-:W0:Y:S02]  /*8eb0*/  F2F.F64.F32 R4, R3 ;  /* 0x0000000300047310 */ /* 0x000e240000201800 */
[----:B0-----:R0:W-:Y:S01]  /*8ec0*/  STG.E.128 desc[UR36][R16.64], R4 ;  /* 0x0000000410007986 */ /* 0x0011e2000c101d24 */
[----:B------:R-:W-:Y:S05]  /*8ed0*/  BRA `(.L_x_181) ;  /* 0x00000008006c7947 */ /* 0x000fea0003800000 */
.L_x_189:
        /* <DEDUP_REMOVED lines=21> */
.L_x_194:
[----:B------:R-:W-:Y:S05]  /*9030*/  BSYNC B0 ;  /* 0x0000000000007941 */ /* 0x000fea0003800000 */
.L_x_193:
[----:B------:R-:W-:-:S05]  /*9040*/  LOP3.LUT R3, R0, R3, RZ, 0xfc, !PT ;  /* 0x0000000300037212 */ /* 0x000fca00078efcff */
[----:B------:R0:W-:Y:S01]  /*9050*/  STG.E.U8 desc[UR36][R16.64], R3 ;  /* 0x0000000310007986 */ /* 0x0001e2000c101124 */
[----:B------:R-:W-:Y:S05]  /*9060*/  BRA `(.L_x_181) ;  /* 0x0000000800087947 */ /* 0x000fea0003800000 */
.L_x_192:
        /* <DEDUP_REMOVED lines=13> */
.L_x_196:
[----:B------:R-:W-:Y:S01]  /*9140*/  IMAD.MOV.U32 R0, RZ, RZ, 0x7f ;  /* 0x0000007fff007424 */ /* 0x000fe200078e00ff */
[----:B------:R-:W-:-:S04]  /*9150*/  ISETP.GT.U32.AND P0, PT, R2, 0x7f800000, PT ;  /* 0x7f8000000200780c */ /* 0x000fc80003f04070 */
[----:B------:R-:W-:-:S09]  /*9160*/  SEL R0, R0, 0x7c, P0 ;  /* 0x0000007c00007807 */ /* 0x000fd20000000000 */
.L_x_197:
[----:B------:R-:W-:Y:S05]  /*9170*/  BSYNC B0 ;  /* 0x0000000000007941 */ /* 0x000fea0003800000 */
.L_x_195:
[----:B------:R-:W-:-:S04]  /*9180*/  LOP3.LUT R2, R3, 0x80000000, RZ, 0xc0, !PT ;  /* 0x8000000003027812 */ /* 0x000fc800078ec0ff */
[----:B------:R-:W-:-:S04]  /*9190*/  SHF.R.U32.HI R3, RZ, 0x18, R2 ;  /* 0x00000018ff037819 */ /* 0x000fc80000011602 */
[----:B------:R-:W-:-:S05]  /*91a0*/  LOP3.LUT R3, R0, R3, RZ, 0xfc, !PT ;  /* 0x0000000300037212 */ /* 0x000fca00078efcff */
[----:B------:R0:W-:Y:S01]  /*91b0*/  STG.E.U8 desc[UR36][R16.64], R3 ;  /* 0x0000000310007986 */ /* 0x0001e2000c101124 */
[----:B------:R-:W-:Y:S05]  /*91c0*/  BRA `(.L_x_181) ;  /* 0x0000000400b07947 */ /* 0x000fea0003800000 */
.L_x_191:
[----:B-1----:R0:W-:Y:S01]  /*91d0*/  STG.E.U16 desc[UR36][R16.64], R3 ;  /* 0x0000000310007986 */ /* 0x0021e2000c101524 */
[----:B------:R-:W-:Y:S05]  /*91e0*/  BRA `(.L_x_181) ;  /* 0x0000000400a87947 */ /* 0x000fea0003800000 */
.L_x_188:
        /* <DEDUP_REMOVED lines=12> */
.L_x_200:
        /* <DEDUP_REMOVED lines=17> */
.L_x_203:
[----:B------:R-:W-:-:S04]  /*93c0*/  LOP3.LUT R2, R3, 0x80000000, RZ, 0xc0, !PT ;  /* 0x8000000003027812 */ /* 0x000fc800078ec0ff */
[----:B------:R-:W-:-:S04]  /*93d0*/  SHF.R.U32.HI R3, RZ, 0x18, R2 ;  /* 0x00000018ff037819 */ /* 0x000fc80000011602 */
[----:B------:R-:W-:-:S04]  /*93e0*/  LOP3.LUT R0, R0, R3, RZ, 0xfc, !PT ;  /* 0x0000000300007212 */ /* 0x000fc800078efcff */
[----:B------:R-:W-:-:S07]  /*93f0*/  PRMT R8, R0, 0x7610, R8 ;  /* 0x0000761000087816 */ /* 0x000fce0000000008 */
.L_x_202:
[----:B------:R-:W-:Y:S05]  /*9400*/  BSYNC B0 ;  /* 0x0000000000007941 */ /* 0x000fea0003800000 */
.L_x_201:
[----:B------:R0:W-:Y:S01]  /*9410*/  STG.E.U8 desc[UR36][R16.64], R8 ;  /* 0x0000000810007986 */ /* 0x0001e2000c101124 */
[----:B------:R-:W-:Y:S05]  /*9420*/  BRA `(.L_x_181) ;  /* 0x0000000400187947 */ /* 0x000fea0003800000 */
.L_x_199:
        /* <DEDUP_REMOVED lines=17> */
.L_x_206:
[----:B------:R-:W-:-:S04]  /*9540*/  LOP3.LUT R2, R3, 0x80000000, RZ, 0xc0, !PT ;  /* 0x8000000003027812 */ /* 0x000fc800078ec0ff */
[----:B------:R-:W-:-:S04]  /*9550*/  SHF.R.U32.HI R3, RZ, 0x18, R2 ;  /* 0x00000018ff037819 */ /* 0x000fc80000011602 */
[----:B------:R-:W-:-:S04]  /*9560*/  LOP3.LUT R0, R0, R3, RZ, 0xfc, !PT ;  /* 0x0000000300007212 */ /* 0x000fc800078efcff */
[----:B------:R-:W-:-:S07]  /*9570*/  PRMT R8, R0, 0x7610, R8 ;  /* 0x0000761000087816 */ /* 0x000fce0000000008 */
.L_x_205:
[----:B------:R-:W-:Y:S05]  /*9580*/  BSYNC B0 ;  /* 0x0000000000007941 */ /* 0x000fea0003800000 */
.L_x_204:
[----:B------:R0:W-:Y:S01]  /*9590*/  STG.E.U8 desc[UR36][R16.64], R8 ;  /* 0x0000000810007986 */ /* 0x0001e2000c101124 */
[----:B------:R-:W-:Y:S05]  /*95a0*/  BRA `(.L_x_181) ;  /* 0x0000000000b87947 */ /* 0x000fea0003800000 */
.L_x_198:
        /* <DEDUP_REMOVED lines=22> */
.L_x_180:
        /* <DEDUP_REMOVED lines=16> */
.L_x_209:
[----:B------:R-:W-:Y:S05]  /*9810*/  BRA `(.L_x_181) ;  /* 0x00000000001c7947 */ /* 0x000fea0003800000 */
.L_x_208:
[----:B-1----:R-:W-:-:S06]  /*9820*/  IMAD.U32 R3, R3, 0x10000, RZ ;  /* 0x0001000003037824 */ /* 0x002fcc00078e00ff */
[----:B------:R-:W0:Y:S02]  /*9830*/  F2I.U64.TRUNC R2, R3 ;  /* 0x0000000300027311 */ /* 0x000e24000020d800 */
[----:B0-----:R0:W-:Y:S01]  /*9840*/  STG.E.64 desc[UR36][R16.64], R2 ;  /* 0x0000000210007986 */ /* 0x0011e2000c101b24 */
[----:B------:R-:W-:Y:S05]  /*9850*/  BRA `(.L_x_181) ;  /* 0x00000000000c7947 */ /* 0x000fea0003800000 */
.L_x_207:
[----:B-1----:R-:W-:-:S06]  /*9860*/  IMAD.U32 R3, R3, 0x10000, RZ ;  /* 0x0001000003037824 */ /* 0x002fcc00078e00ff */
[----:B------:R-:W0:Y:S02]  /*9870*/  F2I.FTZ.U32.TRUNC.NTZ R3, R3 ;  /* 0x0000000300037305 */ /* 0x000e24000021f000 */
[----:B0-----:R0:W-:Y:S02]  /*9880*/  STG.E desc[UR36][R16.64], R3 ;  /* 0x0000000310007986 */ /* 0x0011e4000c101924 */
.L_x_181:
[----:B------:R-:W-:-:S07]  /*9890*/  VIADD R19, R19, 0x80 ;  /* 0x0000008013137836 */ /* 0x000fce0000000000 */
.L_x_141:
[----:B------:R-:W-:Y:S05]  /*98a0*/  BSYNC B6 ;  /* 0x0000000000067941 */ /* 0x000fea0003800000 */
.L_x_140:
[----:B------:R-:W-:Y:S02]  /*98b0*/  ULDC UR4, c[0x0][0x210] ;  /* 0x0000840000047ab9 */ /* 0x000fe40000000800 */
[----:B------:R-:W-:-:S13]  /*98c0*/  ISETP.GE.AND P0, PT, R19, UR4, PT ;  /* 0x0000000413007c0c */ /* 0x000fda000bf06270 */
[----:B------:R-:W-:Y:S05]  /*98d0*/  @P0 EXIT ;  /* 0x000000000000094d */ /* 0x000fea0003800000 */
        /* <DEDUP_REMOVED lines=303> */
.L_x_210:
        /* <DEDUP_REMOVED lines=22> */
.L_x_214:
[----:B------:R-:W2:Y:S02]  /*ad30*/  LDG.E.U8 R2, desc[UR36][R2.64] ;  /* 0x0000002402027981 */ /* 0x000ea4000c1e1100 */
[----:B--2---:R-:W-:-:S04]  /*ad40*/  I2FP.F32.U32 R0, R2 ;  /* 0x0000000200007245 */ /* 0x004fc80000201000 */
[----:B------:R-:W-:Y:S01]  /*ad50*/  F2FP.BF16.F32.PACK_AB R0, RZ, R0 ;  /* 0x00000000ff00723e */ /* 0x000fe200000010ff */
[----:B------:R-:W-:Y:S06]  /*ad60*/  BRA `(.L_x_216) ;  /* 0x0000000c00907947 */ /* 0x000fec0003800000 */
.L_x_213:
        /* <DEDUP_REMOVED lines=10> */
.L_x_218:
[----:B------:R-:W2:Y:S02]  /*ae10*/  LDG.E R2, desc[UR36][R2.64] ;  /* 0x0000002402027981 */ /* 0x000ea4000c1e1900 */
[----:B--2---:R-:W-:-:S04]  /*ae20*/  I2FP.F32.S32 R0, R2 ;  /* 0x0000000200007245 */ /* 0x004fc80000201400 */
[----:B------:R-:W-:Y:S01]  /*ae30*/  F2FP.BF16.F32.PACK_AB R0, RZ, R0 ;  /* 0x00000000ff00723e */ /* 0x000fe200000010ff */
[----:B------:R-:W-:Y:S06]  /*ae40*/  BRA `(.L_x_216) ;  /* 0x0000000c00587947 */ /* 0x000fec0003800000 */
.L_x_217:
[----:B------:R-:W2:Y:S02]  /*ae50*/  LDG.E.U16 R2, desc[UR36][R2.64] ;  /* 0x0000002402027981 */ /* 0x000ea4000c1e1500 */
[----:B--2---:R-:W0:Y:S02]  /*ae60*/  I2F.S16 R0, R2 ;  /* 0x0000000200007306 */ /* 0x004e240000101400 */
[----:B0-----:R-:W-:Y:S01]  /*ae70*/  F2FP.BF16.F32.PACK_AB R0, RZ, R0 ;  /* 0x00000000ff00723e */ /* 0x001fe200000010ff */
[----:B------:R-:W-:Y:S06]  /*ae80*/  BRA `(.L_x_216) ;  /* 0x0000000c00487947 */ /* 0x000fec0003800000 */
.L_x_212:
        /* <DEDUP_REMOVED lines=9> */
.L_x_220:
[----:B------:R-:W2:Y:S02]  /*af20*/  LDG.E.U16 R0, desc[UR36][R2.64] ;  /* 0x0000002402007981 */ /* 0x000ea4000c1e1500 */
[----:B--2---:R-:W-:-:S05]  /*af30*/  HADD2.F32 R0, -RZ, R0.H0_H0 ;  /* 0x20000000ff007230 */ /* 0x004fca0000004100 */
[----:B------:R-:W-:Y:S01]  /*af40*/  F2FP.BF16.F32.PACK_AB R0, RZ, R0 ;  /* 0x00000000ff00723e */ /* 0x000fe200000010ff */
[----:B------:R-:W-:Y:S06]  /*af50*/  BRA `(.L_x_216) ;  /* 0x0000000c00147947 */ /* 0x000fec0003800000 */
.L_x_219:
        /* <DEDUP_REMOVED lines=9> */
.L_x_222:
[----:B------:R-:W2:Y:S02]  /*aff0*/  LDG.E.U16 R2, desc[UR36][R2.64] ;  /* 0x0000002402027981 */ /* 0x000ea4000c1e1500 */
[----:B--2---:R-:W-:-:S05]  /*b000*/  HADD2.F32 R0, -RZ, R2.H0_H0 ;  /* 0x20000002ff007230 */ /* 0x004fca0000004100 */
[----:B------:R-:W-:Y:S01]  /*b010*/  F2FP.BF16.F32.PACK_AB R0, RZ, R0 ;  /* 0x00000000ff00723e */ /* 0x000fe200000010ff */
[----:B------:R-:W-:Y:S06]  /*b020*/  BRA `(.L_x_216) ;  /* 0x0000000800e07947 */ /* 0x000fec0003800000 */
.L_x_221:
        /* <DEDUP_REMOVED lines=8> */
.L_x_211:
        /* <DEDUP_REMOVED lines=13> */
.L_x_225:
        /* <DEDUP_REMOVED lines=8> */
.L_x_224:
        /* <DEDUP_REMOVED lines=28> */
.L_x_227:
        /* <DEDUP_REMOVED lines=15> */
.L_x_226:
[----:B------:R0:W5:Y:S01]  /*b4b0*/  LDG.E.U16 R0, desc[UR36][R2.64] ;  /* 0x0000002402007981 */ /* 0x000162000c1e1500 */
[----:B------:R-:W-:Y:S05]  /*b4c0*/  BRA `(.L_x_216) ;  /* 0x0000000400b87947 */ /* 0x000fea0003800000 */
.L_x_223:
        /* <DEDUP_REMOVED lines=12> */
.L_x_230:
        /* <DEDUP_REMOVED lines=21> */
.L_x_234:
[----:B------:R-:W-:Y:S05]  /*b6e0*/  BSYNC B1 ;  /* 0x0000000000017941 */ /* 0x000fea0003800000 */
.L_x_233:
[----:B------:R-:W-:Y:S01]  /*b6f0*/  LEA R3, R0, 0x3b800000, 0x17 ;  /* 0x3b80000000037811 */ /* 0x000fe200078eb8ff */
[----:B------:R-:W-:-:S05]  /*b700*/  IMAD.SHL.U32 R0, R2, 0x100000, RZ ;  /* 0x0010000002007824 */ /* 0x000fca00078e00ff */
[----:B------:R-:W-:-:S07]  /*b710*/  LOP3.LUT R0, R3, R0, R4, 0xfe, !PT ;  /* 0x0000000003007212 */ /* 0x000fce00078efe04 */
.L_x_232:
[----:B------:R-:W-:Y:S05]  /*b720*/  BSYNC B0 ;  /* 0x0000000000007941 */ /* 0x000fea0003800000 */
.L_x_231:
[----:B------:R-:W-:Y:S01]  /*b730*/  F2FP.BF16.F32.PACK_AB R0, RZ, R0 ;  /* 0x00000000ff00723e */ /* 0x000fe200000010ff */
[----:B------:R-:W-:Y:S06]  /*b740*/  BRA `(.L_x_216) ;  /* 0x0000000400187947 */ /* 0x000fec0003800000 */
.L_x_229:
        /* <DEDUP_REMOVED lines=21> */
.L_x_238:
[----:B------:R-:W-:Y:S05]  /*b8a0*/  BSYNC B1 ;  /* 0x0000000000017941 */ /* 0x000fea0003800000 */
.L_x_237:
[----:B------:R-:W-:Y:S01]  /*b8b0*/  LEA R3, R0, 0x37800000, 0x17 ;  /* 0x3780000000037811 */ /* 0x000fe200078eb8ff */
[----:B------:R-:W-:-:S05]  /*b8c0*/  IMAD.SHL.U32 R0, R2, 0x200000, RZ ;  /* 0x0020000002007824 */ /* 0x000fca00078e00ff */
[----:B------:R-:W-:-:S07]  /*b8d0*/  LOP3.LUT R0, R3, R0, R4, 0xfe, !PT ;  /* 0x0000000003007212 */ /* 0x000fce00078efe04 */
.L_x_236:
[----:B------:R-:W-:Y:S05]  /*b8e0*/  BSYNC B0 ;  /* 0x0000000000007941 */ /* 0x000fea0003800000 */
.L_x_235:
[----:B------:R-:W-:Y:S01]  /*b8f0*/  F2FP.BF16.F32.PACK_AB R0, RZ, R0 ;  /* 0x00000000ff00723e */ /* 0x000fe200000010ff */
[----:B------:R-:W-:Y:S06]  /*b900*/  BRA `(.L_x_216) ;  /* 0x0000000000a87947 */ /* 0x000fec0003800000 */
.L_x_228:
        /* <DEDUP_REMOVED lines=14> */
.L_x_242:
[----:B------:R-:W-:Y:S05]  /*b9f0*/  BSYNC B0 ;  /* 0x0000000000007941 */ /* 0x000fea0003800000 */
.L_x_241:
[----:B------:R-:W-:Y:S01]  /*ba00*/  F2FP.BF16.F32.PACK_AB R0, RZ, R0 ;  /* 0x00000000ff00723e */ /* 0x000fe200000010ff */
[----:B------:R-:W-:Y:S06]  /*ba10*/  BRA `(.L_x_216) ;  /* 0x0000000000647947 */ /* 0x000fec0003800000 */
.L_x_215:
[----:B------:R-:W-:Y:S01]  /*ba20*/  MOV R0, 0x0 ;  /* 0x0000000000007802 */ /* 0x000fe20000000f00 */
[----:B------:R-:W-:Y:S01]  /*ba30*/  ULDC.64 UR4, c[0x4][0x128] ;  /* 0x01004a0000047ab9 */ /* 0x000fe20000000a00 */
[----:B------:R-:W-:Y:S01]  /*ba40*/  ULDC.64 UR6, c[0x4][0x38] ;  /* 0x01000e0000067ab9 */ /* 0x000fe20000000a00 */
[----:B------:R-:W-:Y:S01]  /*ba50*/  IMAD.U32 R4, RZ, RZ, UR4 ;  /* 0x00000004ff047e24 */ /* 0x000fe2000f8e00ff */
[----:B------:R0:W1:Y:S01]  /*ba60*/  LDC.64 R2, c[0x4][R0] ;  /* 0x0100000000027b82 */ /* 0x0000620000000a00 */
        /* <DEDUP_REMOVED lines=11> */
.L_x_243:
[----:B------:R-:W-:Y:S01]  /*bb20*/  PRMT R0, RZ, 0x7610, R0 ;  /* 0x00007610ff007816 */ /* 0x000fe20000000000 */
[----:B------:R-:W-:Y:S06]  /*bb30*/  BRA `(.L_x_216) ;  /* 0x00000000001c7947 */ /* 0x000fec0003800000 */
.L_x_240:
[----:B------:R-:W2:Y:S02]  /*bb40*/  LDG.E.64 R2, desc[UR36][R2.64] ;  /* 0x0000002402027981 */ /* 0x000ea4000c1e1b00 */
[----:B--2---:R-:W0:Y:S02]  /*bb50*/  I2F.U64 R0, R2 ;  /* 0x0000000200007312 */ /* 0x004e240000301000 */
[----:B0-----:R-:W-:Y:S01]  /*bb60*/  F2FP.BF16.F32.PACK_AB R0, RZ, R0 ;  /* 0x00000000ff00723e */ /* 0x001fe200000010ff */
[----:B------:R-:W-:Y:S06]  /*bb70*/  BRA `(.L_x_216) ;  /* 0x00000000000c7947 */ /* 0x000fec0003800000 */
.L_x_239:
[----:B------:R-:W2:Y:S02]  /*bb80*/  LDG.E R2, desc[UR36][R2.64] ;  /* 0x0000002402027981 */ /* 0x000ea4000c1e1900 */
[----:B--2---:R-:W-:-:S04]  /*bb90*/  I2FP.F32.U32 R0, R2 ;  /* 0x0000000200007245 */ /* 0x004fc80000201000 */
[----:B------:R-:W-:-:S07]  /*bba0*/  F2FP.BF16.F32.PACK_AB R0, RZ, R0 ;  /* 0x00000000ff00723e */ /* 0x000fce00000010ff */
.L_x_216:
        /* <DEDUP_REMOVED lines=18> */
[----:B0-----:R-:W-:Y:S01]  /*bcd0*/  STG.E.U8 desc[UR36][R16.64], R3 ;  /* 0x0000000310007986 */ /* 0x001fe2000c101124 */
[----:B------:R-:W-:Y:S05]  /*bce0*/  EXIT ;  /* 0x000000000000794d */ /* 0x000fea0003800000 */
.L_x_247:
[----:B-1----:R-:W-:-:S06]  /*bcf0*/  IMAD.U32 R3, R3, 0x10000, RZ ;  /* 0x0001000003037824 */ /* 0x002fcc00078e00ff */
[----:B------:R-:W0:Y:S02]  /*bd00*/  F2I.S64.TRUNC R2, R3 ;  /* 0x0000000300027311 */ /* 0x000e24000020d900 */
[----:B0-----:R-:W-:Y:S01]  /*bd10*/  STG.E.U8 desc[UR36][R16.64], R2 ;  /* 0x0000000210007986 */ /* 0x001fe2000c101124 */
[----:B------:R-:W-:Y:S05]  /*bd20*/  EXIT ;  /* 0x000000000000794d */ /* 0x000fea0003800000 */
.L_x_246:
        /* <DEDUP_REMOVED lines=8> */
[----:B0-----:R-:W-:Y:S01]  /*bdb0*/  STG.E.64 desc[UR36][R16.64], R2 ;  /* 0x0000000210007986 */ /* 0x001fe2000c101b24 */
[----:B------:R-:W-:Y:S05]  /*bdc0*/  EXIT ;  /* 0x000000000000794d */ /* 0x000fea0003800000 */
.L_x_250:
[----:B-1----:R-:W-:-:S06]  /*bdd0*/  IMAD.U32 R3, R3, 0x10000, RZ ;  /* 0x0001000003037824 */ /* 0x002fcc00078e00ff */
[----:B------:R-:W0:Y:S02]  /*bde0*/  F2I.FTZ.TRUNC.NTZ R3, R3 ;  /* 0x0000000300037305 */ /* 0x000e24000021f100 */
[----:B0-----:R-:W-:Y:S01]  /*bdf0*/  STG.E desc[UR36][R16.64], R3 ;  /* 0x0000000310007986 */ /* 0x001fe2000c101924 */
[----:B------:R-:W-:Y:S05]  /*be00*/  EXIT ;  /* 0x000000000000794d */ /* 0x000fea0003800000 */
.L_x_249:
[----:B-1----:R-:W-:-:S06]  /*be10*/  IMAD.U32 R3, R3, 0x10000, RZ ;  /* 0x0001000003037824 */ /* 0x002fcc00078e00ff */
[----:B------:R-:W0:Y:S02]  /*be20*/  F2I.FTZ.TRUNC.NTZ R3, R3 ;  /* 0x0000000300037305 */ /* 0x000e24000021f100 */
[----:B0-----:R-:W-:Y:S01]  /*be30*/  STG.E.U16 desc[UR36][R16.64], R3 ;  /* 0x0000000310007986 */ /* 0x001fe2000c101524 */
[----:B------:R-:W-:Y:S05]  /*be40*/  EXIT ;  /* 0x000000000000794d */ /* 0x000fea0003800000 */
.L_x_245:
[----:B------:R-:W-:-:S13]  /*be50*/  ISETP.GT.AND P0, PT, R2, 0x6, PT ;  /* 0x000000060200780c */ /* 0x000fda0003f04270 */
[----:B------:R-:W-:Y:S05]  /*be60*/  @P0 BRA `(.L_x_251) ;  /* 0x00000000002c0947 */ /* 0x000fea0003800000 */
[----:B------:R-:W-:-:S13]  /*be70*/  ISETP.NE.AND P0, PT, R2, 0x5, PT ;  /* 0x000000050200780c */ /* 0x000fda0003f05270 */
[----:B------:R-:W-:Y:S05]  /*be80*/  @!P0 BRA `(.L_x_252) ;  /* 0x0000000000148947 */ /* 0x000fea0003800000 */
[----:B------:R-:W-:-:S13]  /*be90*/  ISETP.NE.AND P0, PT, R2, 0x6, PT ;  /* 0x000000060200780c */ /* 0x000fda0003f05270 */
[----:B------:R-:W-:Y:S05]  /*bea0*/  @P0 BRA `(.L_x_248) ;  /* 0x0000000800c40947 */ /* 0x000fea0003800000 */
[----:B-1----:R-:W-:-:S05]  /*beb0*/  IMAD.U32 R3, R3, 0x10000, RZ ;  /* 0x0001000003037824 */ /* 0x002fca00078e00ff */
[----:B------:R-:W-:Y:S01]  /*bec0*/  STG.E desc[UR36][R16.64], R3 ;  /* 0x0000000310007986 */ /* 0x000fe2000c101924 */
[----:B------:R-:W-:Y:S05]  /*bed0*/  EXIT ;  /* 0x000000000000794d */ /* 0x000fea0003800000 */
.L_x_252:
[----:B-1----:R-:W-:-:S05]  /*bee0*/  IMAD.U32 R0, R3, 0x10000, RZ ;  /* 0x0001000003007824 */ /* 0x002fca00078e00ff */
[----:B------:R-:W-:-:S05]  /*bef0*/  F2FP.F16.F32.PACK_AB R0, RZ, R0 ;  /* 0x00000000ff00723e */ /* 0x000fca00000000ff */
[----:B------:R-:W-:Y:S01]  /*bf00*/  STG.E.U16 desc[UR36][R16.64], R0 ;  /* 0x0000000010007986 */ /* 0x000fe2000c101524 */
[----:B------:R-:W-:Y:S05]  /*bf10*/  EXIT ;  /* 0x000000000000794d */ /* 0x000fea0003800000 */
.L_x_251:
        /* <DEDUP_REMOVED lines=8> */
[----:B------:R-:W-:Y:S01]  /*bfa0*/  STG.E.64 desc[UR36][R16.64], R2 ;  /* 0x0000000210007986 */ /* 0x000fe2000c101b24 */
[----:B------:R-:W-:Y:S05]  /*bfb0*/  EXIT ;  /* 0x000000000000794d */ /* 0x000fea0003800000 */
.L_x_254:
[----:B-1----:R-:W-:-:S05]  /*bfc0*/  IMAD.U32 R3, R3, 0x10000, RZ ;  /* 0x0001000003037824 */ /* 0x002fca00078e00ff */
[----:B------:R-:W-:-:S04]  /*bfd0*/  F2FP.F16.F32.PACK_AB R3, RZ, R3 ;  /* 0x00000003ff03723e */ /* 0x000fc800000000ff */
[----:B------:R-:W-:-:S05]  /*bfe0*/  PRMT R3, R3, 0x5410, RZ ;  /* 0x0000541003037816 */ /* 0x000fca00000000ff */
[----:B------:R-:W-:Y:S01]  /*bff0*/  STG.E desc[UR36][R16.64], R3 ;  /* 0x0000000310007986 */ /* 0x000fe2000c101924 */
[----:B------:R-:W-:Y:S05]  /*c000*/  EXIT ;  /* 0x000000000000794d */ /* 0x000fea0003800000 */
.L_x_253:
[----:B-1----:R-:W-:-:S04]  /*c010*/  IMAD.U32 R2, R3, 0x10000, RZ ;  /* 0x0001000003027824 */ /* 0x002fc800078e00ff */
[----:B------:R-:W-:-:S06]  /*c020*/  FMUL.FTZ R2, R2, 1 ;  /* 0x3f80000002027820 */ /* 0x000fcc0000410000 */
[----:B------:R-:W0:Y:S02]  /*c030*/  F2F.F64.F32 R2, R2 ;  /* 0x0000000200027310 */ /* 0x000e240000201800 */
[----:B0-----:R-:W-:Y:S01]  /*c040*/  STG.E.64 desc[UR36][R16.64], R2 ;  /* 0x0000000210007986 */ /* 0x001fe2000c101b24 */
[----:B------:R-:W-:Y:S05]  /*c050*/  EXIT ;  /* 0x000000000000794d */ /* 0x000fea0003800000 */
.L_x_244:
        /* <DEDUP_REMOVED lines=11> */
[----:B------:R-:W-:Y:S01]  /*c110*/  STG.E.U8 desc[UR36][R16.64], R3 ;  /* 0x0000000310007986 */ /* 0x000fe2000c101124 */
[----:B------:R-:W-:Y:S05]  /*c120*/  EXIT ;  /* 0x000000000000794d */ /* 0x000fea0003800000 */
.L_x_257:
[----:B-1----:R-:W-:Y:S01]  /*c130*/  IMAD.U32 R3, R3, 0x10000, RZ ;  /* 0x0001000003037824 */ /* 0x002fe200078e00ff */
[----:B------:R-:W-:-:S03]  /*c140*/  CS2R R6, SRZ ;  /* 0x0000000000067805 */ /* 0x000fc6000001ff00 */
[----:B------:R-:W-:-:S04]  /*c150*/  FMUL.FTZ R3, R3, 1 ;  /* 0x3f80000003037820 */ /* 0x000fc80000410000 */
[----:B------:R-:W0:Y:S02]  /*c160*/  F2F.F64.F32 R4, R3 ;  /* 0x0000000300047310 */ /* 0x000e240000201800 */
[----:B0-----:R-:W-:Y:S01]  /*c170*/  STG.E.128 desc[UR36][R16.64], R4 ;  /* 0x0000000410007986 */ /* 0x001fe2000c101d24 */
[----:B------:R-:W-:Y:S05]  /*c180*/  EXIT ;  /* 0x000000000000794d */ /* 0x000fea0003800000 */
.L_x_256:
        /* <DEDUP_REMOVED lines=21> */
.L_x_261:
[----:B------:R-:W-:Y:S05]  /*c2e0*/  BSYNC B0 ;  /* 0x0000000000007941 */ /* 0x000fea0003800000 */
.L_x_260:
[----:B------:R-:W-:-:S05]  /*c2f0*/  LOP3.LUT R3, R0, R3, RZ, 0xfc, !PT ;  /* 0x0000000300037212 */ /* 0x000fca00078efcff */
[----:B------:R-:W-:Y:S01]  /*c300*/  STG.E.U8 desc[UR36][R16.64], R3 ;  /* 0x0000000310007986 */ /* 0x000fe2000c101124 */
[----:B------:R-:W-:Y:S05]  /*c310*/  EXIT ;  /* 0x000000000000794d */ /* 0x000fea0003800000 */
.L_x_259:
        /* <DEDUP_REMOVED lines=13> */
.L_x_263:
[----:B------:R-:W-:Y:S01]  /*c3f0*/  IMAD.MOV.U32 R0, RZ, RZ, 0x7f ;  /* 0x0000007fff007424 */ /* 0x000fe200078e00ff */
[----:B------:R-:W-:-:S04]  /*c400*/  ISETP.GT.U32.AND P0, PT, R2, 0x7f800000, PT ;  /* 0x7f8000000200780c */ /* 0x000fc80003f04070 */
[----:B------:R-:W-:-:S09]  /*c410*/  SEL R0, R0, 0x7c, P0 ;  /* 0x0000007c00007807 */ /* 0x000fd20000000000 */
.L_x_264:
[----:B------:R-:W-:Y:S05]  /*c420*/  BSYNC B0 ;  /* 0x0000000000007941 */ /* 0x000fea0003800000 */
.L_x_262:
[----:B------:R-:W-:-:S04]  /*c430*/  LOP3.LUT R2, R3, 0x80000000, RZ, 0xc0, !PT ;  /* 0x8000000003027812 */ /* 0x000fc800078ec0ff */
[----:B------:R-:W-:-:S04]  /*c440*/  SHF.R.U32.HI R3, RZ, 0x18, R2 ;  /* 0x00000018ff037819 */ /* 0x000fc80000011602 */
[----:B------:R-:W-:-:S05]  /*c450*/  LOP3.LUT R3, R0, R3, RZ, 0xfc, !PT ;  /* 0x0000000300037212 */ /* 0x000fca00078efcff */
[----:B------:R-:W-:Y:S01]  /*c460*/  STG.E.U8 desc[UR36][R16.64], R3 ;  /* 0x0000000310007986 */ /* 0x000fe2000c101124 */
[----:B------:R-:W-:Y:S05]  /*c470*/  EXIT ;  /* 0x000000000000794d */ /* 0x000fea0003800000 */
.L_x_258:
[----:B-1----:R-:W-:Y:S01]  /*c480*/  STG.E.U16 desc[UR36][R16.64], R3 ;  /* 0x0000000310007986 */ /* 0x002fe2000c101524 */
[----:B------:R-:W-:Y:S05]  /*c490*/  EXIT ;  /* 0x000000000000794d */ /* 0x000fea0003800000 */
.L_x_255:
        /* <DEDUP_REMOVED lines=10> */
[----:B0-----:R-:W-:Y:S01]  /*c540*/  STG.E.U16 desc[UR36][R16.64], R3 ;  /* 0x0000000310007986 */ /* 0x001fe2000c101524 */
[----:B------:R-:W-:Y:S05]  /*c550*/  EXIT ;  /* 0x000000000000794d */ /* 0x000fea0003800000 */
.L_x_267:
        /* <DEDUP_REMOVED lines=17> */
.L_x_270:
[----:B------:R-:W-:-:S04]  /*c670*/  LOP3.LUT R2, R3, 0x80000000, RZ, 0xc0, !PT ;  /* 0x8000000003027812 */ /* 0x000fc800078ec0ff */
[----:B------:R-:W-:-:S04]  /*c680*/  SHF.R.U32.HI R3, RZ, 0x18, R2 ;  /* 0x00000018ff037819 */ /* 0x000fc80000011602 */
[----:B------:R-:W-:-:S04]  /*c690*/  LOP3.LUT R0, R0, R3, RZ, 0xfc, !PT ;  /* 0x0000000300007212 */ /* 0x000fc800078efcff */
[----:B------:R-:W-:-:S07]  /*c6a0*/  PRMT R8, R0, 0x7610, R8 ;  /* 0x0000761000087816 */ /* 0x000fce0000000008 */
.L_x_269:
[----:B------:R-:W-:Y:S05]  /*c6b0*/  BSYNC B0 ;  /* 0x0000000000007941 */ /* 0x000fea0003800000 */
.L_x_268:
[----:B------:R-:W-:Y:S01]  /*c6c0*/  STG.E.U8 desc[UR36][R16.64], R8 ;  /* 0x0000000810007986 */ /* 0x000fe2000c101124 */
[----:B------:R-:W-:Y:S05]  /*c6d0*/  EXIT ;  /* 0x000000000000794d */ /* 0x000fea0003800000 */
.L_x_266:
        /* <DEDUP_REMOVED lines=17> */
.L_x_273:
[----:B------:R-:W-:-:S04]  /*c7f0*/  LOP3.LUT R2, R3, 0x80000000, RZ, 0xc0, !PT ;  /* 0x8000000003027812 */ /* 0x000fc800078ec0ff */
[----:B------:R-:W-:-:S04]  /*c800*/  SHF.R.U32.HI R3, RZ, 0x18, R2 ;  /* 0x00000018ff037819 */ /* 0x000fc80000011602 */
[----:B------:R-:W-:-:S04]  /*c810*/  LOP3.LUT R0, R0, R3, RZ, 0xfc, !PT ;  /* 0x0000000300007212 */ /* 0x000fc800078efcff */
[----:B------:R-:W-:-:S07]  /*c820*/  PRMT R8, R0, 0x7610, R8 ;  /* 0x0000761000087816 */ /* 0x000fce0000000008 */
.L_x_272:
[----:B------:R-:W-:Y:S05]  /*c830*/  BSYNC B0 ;  /* 0x0000000000007941 */ /* 0x000fea0003800000 */
.L_x_271:
[----:B------:R-:W-:Y:S01]  /*c840*/  STG.E.U8 desc[UR36][R16.64], R8 ;  /* 0x0000000810007986 */ /* 0x000fe2000c101124 */
[----:B------:R-:W-:Y:S05]  /*c850*/  EXIT ;  /* 0x000000000000794d */ /* 0x000fea0003800000 */
.L_x_265:
        /* <DEDUP_REMOVED lines=20> */
[----:B------:R-:W-:Y:S01]  /*c9a0*/  STG.E.U8 desc[UR36][R16.64], R3 ;  /* 0x0000000310007986 */ /* 0x000fe2000c101124 */
[----:B------:R-:W-:Y:S05]  /*c9b0*/  EXIT ;  /* 0x000000000000794d */ /* 0x000fea0003800000 */
.L_x_248:
        /* <DEDUP_REMOVED lines=16> */
.L_x_276:
[----:B------:R-:W-:Y:S05]  /*cac0*/  EXIT ;  /* 0x000000000000794d */ /* 0x000fea0003800000 */
.L_x_275:
[----:B-1----:R-:W-:-:S06]  /*cad0*/  IMAD.U32 R3, R3, 0x10000, RZ ;  /* 0x0001000003037824 */ /* 0x002fcc00078e00ff */
[----:B------:R-:W0:Y:S02]  /*cae0*/  F2I.U64.TRUNC R2, R3 ;  /* 0x0000000300027311 */ /* 0x000e24000020d800 */
[----:B0-----:R-:W-:Y:S01]  /*caf0*/  STG.E.64 desc[UR36][R16.64], R2 ;  /* 0x0000000210007986 */ /* 0x001fe2000c101b24 */
[----:B------:R-:W-:Y:S05]  /*cb00*/  EXIT ;  /* 0x000000000000794d */ /* 0x000fea0003800000 */
.L_x_274:
[----:B-1----:R-:W-:-:S06]  /*cb10*/  IMAD.U32 R3, R3, 0x10000, RZ ;  /* 0x0001000003037824 */ /* 0x002fcc00078e00ff */
[----:B------:R-:W0:Y:S02]  /*cb20*/  F2I.FTZ.U32.TRUNC.NTZ R3, R3 ;  /* 0x0000000300037305 */ /* 0x000e24000021f000 */
[----:B0-----:R-:W-:Y:S01]  /*cb30*/  STG.E desc[UR36][R16.64], R3 ;  /* 0x0000000310007986 */ /* 0x001fe2000c101924 */
[----:B------:R-:W-:Y:S05]  /*cb40*/  EXIT ;  /* 0x000000000000794d */ /* 0x000fea0003800000 */
.L_x_277:
[----:B------:R-:W-:-:S00]  /*cb50*/  BRA `(.L_x_277) ;  /* 0xfffffffc00fc7947 */ /* 0x000fc0000383ffff */
[----:B------:R-:W-:-:S00]  /*cb60*/  NOP ;  /* 0x0000000000007918 */ /* 0x000fc00000000000 */
        /* <DEDUP_REMOVED lines=9> */
.L_x_2616:


//--------------------- .text._ZN2at6native27unrolled_elementwise_kernelIZZZNS0_15sin_kernel_cudaERNS_18TensorIteratorBaseEENKUlvE0_clEvENKUlvE2_clEvEUlN3c108BFloat16EE_St5arrayIPcLm2EELi4E23TrivialOffsetCalculatorILi1EjESD_NS0_6memory12LoadWithCastILi1EEENSE_13StoreWithCastILi1EEEEEviT_T0_T2_T3_T4_T5_ --------------------------
	.section	.text._ZN2at6native27unrolled_elementwise_kernelIZZZNS0_15sin_kernel_cudaERNS_18TensorIteratorBaseEENKUlvE0_clEvENKUlvE2_clEvEUlN3c108BFloat16EE_St5arrayIPcLm2EELi4E23TrivialOffsetCalculatorILi1EjESD_NS0_6memory12LoadWithCastILi1EEENSE_13StoreWithCastILi1EEEEEviT_T0_T2_T3_T4_T5_,"ax",@progbits
	.align	128
        .global         _ZN2at6native27unrolled_elementwise_kernelIZZZNS0_15sin_kernel_cudaERNS_18TensorIteratorBaseEENKUlvE0_clEvENKUlvE2_clEvEUlN3c108BFloat16EE_St5arrayIPcLm2EELi4E23TrivialOffsetCalculatorILi1EjESD_NS0_6memory12LoadWithCastILi1EEENSE_13StoreWithCastILi1EEEEEviT_T0_T2_T3_T4_T5_
        .type           _ZN2at6native27unrolled_elementwise_kernelIZZZNS0_15sin_kernel_cudaERNS_18TensorIteratorBaseEENKUlvE0_clEvENKUlvE2_clEvEUlN3c108BFloat16EE_St5arrayIPcLm2EELi4E23TrivialOffsetCalculatorILi1EjESD_NS0_6memory12LoadWithCastILi1EEENSE_13StoreWithCastILi1EEEEEviT_T0_T2_T3_T4_T5_,@function
        .size           _ZN2at6native27unrolled_elementwise_kernelIZZZNS0_15sin_kernel_cudaERNS_18TensorIteratorBaseEENKUlvE0_clEvENKUlvE2_clEvEUlN3c108BFloat16EE_St5arrayIPcLm2EELi4E23TrivialOffsetCalculatorILi1EjESD_NS0_6memory12LoadWithCastILi1EEENSE_13StoreWithCastILi1EEEEEviT_T0_T2_T3_T4_T5_,(.L_x_2617 - _ZN2at6native27unrolled_elementwise_kernelIZZZNS0_15sin_kernel_cudaERNS_18TensorIteratorBaseEENKUlvE0_clEvENKUlvE2_clEvEUlN3c108BFloat16EE_St5arrayIPcLm2EELi4E23TrivialOffsetCalculatorILi1EjESD_NS0_6memory12LoadWithCastILi1EEENSE_13StoreWithCastILi1EEEEEviT_T0_T2_T3_T4_T5_)
        .other          _ZN2at6native27unrolled_elementwise_kernelIZZZNS0_15sin_kernel_cudaERNS_18TensorIteratorBaseEENKUlvE0_clEvENKUlvE2_clEvEUlN3c108BFloat16EE_St5arrayIPcLm2EELi4E23TrivialOffsetCalculatorILi1EjESD_NS0_6memory12LoadWithCastILi1EEENSE_13StoreWithCastILi1EEEEEviT_T0_T2_T3_T4_T5_,@"STO_CUDA_ENTRY STV_DEFAULT"
_ZN2at6native27unrolled_elementwise_kernelIZZZNS0_15sin_kernel_cudaERNS_18TensorIteratorBaseEENKUlvE0_clEvENKUlvE2_clEvEUlN3c108BFloat16EE_St5arrayIPcLm2EELi4E23TrivialOffsetCalculatorILi1EjESD_NS0_6memory12LoadWithCastILi1EEENSE_13StoreWithCastILi1EEEEEviT_T0_T2_T3_T4_T5_:
.text._ZN2at6native27unrolled_elementwise_kernelIZZZNS0_15sin_kernel_cudaERNS_18TensorIteratorBaseEENKUlvE0_clEvENKUlvE2_clEvEUlN3c108BFloat16EE_St5arrayIPcLm2EELi4E23TrivialOffsetCalculatorILi1EjESD_NS0_6memory12LoadWithCastILi1EEENSE_13StoreWithCastILi1EEEEEviT_T0_T2_T3_T4_T5_:
[----:B------:R-:W0:Y:S01]  /*0000*/  LDC R1, c[0x0][0x28] ;  /* 0x00000a00ff017b82 */ /* 0x000e220000000800 */
[----:B------:R-:W1:Y:S07]  /*0010*/  S2R R2, SR_CTAID.X ;  /* 0x0000000000027919 */ /* 0x000e6e0000002500 */
[----:B------:R-:W1:Y:S01]  /*0020*/  LDC R3, c[0x0][0x210] ;  /* 0x00008400ff037b82 */ /* 0x000e620000000800 */
[----:B------:R-:W-:Y:S01]  /*0030*/  ULDC.64 UR36, c[0x0][0x208] ;  /* 0x0000820000247ab9 */ /* 0x000fe20000000a00 */
[----:B------:R-:W-:Y:S01]  /*0040*/  BSSY B6, `(.L_x_278) ;  /* 0x0000118000067945 */ /* 0x000fe20003800000 */
[----:B------:R-:W2:Y:S01]  /*0050*/  S2R R23, SR_TID.X ;  /* 0x0000000000177919 */ /* 0x000ea20000002100 */
[----:B------:R-:W-:-:S02]  /*0060*/  PRMT R17, RZ, 0x7610, R17 ;  /* 0x00007610ff117816 */ /* 0x000fc40000000011 */
[----:B------:R-:W-:Y:S02]  /*0070*/  PRMT R19, RZ, 0x7610, R19 ;  /* 0x00007610ff137816 */ /* 0x000fe40000000013 */
[----:B------:R-:W3:Y:S01]  /*0080*/  LDC.U8 R22, c[0x0][0x22c] ;  /* 0x00008b00ff167b82 */ /* 0x000ee20000000000 */
[----:B-1----:R-:W-:-:S05]  /*0090*/  IMAD R16, R2, -0x200, R3 ;  /* 0xfffffe0002107824 */ /* 0x002fca00078e0203 */
[----:B--2---:R-:W-:-:S13]  /*00a0*/  ISETP.GE.AND P0, PT, R23, R16, PT ;  /* 0x000000101700720c */ /* 0x004fda0003f06270 */
[----:B0--3--:R-:W-:Y:S05]  /*00b0*/  @P0 BRA `(.L_x_279) ;  /* 0x0000001000400947 */ /* 0x009fea0003800000 */
[----:B------:R-:W0:Y:S01]  /*00c0*/  LDC.64 R4, c[0x0][0x220] ;  /* 0x00008800ff047b82 */ /* 0x000e220000000a00 */
[----:B------:R-:W-:Y:S01]  /*00d0*/  PRMT R0, R22, 0x9910, RZ ;  /* 0x0000991016007816 */ /* 0x000fe200000000ff */
[----:B------:R-:W-:Y:S01]  /*00e0*/  IMAD R23, R2, 0x200, R23 ;  /* 0x0000020002177824 */ /* 0x000fe200078e0217 */
[----:B------:R-:W-:Y:S02]  /*00f0*/  ULDC UR4, c[0x0][0x230] ;  /* 0x00008c0000047ab9 */ /* 0x000fe40000000800 */
[----:B------:R-:W-:Y:S01]  /*0100*/  ISETP.GT.AND P0, PT, R0, 0x9, PT ;  /* 0x000000090000780c */ /* 0x000fe20003f04270 */
[----:B------:R-:W-:-:S05]  /*0110*/  IMAD R23, R23, UR4, RZ ;  /* 0x0000000417177c24 */ /* 0x000fca000f8e02ff */
[----:B0-----:R-:W-:-:S05]  /*0120*/  IADD3 R4, P1, R23, R4, RZ ;  /* 0x0000000417047210 */ /* 0x001fca0007f3e0ff */
[----:B------:R-:W-:Y:S02]  /*0130*/  IMAD.X R5, RZ, RZ, R5, P1 ;  /* 0x000000ffff057224 */ /* 0x000fe400008e0605 */
[----:B------:R-:W-:Y:S06]  /*0140*/  @P0 BRA `(.L_x_280) ;  /* 0x0000000400300947 */ /* 0x000fec0003800000 */
        /* <DEDUP_REMOVED lines=10> */
[----:B0-----:R-:W-:-:S04]  /*01f0*/  F2FP.BF16.F32.PACK_AB R0, RZ, R0 ;  /* 0x00000000ff00723e */ /* 0x001fc800000010ff */
[----:B------:R-:W-:Y:S01]  /*0200*/  PRMT R19, R0, 0x7610, R19 ;  /* 0x0000761000137816 */ /* 0x000fe20000000013 */
[----:B------:R-:W-:Y:S06]  /*0210*/  BRA `(.L_x_285) ;  /* 0x0000000c00e07947 */ /* 0x000fec0003800000 */
.L_x_283:
[----:B------:R-:W2:Y:S02]  /*0220*/  LDG.E.U8 R4, desc[UR36][R4.64] ;  /* 0x0000002404047981 */ /* 0x000ea4000c1e1100 */
[----:B--2---:R-:W-:-:S04]  /*0230*/  I2FP.F32.U32 R0, R4 ;  /* 0x0000000400007245 */ /* 0x004fc80000201000 */
[----:B------:R-:W-:-:S04]  /*0240*/  F2FP.BF16.F32.PACK_AB R0, RZ, R0 ;  /* 0x00000000ff00723e */ /* 0x000fc800000010ff */
[----:B------:R-:W-:Y:S01]  /*0250*/  PRMT R19, R0, 0x7610, R19 ;  /* 0x0000761000137816 */ /* 0x000fe20000000013 */
[----:B------:R-:W-:Y:S06]  /*0260*/  BRA `(.L_x_285) ;  /* 0x0000000c00cc7947 */ /* 0x000fec0003800000 */
.L_x_282:
        /* <DEDUP_REMOVED lines=8> */
[----:B0-----:R-:W-:-:S04]  /*02f0*/  F2FP.BF16.F32.PACK_AB R0, RZ, R0 ;  /* 0x00000000ff00723e */ /* 0x001fc800000010ff */
[----:B------:R-:W-:Y:S01]  /*0300*/  PRMT R19, R0, 0x7610, R19 ;  /* 0x0000761000137816 */ /* 0x000fe20000000013 */
[----:B------:R-:W-:Y:S06]  /*0310*/  BRA `(.L_x_285) ;  /* 0x0000000c00a07947 */ /* 0x000fec0003800000 */
.L_x_287:
[----:B------:R-:W2:Y:S02]  /*0320*/  LDG.E R4, desc[UR36][R4.64] ;  /* 0x0000002404047981 */ /* 0x000ea4000c1e1900 */
[----:B--2---:R-:W-:-:S04]  /*0330*/  I2FP.F32.S32 R0, R4 ;  /* 0x0000000400007245 */ /* 0x004fc80000201400 */
[----:B------:R-:W-:-:S04]  /*0340*/  F2FP.BF16.F32.PACK_AB R0, RZ, R0 ;  /* 0x00000000ff00723e */ /* 0x000fc800000010ff */
[----:B------:R-:W-:Y:S01]  /*0350*/  PRMT R19, R0, 0x7610, R19 ;  /* 0x0000761000137816 */ /* 0x000fe20000000013 */
[----:B------:R-:W-:Y:S06]  /*0360*/  BRA `(.L_x_285) ;  /* 0x0000000c008c7947 */ /* 0x000fec0003800000 */
.L_x_286:
[----:B------:R-:W2:Y:S02]  /*0370*/  LDG.E.U16 R4, desc[UR36][R4.64] ;  /* 0x0000002404047981 */ /* 0x000ea4000c1e1500 */
[----:B--2---:R-:W0:Y:S02]  /*0380*/  I2F.S16 R0, R4 ;  /* 0x0000000400007306 */ /* 0x004e240000101400 */
[----:B0-----:R-:W-:-:S04]  /*0390*/  F2FP.BF16.F32.PACK_AB R0, RZ, R0 ;  /* 0x00000000ff00723e */ /* 0x001fc800000010ff */
[----:B------:R-:W-:Y:S01]  /*03a0*/  PRMT R19, R0, 0x7610, R19 ;  /* 0x0000761000137816 */ /* 0x000fe20000000013 */
[----:B------:R-:W-:Y:S06]  /*03b0*/  BRA `(.L_x_285) ;  /* 0x0000000c00787947 */ /* 0x000fec0003800000 */
.L_x_281:
        /* <DEDUP_REMOVED lines=9> */
.L_x_289:
[----:B------:R-:W2:Y:S02]  /*0450*/  LDG.E.U16 R0, desc[UR36][R4.64] ;  /* 0x0000002404007981 */ /* 0x000ea4000c1e1500 */
[----:B--2---:R-:W-:-:S05]  /*0460*/  HADD2.F32 R0, -RZ, R0.H0_H0 ;  /* 0x20000000ff007230 */ /* 0x004fca0000004100 */
[----:B------:R-:W-:-:S04]  /*0470*/  F2FP.BF16.F32.PACK_AB R0, RZ, R0 ;  /* 0x00000000ff00723e */ /* 0x000fc800000010ff */
[----:B------:R-:W-:Y:S01]  /*0480*/  PRMT R19, R0, 0x7610, R19 ;  /* 0x0000761000137816 */ /* 0x000fe20000000013 */
[----:B------:R-:W-:Y:S06]  /*0490*/  BRA `(.L_x_285) ;  /* 0x0000000c00407947 */ /* 0x000fec0003800000 */
.L_x_288:
        /* <DEDUP_REMOVED lines=9> */
.L_x_291:
[----:B------:R-:W2:Y:S02]  /*0530*/  LDG.E.U16 R4, desc[UR36][R4.64] ;  /* 0x0000002404047981 */ /* 0x000ea4000c1e1500 */
[----:B--2---:R-:W-:-:S05]  /*0540*/  HADD2.F32 R0, -RZ, R4.H0_H0 ;  /* 0x20000004ff007230 */ /* 0x004fca0000004100 */
[----:B------:R-:W-:-:S04]  /*0550*/  F2FP.BF16.F32.PACK_AB R0, RZ, R0 ;  /* 0x00000000ff00723e */ /* 0x000fc800000010ff */
[----:B------:R-:W-:Y:S01]  /*0560*/  PRMT R19, R0, 0x7610, R19 ;  /* 0x0000761000137816 */ /* 0x000fe20000000013 */
[----:B------:R-:W-:Y:S06]  /*0570*/  BRA `(.L_x_285) ;  /* 0x0000000c00087947 */ /* 0x000fec0003800000 */
.L_x_290:
[----:B------:R-:W2:Y:S01]  /*0580*/  LDG.E.64 R4, desc[UR36][R4.64] ;  /* 0x0000002404047981 */ /* 0x000ea2000c1e1b00 */
[----:B------:R-:W-:Y:S01]  /*0590*/  UMOV UR4, 0xf0000000 ;  /* 0xf000000000047882 */ /* 0x000fe20000000000 */
[----:B------:R-:W-:Y:S01]  /*05a0*/  UMOV UR5, 0x380fffff ;  /* 0x380fffff00057882 */ /* 0x000fe20000000000 */
[----:B--2---:R-:W0:Y:S01]  /*05b0*/  F2F.F32.F64 R0, R4 ;  /* 0x0000000400007310 */ /* 0x004e220000301000 */
[----:B------:R-:W-:-:S14]  /*05c0*/  DSETP.GEU.AND P0, PT, |R4|, UR4, PT ;  /* 0x0000000404007e2a */ /* 0x000fdc000bf0e200 */
[----:B0-----:R-:W-:-:S05]  /*05d0*/  @!P0 FMUL R0, R0, 1.175494350822287508e-38 ;  /* 0x0080000000008820 */ /* 0x001fca0000400000 */
[----:B------:R-:W-:-:S04]  /*05e0*/  F2FP.BF16.F32.PACK_AB R0, RZ, R0 ;  /* 0x00000000ff00723e */ /* 0x000fc800000010ff */
[----:B------:R-:W-:Y:S01]  /*05f0*/  PRMT R19, R0, 0x7610, R19 ;  /* 0x0000761000137816 */ /* 0x000fe20000000013 */
[----:B------:R-:W-:Y:S06]  /*0600*/  BRA `(.L_x_285) ;  /* 0x0000000800e47947 */ /* 0x000fec0003800000 */
.L_x_280:
        /* <DEDUP_REMOVED lines=11> */
[----:B------:R-:W-:-:S04]  /*06c0*/  F2FP.BF16.F32.PACK_AB R0, RZ, R0 ;  /* 0x00000000ff00723e */ /* 0x000fc800000010ff */
[----:B------:R-:W-:Y:S01]  /*06d0*/  PRMT R19, R0, 0x7610, R19 ;  /* 0x0000761000137816 */ /* 0x000fe20000000013 */
[----:B------:R-:W-:Y:S06]  /*06e0*/  BRA `(.L_x_285) ;  /* 0x0000000800ac7947 */ /* 0x000fec0003800000 */
.L_x_294:
        /* <DEDUP_REMOVED lines=9> */
.L_x_293:
        /* <DEDUP_REMOVED lines=28> */
.L_x_296:
[----:B------:R-:W2:Y:S02]  /*0940*/  LDG.E.U8 R4, desc[UR36][R4.64] ;  /* 0x0000002404047981 */ /* 0x000ea4000c1e1100 */
[----:B--2---:R-:W-:-:S05]  /*0950*/  IMAD.SHL.U32 R0, R4, 0x2000000, RZ ;  /* 0x0200000004007824 */ /* 0x004fca00078e00ff */
[----:B------:R-:W-:-:S13]  /*0960*/  ISETP.GE.U32.AND P0, PT, R0, 0x8000000, PT ;  /* 0x080000000000780c */ /* 0x000fda0003f06070 */
[C---:B------:R-:W-:Y:S02]  /*0970*/  @P0 IMAD.SHL.U32 R3, R4.reuse, 0x200000, RZ ;  /* 0x0020000004030824 */ /* 0x040fe400078e00ff */
[----:B------:R-:W-:-:S03]  /*0980*/  @!P0 IMAD.SHL.U32 R0, R4, 0x100, RZ ;  /* 0x0000010004008824 */ /* 0x000fc600078e00ff */
[----:B------:R-:W-:Y:S02]  /*0990*/  @P0 LOP3.LUT R3, R3, 0xfe00000, RZ, 0xc0, !PT ;  /* 0x0fe0000003030812 */ /* 0x000fe400078ec0ff */
[----:B------:R-:W-:Y:S02]  /*09a0*/  @!P0 LOP3.LUT R0, R0, 0x7f00, RZ, 0xc0, !PT ;  /* 0x00007f0000008812 */ /* 0x000fe400078ec0ff */
[----:B------:R-:W-:Y:S02]  /*09b0*/  @P0 LOP3.LUT R3, R3, 0x70000000, RZ, 0xfc, !PT ;  /* 0x7000000003030812 */ /* 0x000fe400078efcff */
[----:B------:R-:W-:-:S03]  /*09c0*/  @!P0 LOP3.LUT R0, R0, 0x3f000000, RZ, 0xfc, !PT ;  /* 0x3f00000000008812 */ /* 0x000fc600078efcff */
[----:B------:R-:W-:Y:S02]  /*09d0*/  @P0 FMUL.FTZ R3, R3, 1.9259299443872358531e-34 ;  /* 0x0780000003030820 */ /* 0x000fe40000410000 */
[----:B------:R-:W-:Y:S01]  /*09e0*/  @!P0 FADD.FTZ R3, R0, -0.5 ;  /* 0xbf00000000038421 */ /* 0x000fe20000010000 */
[----:B------:R-:W-:-:S05]  /*09f0*/  IMAD.SHL.U32 R0, R4, 0x1000000, RZ ;  /* 0x0100000004007824 */ /* 0x000fca00078e00ff */
[----:B------:R-:W-:-:S04]  /*0a00*/  LOP3.LUT R0, R3, 0x80000000, R0, 0xf8, !PT ;  /* 0x8000000003007812 */ /* 0x000fc800078ef800 */
[----:B------:R-:W-:-:S04]  /*0a10*/  F2FP.BF16.F32.PACK_AB R0, RZ, R0 ;  /* 0x00000000ff00723e */ /* 0x000fc800000010ff */
[----:B------:R-:W-:Y:S01]  /*0a20*/  PRMT R19, R0, 0x7610, R19 ;  /* 0x0000761000137816 */ /* 0x000fe20000000013 */
[----:B------:R-:W-:Y:S06]  /*0a30*/  BRA `(.L_x_285) ;  /* 0x0000000400d87947 */ /* 0x000fec0003800000 */
.L_x_295:
[----:B------:R0:W5:Y:S01]  /*0a40*/  LDG.E.U16 R19, desc[UR36][R4.64] ;  /* 0x0000002404137981 */ /* 0x000162000c1e1500 */
[----:B------:R-:W-:Y:S05]  /*0a50*/  BRA `(.L_x_285) ;  /* 0x0000000400d07947 */ /* 0x000fea0003800000 */
.L_x_292:
        /* <DEDUP_REMOVED lines=10> */
[----:B------:R-:W-:-:S04]  /*0b00*/  F2FP.BF16.F32.PACK_AB R0, RZ, R0 ;  /* 0x00000000ff00723e */ /* 0x000fc800000010ff */
[----:B------:R-:W-:Y:S01]  /*0b10*/  PRMT R19, R0, 0x7610, R19 ;  /* 0x0000761000137816 */ /* 0x000fe20000000013 */
[----:B------:R-:W-:Y:S06]  /*0b20*/  BRA `(.L_x_285) ;  /* 0x00000004009c7947 */ /* 0x000fec0003800000 */
.L_x_299:
        /* <DEDUP_REMOVED lines=21> */
.L_x_303:
[----:B------:R-:W-:Y:S05]  /*0c80*/  BSYNC B1 ;  /* 0x0000000000017941 */ /* 0x000fea0003800000 */
.L_x_302:
[----:B------:R-:W-:Y:S01]  /*0c90*/  LEA R5, R0, 0x3b800000, 0x17 ;  /* 0x3b80000000057811 */ /* 0x000fe200078eb8ff */
[----:B------:R-:W-:-:S05]  /*0ca0*/  IMAD.SHL.U32 R0, R3, 0x100000, RZ ;  /* 0x0010000003007824 */ /* 0x000fca00078e00ff */
[----:B------:R-:W-:-:S07]  /*0cb0*/  LOP3.LUT R0, R5, R0, R6, 0xfe, !PT ;  /* 0x0000000005007212 */ /* 0x000fce00078efe06 */
.L_x_301:
[----:B------:R-:W-:Y:S05]  /*0cc0*/  BSYNC B0 ;  /* 0x0000000000007941 */ /* 0x000fea0003800000 */
.L_x_300:
[----:B------:R-:W-:-:S04]  /*0cd0*/  F2FP.BF16.F32.PACK_AB R0, RZ, R0 ;  /* 0x00000000ff00723e */ /* 0x000fc800000010ff */
[----:B------:R-:W-:Y:S01]  /*0ce0*/  PRMT R19, R0, 0x7610, R19 ;  /* 0x0000761000137816 */ /* 0x000fe20000000013 */
[----:B------:R-:W-:Y:S06]  /*0cf0*/  BRA `(.L_x_285) ;  /* 0x0000000400287947 */ /* 0x000fec0003800000 */
.L_x_298:
        /* <DEDUP_REMOVED lines=21> */
.L_x_307:
[----:B------:R-:W-:Y:S05]  /*0e50*/  BSYNC B1 ;  /* 0x0000000000017941 */ /* 0x000fea0003800000 */
.L_x_306:
[----:B------:R-:W-:Y:S01]  /*0e60*/  LEA R5, R0, 0x37800000, 0x17 ;  /* 0x3780000000057811 */ /* 0x000fe200078eb8ff */
[----:B------:R-:W-:-:S05]  /*0e70*/  IMAD.SHL.U32 R0, R3, 0x200000, RZ ;  /* 0x0020000003007824 */ /* 0x000fca00078e00ff */
[----:B------:R-:W-:-:S07]  /*0e80*/  LOP3.LUT R0, R5, R0, R6, 0xfe, !PT ;  /* 0x0000000005007212 */ /* 0x000fce00078efe06 */
.L_x_305:
[----:B------:R-:W-:Y:S05]  /*0e90*/  BSYNC B0 ;  /* 0x0000000000007941 */ /* 0x000fea0003800000 */
.L_x_304:
[----:B------:R-:W-:-:S04]  /*0ea0*/  F2FP.BF16.F32.PACK_AB R0, RZ, R0 ;  /* 0x00000000ff00723e */ /* 0x000fc800000010ff */
[----:B------:R-:W-:Y:S01]  /*0eb0*/  PRMT R19, R0, 0x7610, R19 ;  /* 0x0000761000137816 */ /* 0x000fe20000000013 */
[----:B------:R-:W-:Y:S06]  /*0ec0*/  BRA `(.L_x_285) ;  /* 0x0000000000b47947 */ /* 0x000fec0003800000 */
.L_x_297:
        /* <DEDUP_REMOVED lines=14> */
.L_x_311:
[----:B------:R-:W-:Y:S05]  /*0fb0*/  BSYNC B0 ;  /* 0x0000000000007941 */ /* 0x000fea0003800000 */
.L_x_310:
[----:B------:R-:W-:-:S04]  /*0fc0*/  F2FP.BF16.F32.PACK_AB R0, RZ, R0 ;  /* 0x00000000ff00723e */ /* 0x000fc800000010ff */
[----:B------:R-:W-:Y:S01]  /*0fd0*/  PRMT R19, R0, 0x7610, R19 ;  /* 0x0000761000137816 */ /* 0x000fe20000000013 */
[----:B------:R-:W-:Y:S06]  /*0fe0*/  BRA `(.L_x_285) ;  /* 0x00000000006c7947 */ /* 0x000fec0003800000 */
.L_x_284:
        /* <DEDUP_REMOVED lines=16> */
.L_x_312:
[----:B------:R-:W-:Y:S01]  /*10f0*/  PRMT R19, RZ, 0x7610, R19 ;  /* 0x00007610ff137816 */ /* 0x000fe20000000013 */
[----:B------:R-:W-:Y:S06]  /*1100*/  BRA `(.L_x_285) ;  /* 0x0000000000247947 */ /* 0x000fec0003800000 */
.L_x_309:
[----:B------:R-:W2:Y:S02]  /*1110*/  LDG.E.64 R4, desc[UR36][R4.64] ;  /* 0x0000002404047981 */ /* 0x000ea4000c1e1b00 */
[----:B--2---:R-:W0:Y:S02]  /*1120*/  I2F.U64 R0, R4 ;  /* 0x0000000400007312 */ /* 0x004e240000301000 */
[----:B0-----:R-:W-:-:S04]  /*1130*/  F2FP.BF16.F32.PACK_AB R0, RZ, R0 ;  /* 0x00000000ff00723e */ /* 0x001fc800000010ff */
[----:B------:R-:W-:Y:S01]  /*1140*/  PRMT R19, R0, 0x7610, R19 ;  /* 0x0000761000137816 */ /* 0x000fe20000000013 */
[----:B------:R-:W-:Y:S06]  /*1150*/  BRA `(.L_x_285) ;  /* 0x0000000000107947 */ /* 0x000fec0003800000 */
.L_x_308:
[----:B------:R-:W2:Y:S02]  /*1160*/  LDG.E R4, desc[UR36][R4.64] ;  /* 0x0000002404047981 */ /* 0x000ea4000c1e1900 */
[----:B--2---:R-:W-:-:S04]  /*1170*/  I2FP.F32.U32 R0, R4 ;  /* 0x0000000400007245 */ /* 0x004fc80000201000 */
[----:B------:R-:W-:-:S04]  /*1180*/  F2FP.BF16.F32.PACK_AB R0, RZ, R0 ;  /* 0x00000000ff00723e */ /* 0x000fc800000010ff */
[----:B------:R-:W-:-:S07]  /*1190*/  PRMT R19, R0, 0x7610, R19 ;  /* 0x0000761000137816 */ /* 0x000fce0000000013 */
.L_x_285:
[----:B------:R-:W1:Y:S02]  /*11a0*/  S2R R23, SR_TID.X ;  /* 0x0000000000177919 */ /* 0x000e640000002100 */
[----:B-1----:R-:W-:-:S07]  /*11b0*/  VIADD R23, R23, 0x80 ;  /* 0x0000008017177836 */ /* 0x002fce0000000000 */
.L_x_279:
[----:B------:R-:W-:Y:S05]  /*11c0*/  BSYNC B6 ;  /* 0x0000000000067941 */ /* 0x000fea0003800000 */
.L_x_278:
[----:B------:R-:W-:Y:S01]  /*11d0*/  ISETP.GE.AND P0, PT, R23, R16, PT ;  /* 0x000000101700720c */ /* 0x000fe20003f06270 */
[----:B------:R-:W-:-:S12]  /*11e0*/  BSSY B6, `(.L_x_313) ;  /* 0x0000111000067945 */ /* 0x000fd80003800000 */
[----:B------:R-:W-:Y:S05]  /*11f0*/  @P0 BRA `(.L_x_314) ;  /* 0x00000010003c0947 */ /* 0x000fea0003800000 */
[----:B0-----:R-:W0:Y:S01]  /*1200*/  LDC.64 R4, c[0x0][0x220] ;  /* 0x00008800ff047b82 */ /* 0x001e220000000a00 */
[----:B------:R-:W-:Y:S01]  /*1210*/  IMAD R0, R2, 0x200, R23 ;  /* 0x0000020002007824 */ /* 0x000fe200078e0217 */
[----:B------:R-:W-:Y:S01]  /*1220*/  PRMT R6, R22, 0x9910, RZ ;  /* 0x0000991016067816 */ /* 0x000fe200000000ff */
[----:B------:R-:W-:Y:S02]  /*1230*/  ULDC UR4, c[0x0][0x230] ;  /* 0x00008c0000047ab9 */ /* 0x000fe40000000800 */
[----:B------:R-:W-:Y:S02]  /*1240*/  IMAD R3, R0, UR4, RZ ;  /* 0x0000000400037c24 */ /* 0x000fe4000f8e02ff */
[----:B------:R-:W-:-:S05]  /*1250*/  IMAD.MOV.U32 R0, RZ, RZ, R6 ;  /* 0x000000ffff007224 */ /* 0x000fca00078e0006 */
[----:B------:R-:W-:Y:S02]  /*1260*/  ISETP.GT.AND P1, PT, R0, 0x9, PT ;  /* 0x000000090000780c */ /* 0x000fe40003f24270 */
[----:B0-----:R-:W-:-:S05]  /*1270*/  IADD3 R4, P0, R3, R4, RZ ;  /* 0x0000000403047210 */ /* 0x001fca0007f1e0ff */
[----:B------:R-:W-:-:S06]  /*1280*/  IMAD.X R5, RZ, RZ, R5, P0 ;  /* 0x000000ffff057224 */ /* 0x000fcc00000e0605 */
        /* <DEDUP_REMOVED lines=14> */
.L_x_318:
[----:B------:R-:W2:Y:S02]  /*1370*/  LDG.E.U8 R4, desc[UR36][R4.64] ;  /* 0x0000002404047981 */ /* 0x000ea4000c1e1100 */
[----:B--2---:R-:W-:-:S04]  /*1380*/  I2FP.F32.U32 R0, R4 ;  /* 0x0000000400007245 */ /* 0x004fc80000201000 */
[----:B------:R-:W-:-:S04]  /*1390*/  F2FP.BF16.F32.PACK_AB R0, RZ, R0 ;  /* 0x00000000ff00723e */ /* 0x000fc800000010ff */
[----:B------:R-:W-:Y:S01]  /*13a0*/  PRMT R17, R0, 0x7610, R17 ;  /* 0x0000761000117816 */ /* 0x000fe20000000011 */
[----:B------:R-:W-:Y:S06]  /*13b0*/  BRA `(.L_x_320) ;  /* 0x0000000c00c87947 */ /* 0x000fec0003800000 */
.L_x_317:
        /* <DEDUP_REMOVED lines=11> */
.L_x_322:
[----:B------:R-:W2:Y:S02]  /*1470*/  LDG.E R4, desc[UR36][R4.64] ;  /* 0x0000002404047981 */ /* 0x000ea4000c1e1900 */
[----:B--2---:R-:W-:-:S04]  /*1480*/  I2FP.F32.S32 R0, R4 ;  /* 0x0000000400007245 */ /* 0x004fc80000201400 */
[----:B------:R-:W-:-:S04]  /*1490*/  F2FP.BF16.F32.PACK_AB R0, RZ, R0 ;  /* 0x00000000ff00723e */ /* 0x000fc800000010ff */
[----:B------:R-:W-:Y:S01]  /*14a0*/  PRMT R17, R0, 0x7610, R17 ;  /* 0x0000761000117816 */ /* 0x000fe20000000011 */
[----:B------:R-:W-:Y:S06]  /*14b0*/  BRA `(.L_x_320) ;  /* 0x0000000c00887947 */ /* 0x000fec0003800000 */
.L_x_321:
[----:B------:R-:W2:Y:S02]  /*14c0*/  LDG.E.U16 R4, desc[UR36][R4.64] ;  /* 0x0000002404047981 */ /* 0x000ea4000c1e1500 */
[----:B--2---:R-:W0:Y:S02]  /*14d0*/  I2F.S16 R0, R4 ;  /* 0x0000000400007306 */ /* 0x004e240000101400 */
[----:B0-----:R-:W-:-:S04]  /*14e0*/  F2FP.BF16.F32.PACK_AB R0, RZ, R0 ;  /* 0x00000000ff00723e */ /* 0x001fc800000010ff */
[----:B------:R-:W-:Y:S01]  /*14f0*/  PRMT R17, R0, 0x7610, R17 ;  /* 0x0000761000117816 */ /* 0x000fe20000000011 */
[----:B------:R-:W-:Y:S06]  /*1500*/  BRA `(.L_x_320) ;  /* 0x0000000c00747947 */ /* 0x000fec0003800000 */
.L_x_316:
        /* <DEDUP_REMOVED lines=9> */
.L_x_324:
[----:B------:R-:W2:Y:S02]  /*15a0*/  LDG.E.U16 R0, desc[UR36][R4.64] ;  /* 0x0000002404007981 */ /* 0x000ea4000c1e1500 */
[----:B--2---:R-:W-:-:S05]  /*15b0*/  HADD2.F32 R0, -RZ, R0.H0_H0 ;  /* 0x20000000ff007230 */ /* 0x004fca0000004100 */
[----:B------:R-:W-:-:S04]  /*15c0*/  F2FP.BF16.F32.PACK_AB R0, RZ, R0 ;  /* 0x00000000ff00723e */ /* 0x000fc800000010ff */
[----:B------:R-:W-:Y:S01]  /*15d0*/  PRMT R17, R0, 0x7610, R17 ;  /* 0x0000761000117816 */ /* 0x000fe20000000011 */
[----:B------:R-:W-:Y:S06]  /*15e0*/  BRA `(.L_x_320) ;  /* 0x0000000c003c7947 */ /* 0x000fec0003800000 */
.L_x_323:
        /* <DEDUP_REMOVED lines=9> */
.L_x_326:
[----:B------:R-:W2:Y:S02]  /*1680*/  LDG.E.U16 R4, desc[UR36][R4.64] ;  /* 0x0000002404047981 */ /* 0x000ea4000c1e1500 */
[----:B--2---:R-:W-:-:S05]  /*1690*/  HADD2.F32 R0, -RZ, R4.H0_H0 ;  /* 0x20000004ff007230 */ /* 0x004fca0000004100 */
[----:B------:R-:W-:-:S04]  /*16a0*/  F2FP.BF16.F32.PACK_AB R0, RZ, R0 ;  /* 0x00000000ff00723e */ /* 0x000fc800000010ff */
[----:B------:R-:W-:Y:S01]  /*16b0*/  PRMT R17, R0, 0x7610, R17 ;  /* 0x0000761000117816 */ /* 0x000fe20000000011 */
[----:B------:R-:W-:Y:S06]  /*16c0*/  BRA `(.L_x_320) ;  /* 0x0000000c00047947 */ /* 0x000fec0003800000 */
.L_x_325:
        /* <DEDUP_REMOVED lines=9> */
.L_x_315:
        /* <DEDUP_REMOVED lines=14> */
.L_x_329:
        /* <DEDUP_REMOVED lines=9> */
.L_x_328:
        /* <DEDUP_REMOVED lines=28> */
.L_x_331:
[----:B------:R-:W2:Y:S02]  /*1a90*/  LDG.E.U8 R4, desc[UR36][R4.64] ;  /* 0x0000002404047981 */ /* 0x000ea4000c1e1100 */
[----:B--2---:R-:W-:-:S05]  /*1aa0*/  IMAD.SHL.U32 R0, R4, 0x2000000, RZ ;  /* 0x0200000004007824 */ /* 0x004fca00078e00ff */
[----:B------:R-:W-:-:S13]  /*1ab0*/  ISETP.GE.U32.AND P0, PT, R0, 0x8000000, PT ;  /* 0x080000000000780c */ /* 0x000fda0003f06070 */
[C---:B------:R-:W-:Y:S02]  /*1ac0*/  @!P0 IMAD.SHL.U32 R0, R4.reuse, 0x100, RZ ;  /* 0x0000010004008824 */ /* 0x040fe400078e00ff */
[----:B------:R-:W-:-:S03]  /*1ad0*/  @P0 IMAD.SHL.U32 R3, R4, 0x200000, RZ ;  /* 0x0020000004030824 */ /* 0x000fc600078e00ff */
        /* <DEDUP_REMOVED lines=10> */
.L_x_330:
[----:B------:R0:W5:Y:S01]  /*1b80*/  LDG.E.U16 R17, desc[UR36][R4.64] ;  /* 0x0000002404117981 */ /* 0x000162000c1e1500 */
[----:B------:R-:W-:Y:S05]  /*1b90*/  BRA `(.L_x_320) ;  /* 0x0000000400d07947 */ /* 0x000fea0003800000 */
.L_x_327:
        /* <DEDUP_REMOVED lines=13> */
.L_x_334:
        /* <DEDUP_REMOVED lines=21> */
.L_x_338:
[----:B------:R-:W-:Y:S05]  /*1dc0*/  BSYNC B1 ;  /* 0x0000000000017941 */ /* 0x000fea0003800000 */
.L_x_337:
[----:B------:R-:W-:Y:S01]  /*1dd0*/  LEA R5, R0, 0x3b800000, 0x17 ;  /* 0x3b80000000057811 */ /* 0x000fe200078eb8ff */
[----:B------:R-:W-:-:S05]  /*1de0*/  IMAD.SHL.U32 R0, R3, 0x100000, RZ ;  /* 0x0010000003007824 */ /* 0x000fca00078e00ff */
[----:B------:R-:W-:-:S07]  /*1df0*/  LOP3.LUT R0, R5, R0, R6, 0xfe, !PT ;  /* 0x0000000005007212 */ /* 0x000fce00078efe06 */
.L_x_336:
[----:B------:R-:W-:Y:S05]  /*1e00*/  BSYNC B0 ;  /* 0x0000000000007941 */ /* 0x000fea0003800000 */
.L_x_335:
[----:B------:R-:W-:-:S04]  /*1e10*/  F2FP.BF16.F32.PACK_AB R0, RZ, R0 ;  /* 0x00000000ff00723e */ /* 0x000fc800000010ff */
[----:B------:R-:W-:Y:S01]  /*1e20*/  PRMT R17, R0, 0x7610, R17 ;  /* 0x0000761000117816 */ /* 0x000fe20000000011 */
[----:B------:R-:W-:Y:S06]  /*1e30*/  BRA `(.L_x_320) ;  /* 0x0000000400287947 */ /* 0x000fec0003800000 */
.L_x_333:
        /* <DEDUP_REMOVED lines=21> */
.L_x_342:
[----:B------:R-:W-:Y:S05]  /*1f90*/  BSYNC B1 ;  /* 0x0000000000017941 */ /* 0x000fea0003800000 */
.L_x_341:
[----:B------:R-:W-:Y:S01]  /*1fa0*/  LEA R5, R0, 0x37800000, 0x17 ;  /* 0x3780000000057811 */ /* 0x000fe200078eb8ff */
[----:B------:R-:W-:-:S05]  /*1fb0*/  IMAD.SHL.U32 R0, R3, 0x200000, RZ ;  /* 0x0020000003007824 */ /* 0x000fca00078e00ff */
[----:B------:R-:W-:-:S07]  /*1fc0*/  LOP3.LUT R0, R5, R0, R6, 0xfe, !PT ;  /* 0x0000000005007212 */ /* 0x000fce00078efe06 */
.L_x_340:
[----:B------:R-:W-:Y:S05]  /*1fd0*/  BSYNC B0 ;  /* 0x0000000000007941 */ /* 0x000fea0003800000 */
.L_x_339:
[----:B------:R-:W-:-:S04]  /*1fe0*/  F2FP.BF16.F32.PACK_AB R0, RZ, R0 ;  /* 0x00000000ff00723e */ /* 0x000fc800000010ff */
[----:B------:R-:W-:Y:S01]  /*1ff0*/  PRMT R17, R0, 0x7610, R17 ;  /* 0x0000761000117816 */ /* 0x000fe20000000011 */
[----:B------:R-:W-:Y:S06]  /*2000*/  BRA `(.L_x_320) ;  /* 0x0000000000b47947 */ /* 0x000fec0003800000 */
.L_x_332:
        /* <DEDUP_REMOVED lines=14> */
.L_x_346:
[----:B------:R-:W-:Y:S05]  /*20f0*/  BSYNC B0 ;  /* 0x0000000000007941 */ /* 0x000fea0003800000 */
.L_x_345:
[----:B------:R-:W-:-:S04]  /*2100*/  F2FP.BF16.F32.PACK_AB R0, RZ, R0 ;  /* 0x00000000ff00723e */ /* 0x000fc800000010ff */
[----:B------:R-:W-:Y:S01]  /*2110*/  PRMT R17, R0, 0x7610, R17 ;  /* 0x0000761000117816 */ /* 0x000fe20000000011 */
[----:B------:R-:W-:Y:S06]  /*2120*/  BRA `(.L_x_320) ;  /* 0x00000000006c7947 */ /* 0x000fec0003800000 */
.L_x_319:
        /* <DEDUP_REMOVED lines=15> */
[----:B0----5:R-:W-:Y:S05]  /*2220*/  CALL.ABS.NOINC R14 ;  /* 0x000000000e007343 */ /* 0x021fea0003c00000 */
.L_x_347:
[----:B------:R-:W-:Y:S01]  /*2230*/  PRMT R17, RZ, 0x7610, R17 ;  /* 0x00007610ff117816 */ /* 0x000fe20000000011 */
[----:B------:R-:W-:Y:S06]  /*2240*/  BRA `(.L_x_320) ;  /* 0x0000000000247947 */ /* 0x000fec0003800000 */
.L_x_344:
[----:B------:R-:W2:Y:S02]  /*2250*/  LDG.E.64 R4, desc[UR36][R4.64] ;  /* 0x0000002404047981 */ /* 0x000ea4000c1e1b00 */
[----:B--2---:R-:W0:Y:S02]  /*2260*/  I2F.U64 R0, R4 ;  /* 0x0000000400007312 */ /* 0x004e240000301000 */
[----:B0-----:R-:W-:-:S04]  /*2270*/  F2FP.BF16.F32.PACK_AB R0, RZ, R0 ;  /* 0x00000000ff00723e */ /* 0x001fc800000010ff */
[----:B------:R-:W-:Y:S01]  /*2280*/  PRMT R17, R0, 0x7610, R17 ;  /* 0x0000761000117816 */ /* 0x000fe20000000011 */
[----:B------:R-:W-:Y:S06]  /*2290*/  BRA `(.L_x_320) ;  /* 0x0000000000107947 */ /* 0x000fec0003800000 */
.L_x_343:
[----:B------:R-:W2:Y:S02]  /*22a0*/  LDG.E R4, desc[UR36][R4.64] ;  /* 0x0000002404047981 */ /* 0x000ea4000c1e1900 */
[----:B--2---:R-:W-:-:S04]  /*22b0*/  I2FP.F32.U32 R0, R4 ;  /* 0x0000000400007245 */ /* 0x004fc80000201000 */
[----:B------:R-:W-:-:S04]  /*22c0*/  F2FP.BF16.F32.PACK_AB R0, RZ, R0 ;  /* 0x00000000ff00723e */ /* 0x000fc800000010ff */
[----:B------:R-:W-:-:S07]  /*22d0*/  PRMT R17, R0, 0x7610, R17 ;  /* 0x0000761000117816 */ /* 0x000fce0000000011 */
.L_x_320:
[----:B------:R-:W-:-:S07]  /*22e0*/  VIADD R23, R23, 0x80 ;  /* 0x0000008017177836 */ /* 0x000fce0000000000 */
.L_x_314:
[----:B------:R-:W-:Y:S05]  /*22f0*/  BSYNC B6 ;  /* 0x0000000000067941 */ /* 0x000fea0003800000 */
.L_x_313:
[----:B------:R-:W-:Y:S01]  /*2300*/  ISETP.GE.AND P0, PT, R23, R16, PT ;  /* 0x000000101700720c */ /* 0x000fe20003f06270 */
[----:B------:R-:W-:Y:S01]  /*2310*/  BSSY B6, `(.L_x_348) ;  /* 0x0000113000067945 */ /* 0x000fe20003800000 */
[----:B------:R-:W-:Y:S02]  /*2320*/  PRMT R18, RZ, 0x7610, R18 ;  /* 0x00007610ff127816 */ /* 0x000fe40000000012 */
[----:B------:R-:W-:-:S09]  /*2330*/  PRMT R24, RZ, 0x7610, R24 ;  /* 0x00007610ff187816 */ /* 0x000fd20000000018 */
        /* <DEDUP_REMOVED lines=24> */
.L_x_353:
[----:B------:R-:W2:Y:S02]  /*24c0*/  LDG.E.U8 R4, desc[UR36][R4.64] ;  /* 0x0000002404047981 */ /* 0x000ea4000c1e1100 */
[----:B--2---:R-:W-:-:S04]  /*24d0*/  I2FP.F32.U32 R0, R4 ;  /* 0x0000000400007245 */ /* 0x004fc80000201000 */
[----:B------:R-:W-:-:S04]  /*24e0*/  F2FP.BF16.F32.PACK_AB R0, RZ, R0 ;  /* 0x00000000ff00723e */ /* 0x000fc800000010ff */
[----:B------:R-:W-:Y:S01]  /*24f0*/  PRMT R24, R0, 0x7610, R24 ;  /* 0x0000761000187816 */ /* 0x000fe20000000018 */
[----:B------:R-:W-:Y:S06]  /*2500*/  BRA `(.L_x_355) ;  /* 0x0000000c00c87947 */ /* 0x000fec0003800000 */
.L_x_352:
        /* <DEDUP_REMOVED lines=11> */
.L_x_357:
[----:B------:R-:W2:Y:S02]  /*25c0*/  LDG.E R4, desc[UR36][R4.64] ;  /* 0x0000002404047981 */ /* 0x000ea4000c1e1900 */
[----:B--2---:R-:W-:-:S04]  /*25d0*/  I2FP.F32.S32 R0, R4 ;  /* 0x0000000400007245 */ /* 0x004fc80000201400 */
[----:B------:R-:W-:-:S04]  /*25e0*/  F2FP.BF16.F32.PACK_AB R0, RZ, R0 ;  /* 0x00000000ff00723e */ /* 0x000fc800000010ff */
[----:B------:R-:W-:Y:S01]  /*25f0*/  PRMT R24, R0, 0x7610, R24 ;  /* 0x0000761000187816 */ /* 0x000fe20000000018 */
[----:B------:R-:W-:Y:S06]  /*2600*/  BRA `(.L_x_355) ;  /* 0x0000000c00887947 */ /* 0x000fec0003800000 */
.L_x_356:
[----:B------:R-:W2:Y:S02]  /*2610*/  LDG.E.U16 R4, desc[UR36][R4.64] ;  /* 0x0000002404047981 */ /* 0x000ea4000c1e1500 */
[----:B--2---:R-:W0:Y:S02]  /*2620*/  I2F.S16 R0, R4 ;  /* 0x0000000400007306 */ /* 0x004e240000101400 */
[----:B0-----:R-:W-:-:S04]  /*2630*/  F2FP.BF16.F32.PACK_AB R0, RZ, R0 ;  /* 0x00000000ff00723e */ /* 0x001fc800000010ff */
[----:B------:R-:W-:Y:S01]  /*2640*/  PRMT R24, R0, 0x7610, R24 ;  /* 0x0000761000187816 */ /* 0x000fe20000000018 */
[----:B------:R-:W-:Y:S06]  /*2650*/  BRA `(.L_x_355) ;  /* 0x0000000c00747947 */ /* 0x000fec0003800000 */
.L_x_351:
        /* <DEDUP_REMOVED lines=9> */
.L_x_359:
[----:B------:R-:W2:Y:S02]  /*26f0*/  LDG.E.U16 R0, desc[UR36][R4.64] ;  /* 0x0000002404007981 */ /* 0x000ea4000c1e1500 */
[----:B--2---:R-:W-:-:S05]  /*2700*/  HADD2.F32 R0, -RZ, R0.H0_H0 ;  /* 0x20000000ff007230 */ /* 0x004fca0000004100 */
[----:B------:R-:W-:-:S04]  /*2710*/  F2FP.BF16.F32.PACK_AB R0, RZ, R0 ;  /* 0x00000000ff00723e */ /* 0x000fc800000010ff */
[----:B------:R-:W-:Y:S01]  /*2720*/  PRMT R24, R0, 0x7610, R24 ;  /* 0x0000761000187816 */ /* 0x000fe20000000018 */
[----:B------:R-:W-:Y:S06]  /*2730*/  BRA `(.L_x_355) ;  /* 0x0000000c003c7947 */ /* 0x000fec0003800000 */
.L_x_358:
        /* <DEDUP_REMOVED lines=9> */
.L_x_361:
[----:B------:R-:W2:Y:S02]  /*27d0*/  LDG.E.U16 R4, desc[UR36][R4.64] ;  /* 0x0000002404047981 */ /* 0x000ea4000c1e1500 */
[----:B--2---:R-:W-:-:S05]  /*27e0*/  HADD2.F32 R0, -RZ, R4.H0_H0 ;  /* 0x20000004ff007230 */ /* 0x004fca0000004100 */
[----:B------:R-:W-:-:S04]  /*27f0*/  F2FP.BF16.F32.PACK_AB R0, RZ, R0 ;  /* 0x00000000ff00723e */ /* 0x000fc800000010ff */
[----:B------:R-:W-:Y:S01]  /*2800*/  PRMT R24, R0, 0x7610, R24 ;  /* 0x0000761000187816 */ /* 0x000fe20000000018 */
[----:B------:R-:W-:Y:S06]  /*2810*/  BRA `(.L_x_355) ;  /* 0x0000000c00047947 */ /* 0x000fec0003800000 */
.L_x_360:
        /* <DEDUP_REMOVED lines=9> */
.L_x_350:
        /* <DEDUP_REMOVED lines=14> */
.L_x_364:
        /* <DEDUP_REMOVED lines=9> */
.L_x_363:
        /* <DEDUP_REMOVED lines=28> */
.L_x_366:
        /* <DEDUP_REMOVED lines=15> */
.L_x_365:
[----:B------:R0:W5:Y:S01]  /*2cd0*/  LDG.E.U16 R24, desc[UR36][R4.64] ;  /* 0x0000002404187981 */ /* 0x000162000c1e1500 */
[----:B------:R-:W-:Y:S05]  /*2ce0*/  BRA `(.L_x_355) ;  /* 0x0000000400d07947 */ /* 0x000fea0003800000 */
.L_x_362:
        /* <DEDUP_REMOVED lines=13> */
.L_x_369:
        /* <DEDUP_REMOVED lines=21> */
.L_x_373:
[----:B------:R-:W-:Y:S05]  /*2f10*/  BSYNC B1 ;  /* 0x0000000000017941 */ /* 0x000fea0003800000 */
.L_x_372:
[----:B------:R-:W-:Y:S01]  /*2f20*/  LEA R5, R0, 0x3b800000, 0x17 ;  /* 0x3b80000000057811 */ /* 0x000fe200078eb8ff */
[----:B------:R-:W-:-:S05]  /*2f30*/  IMAD.SHL.U32 R0, R3, 0x100000, RZ ;  /* 0x0010000003007824 */ /* 0x000fca00078e00ff */
[----:B------:R-:W-:-:S07]  /*2f40*/  LOP3.LUT R0, R5, R0, R6, 0xfe, !PT ;  /* 0x0000000005007212 */ /* 0x000fce00078efe06 */
.L_x_371:
[----:B------:R-:W-:Y:S05]  /*2f50*/  BSYNC B0 ;  /* 0x0000000000007941 */ /* 0x000fea0003800000 */
.L_x_370:
[----:B------:R-:W-:-:S04]  /*2f60*/  F2FP.BF16.F32.PACK_AB R0, RZ, R0 ;  /* 0x00000000ff00723e */ /* 0x000fc800000010ff */
[----:B------:R-:W-:Y:S01]  /*2f70*/  PRMT R24, R0, 0x7610, R24 ;  /* 0x0000761000187816 */ /* 0x000fe20000000018 */
[----:B------:R-:W-:Y:S06]  /*2f80*/  BRA `(.L_x_355) ;  /* 0x0000000400287947 */ /* 0x000fec0003800000 */
.L_x_368:
        /* <DEDUP_REMOVED lines=21> */
.L_x_377:
[----:B------:R-:W-:Y:S05]  /*30e0*/  BSYNC B1 ;  /* 0x0000000000017941 */ /* 0x000fea0003800000 */
.L_x_376:
[----:B------:R-:W-:Y:S01]  /*30f0*/  LEA R5, R0, 0x37800000, 0x17 ;  /* 0x3780000000057811 */ /* 0x000fe200078eb8ff */
[----:B------:R-:W-:-:S05]  /*3100*/  IMAD.SHL.U32 R0, R3, 0x200000, RZ ;  /* 0x0020000003007824 */ /* 0x000fca00078e00ff */
[----:B------:R-:W-:-:S07]  /*3110*/  LOP3.LUT R0, R5, R0, R6, 0xfe, !PT ;  /* 0x0000000005007212 */ /* 0x000fce00078efe06 */
.L_x_375:
[----:B------:R-:W-:Y:S05]  /*3120*/  BSYNC B0 ;  /* 0x0000000000007941 */ /* 0x000fea0003800000 */
.L_x_374:
[----:B------:R-:W-:-:S04]  /*3130*/  F2FP.BF16.F32.PACK_AB R0, RZ, R0 ;  /* 0x00000000ff00723e */ /* 0x000fc800000010ff */
[----:B------:R-:W-:Y:S01]  /*3140*/  PRMT R24, R0, 0x7610, R24 ;  /* 0x0000761000187816 */ /* 0x000fe20000000018 */
[----:B------:R-:W-:Y:S06]  /*3150*/  BRA `(.L_x_355) ;  /* 0x0000000000b47947 */ /* 0x000fec0003800000 */
.L_x_367:
        /* <DEDUP_REMOVED lines=14> */
.L_x_381:
[----:B------:R-:W-:Y:S05]  /*3240*/  BSYNC B0 ;  /* 0x0000000000007941 */ /* 0x000fea0003800000 */
.L_x_380:
[----:B------:R-:W-:-:S04]  /*3250*/  F2FP.BF16.F32.PACK_AB R0, RZ, R0 ;  /* 0x00000000ff00723e */ /* 0x000fc800000010ff */
[----:B------:R-:W-:Y:S01]  /*3260*/  PRMT R24, R0, 0x7610, R24 ;  /* 0x0000761000187816 */ /* 0x000fe20000000018 */
[----:B------:R-:W-:Y:S06]  /*3270*/  BRA `(.L_x_355) ;  /* 0x00000000006c7947 */ /* 0x000fec0003800000 */
.L_x_354:
        /* <DEDUP_REMOVED lines=16> */
.L_x_382:
[----:B------:R-:W-:Y:S01]  /*3380*/  PRMT R24, RZ, 0x7610, R24 ;  /* 0x00007610ff187816 */ /* 0x000fe20000000018 */
[----:B------:R-:W-:Y:S06]  /*3390*/  BRA `(.L_x_355) ;  /* 0x0000000000247947 */ /* 0x000fec0003800000 */
.L_x_379:
[----:B------:R-:W2:Y:S02]  /*33a0*/  LDG.E.64 R4, desc[UR36][R4.64] ;  /* 0x0000002404047981 */ /* 0x000ea4000c1e1b00 */
[----:B--2---:R-:W0:Y:S02]  /*33b0*/  I2F.U64 R0, R4 ;  /* 0x0000000400007312 */ /* 0x004e240000301000 */
[----:B0-----:R-:W-:-:S04]  /*33c0*/  F2FP.BF16.F32.PACK_AB R0, RZ, R0 ;  /* 0x00000000ff00723e */ /* 0x001fc800000010ff */
[----:B------:R-:W-:Y:S01]  /*33d0*/  PRMT R24, R0, 0x7610, R24 ;  /* 0x0000761000187816 */ /* 0x000fe20000000018 */
[----:B------:R-:W-:Y:S06]  /*33e0*/  BRA `(.L_x_355) ;  /* 0x0000000000107947 */ /* 0x000fec0003800000 */
.L_x_378:
[----:B------:R-:W2:Y:S02]  /*33f0*/  LDG.E R4, desc[UR36][R4.64] ;  /* 0x0000002404047981 */ /* 0x000ea4000c1e1900 */
[----:B--2---:R-:W-:-:S04]  /*3400*/  I2FP.F32.U32 R0, R4 ;  /* 0x0000000400007245 */ /* 0x004fc80000201000 */
[----:B------:R-:W-:-:S04]  /*3410*/  F2FP.BF16.F32.PACK_AB R0, RZ, R0 ;  /* 0x00000000ff00723e */ /* 0x000fc800000010ff */
[----:B------:R-:W-:-:S07]  /*3420*/  PRMT R24, R0, 0x7610, R24 ;  /* 0x0000761000187816 */ /* 0x000fce0000000018 */
.L_x_355:
[----:B------:R-:W-:-:S07]  /*3430*/  VIADD R23, R23, 0x80 ;  /* 0x0000008017177836 */ /* 0x000fce0000000000 */
.L_x_349:
[----:B------:R-:W-:Y:S05]  /*3440*/  BSYNC B6 ;  /* 0x0000000000067941 */ /* 0x000fea0003800000 */
.L_x_348:
[----:B------:R-:W-:Y:S01]  /*3450*/  ISETP.GE.AND P0, PT, R23, R16, PT ;  /* 0x000000101700720c */ /* 0x000fe20003f06270 */
[----:B------:R-:W-:-:S12]  /*3460*/  BSSY B6, `(.L_x_383) ;  /* 0x000010f000067945 */ /* 0x000fd80003800000 */
[----:B------:R-:W-:Y:S05]  /*3470*/  @P0 BRA `(.L_x_384) ;  /* 0x0000001000340947 */ /* 0x000fea0003800000 */
[----:B0-----:R-:W0:Y:S01]  /*3480*/  LDC.64 R4, c[0x0][0x220] ;  /* 0x00008800ff047b82 */ /* 0x001e220000000a00 */
        /* <DEDUP_REMOVED lines=21> */
.L_x_388:
[----:B------:R-:W2:Y:S02]  /*35e0*/  LDG.E.U8 R4, desc[UR36][R4.64] ;  /* 0x0000002404047981 */ /* 0x000ea4000c1e1100 */
[----:B--2---:R-:W-:-:S04]  /*35f0*/  I2FP.F32.U32 R0, R4 ;  /* 0x0000000400007245 */ /* 0x004fc80000201000 */
[----:B------:R-:W-:-:S04]  /*3600*/  F2FP.BF16.F32.PACK_AB R0, RZ, R0 ;  /* 0x00000000ff00723e */ /* 0x000fc800000010ff */
[----:B------:R-:W-:Y:S01]  /*3610*/  PRMT R18, R0, 0x7610, R18 ;  /* 0x0000761000127816 */ /* 0x000fe20000000012 */
[----:B------:R-:W-:Y:S06]  /*3620*/  BRA `(.L_x_384) ;  /* 0x0000000c00c87947 */ /* 0x000fec0003800000 */
.L_x_387:
        /* <DEDUP_REMOVED lines=11> */
.L_x_391:
[----:B------:R-:W2:Y:S02]  /*36e0*/  LDG.E R4, desc[UR36][R4.64] ;  /* 0x0000002404047981 */ /* 0x000ea4000c1e1900 */
[----:B--2---:R-:W-:-:S04]  /*36f0*/  I2FP.F32.S32 R0, R4 ;  /* 0x0000000400007245 */ /* 0x004fc80000201400 */
[----:B------:R-:W-:-:S04]  /*3700*/  F2FP.BF16.F32.PACK_AB R0, RZ, R0 ;  /* 0x00000000ff00723e */ /* 0x000fc800000010ff */
[----:B------:R-:W-:Y:S01]  /*3710*/  PRMT R18, R0, 0x7610, R18 ;  /* 0x0000761000127816 */ /* 0x000fe20000000012 */
[----:B------:R-:W-:Y:S06]  /*3720*/  BRA `(.L_x_384) ;  /* 0x0000000c00887947 */ /* 0x000fec0003800000 */
.L_x_390:
[----:B------:R-:W2:Y:S02]  /*3730*/  LDG.E.U16 R4, desc[UR36][R4.64] ;  /* 0x0000002404047981 */ /* 0x000ea4000c1e1500 */
[----:B--2---:R-:W0:Y:S02]  /*3740*/  I2F.S16 R0, R4 ;  /* 0x0000000400007306 */ /* 0x004e240000101400 */
[----:B0-----:R-:W-:-:S04]  /*3750*/  F2FP.BF16.F32.PACK_AB R0, RZ, R0 ;  /* 0x00000000ff00723e */ /* 0x001fc800000010ff */
[----:B------:R-:W-:Y:S01]  /*3760*/  PRMT R18, R0, 0x7610, R18 ;  /* 0x0000761000127816 */ /* 0x000fe20000000012 */
[----:B------:R-:W-:Y:S06]  /*3770*/  BRA `(.L_x_384) ;  /* 0x0000000c00747947 */ /* 0x000fec0003800000 */
.L_x_386:
        /* <DEDUP_REMOVED lines=9> */
.L_x_393:
[----:B------:R-:W2:Y:S02]  /*3810*/  LDG.E.U16 R0, desc[UR36][R4.64] ;  /* 0x0000002404007981 */ /* 0x000ea4000c1e1500 */
[----:B--2---:R-:W-:-:S05]  /*3820*/  HADD2.F32 R0, -RZ, R0.H0_H0 ;  /* 0x20000000ff007230 */ /* 0x004fca0000004100 */
[----:B------:R-:W-:-:S04]  /*3830*/  F2FP.BF16.F32.PACK_AB R0, RZ, R0 ;  /* 0x00000000ff00723e */ /* 0x000fc800000010ff */
[----:B------:R-:W-:Y:S01]  /*3840*/  PRMT R18, R0, 0x7610, R18 ;  /* 0x0000761000127816 */ /* 0x000fe20000000012 */
[----:B------:R-:W-:Y:S06]  /*3850*/  BRA `(.L_x_384) ;  /* 0x0000000c003c7947 */ /* 0x000fec0003800000 */
.L_x_392:
        /* <DEDUP_REMOVED lines=9> */
.L_x_395:
[----:B------:R-:W2:Y:S02]  /*38f0*/  LDG.E.U16 R4, desc[UR36][R4.64] ;  /* 0x0000002404047981 */ /* 0x000ea4000c1e1500 */
[----:B--2---:R-:W-:-:S05]  /*3900*/  HADD2.F32 R0, -RZ, R4.H0_H0 ;  /* 0x20000004ff007230 */ /* 0x004fca0000004100 */
[----:B------:R-:W-:-:S04]  /*3910*/  F2FP.BF16.F32.PACK_AB R0, RZ, R0 ;  /* 0x00000000ff00723e */ /* 0x000fc800000010ff */
[----:B------:R-:W-:Y:S01]  /*3920*/  PRMT R18, R0, 0x7610, R18 ;  /* 0x0000761000127816 */ /* 0x000fe20000000012 */
[----:B------:R-:W-:Y:S06]  /*3930*/  BRA `(.L_x_384) ;  /* 0x0000000c00047947 */ /* 0x000fec0003800000 */
.L_x_394:
        /* <DEDUP_REMOVED lines=9> */
.L_x_385:
        /* <DEDUP_REMOVED lines=14> */
.L_x_398:
        /* <DEDUP_REMOVED lines=9> */
.L_x_397:
        /* <DEDUP_REMOVED lines=28> */
.L_x_400:
        /* <DEDUP_REMOVED lines=15> */
.L_x_399:
[----:B------:R1:W5:Y:S01]  /*3df0*/  LDG.E.U16 R18, desc[UR36][R4.64] ;  /* 0x0000002404127981 */ /* 0x000362000c1e1500 */
[----:B------:R-:W-:Y:S05]  /*3e00*/  BRA `(.L_x_384) ;  /* 0x0000000400d07947 */ /* 0x000fea0003800000 */
.L_x_396:
        /* <DEDUP_REMOVED lines=13> */
.L_x_403:
        /* <DEDUP_REMOVED lines=21> */
.L_x_407:
[----:B------:R-:W-:Y:S05]  /*4030*/  BSYNC B1 ;  /* 0x0000000000017941 */ /* 0x000fea0003800000 */
.L_x_406:
[----:B------:R-:W-:Y:S01]  /*4040*/  LEA R5, R0, 0x3b800000, 0x17 ;  /* 0x3b80000000057811 */ /* 0x000fe200078eb8ff */
[----:B------:R-:W-:-:S05]  /*4050*/  IMAD.SHL.U32 R0, R3, 0x100000, RZ ;  /* 0x0010000003007824 */ /* 0x000fca00078e00ff */
[----:B------:R-:W-:-:S07]  /*4060*/  LOP3.LUT R0, R5, R0, R6, 0xfe, !PT ;  /* 0x0000000005007212 */ /* 0x000fce00078efe06 */
.L_x_405:
[----:B------:R-:W-:Y:S05]  /*4070*/  BSYNC B0 ;  /* 0x0000000000007941 */ /* 0x000fea0003800000 */
.L_x_404:
[----:B------:R-:W-:-:S04]  /*4080*/  F2FP.BF16.F32.PACK_AB R0, RZ, R0 ;  /* 0x00000000ff00723e */ /* 0x000fc800000010ff */
[----:B------:R-:W-:Y:S01]  /*4090*/  PRMT R18, R0, 0x7610, R18 ;  /* 0x0000761000127816 */ /* 0x000fe20000000012 */
[----:B------:R-:W-:Y:S06]  /*40a0*/  BRA `(.L_x_384) ;  /* 0x0000000400287947 */ /* 0x000fec0003800000 */
.L_x_402:
        /* <DEDUP_REMOVED lines=21> */
.L_x_411:
[----:B------:R-:W-:Y:S05]  /*4200*/  BSYNC B1 ;  /* 0x0000000000017941 */ /* 0x000fea0003800000 */
.L_x_410:
[----:B------:R-:W-:Y:S01]  /*4210*/  LEA R5, R0, 0x37800000, 0x17 ;  /* 0x3780000000057811 */ /* 0x000fe200078eb8ff */
[----:B------:R-:W-:-:S05]  /*4220*/  IMAD.SHL.U32 R0, R3, 0x200000, RZ ;  /* 0x0020000003007824 */ /* 0x000fca00078e00ff */
[----:B------:R-:W-:-:S07]  /*4230*/  LOP3.LUT R0, R5, R0, R6, 0xfe, !PT ;  /* 0x0000000005007212 */ /* 0x000fce00078efe06 */
.L_x_409:
[----:B------:R-:W-:Y:S05]  /*4240*/  BSYNC B0 ;  /* 0x0000000000007941 */ /* 0x000fea0003800000 */
.L_x_408:
[----:B------:R-:W-:-:S04]  /*4250*/  F2FP.BF16.F32.PACK_AB R0, RZ, R0 ;  /* 0x00000000ff00723e */ /* 0x000fc800000010ff */
[----:B------:R-:W-:Y:S01]  /*4260*/  PRMT R18, R0, 0x7610, R18 ;  /* 0x0000761000127816 */ /* 0x000fe20000000012 */
[----:B------:R-:W-:Y:S06]  /*4270*/  BRA `(.L_x_384) ;  /* 0x0000000000b47947 */ /* 0x000fec0003800000 */
.L_x_401:
        /* <DEDUP_REMOVED lines=14> */
.L_x_415:
[----:B------:R-:W-:Y:S05]  /*4360*/  BSYNC B0 ;  /* 0x0000000000007941 */ /* 0x000fea0003800000 */
.L_x_414:
[----:B------:R-:W-:-:S04]  /*4370*/  F2FP.BF16.F32.PACK_AB R0, RZ, R0 ;  /* 0x00000000ff00723e */ /* 0x000fc800000010ff */
[----:B------:R-:W-:Y:S01]  /*4380*/  PRMT R18, R0, 0x7610, R18 ;  /* 0x0000761000127816 */ /* 0x000fe20000000012 */
[----:B------:R-:W-:Y:S06]  /*4390*/  BRA `(.L_x_384) ;  /* 0x00000000006c7947 */ /* 0x000fec0003800000 */
.L_x_389:
        /* <DEDUP_REMOVED lines=16> */
.L_x_416:
[----:B------:R-:W-:Y:S01]  /*44a0*/  PRMT R18, RZ, 0x7610, R18 ;  /* 0x00007610ff127816 */ /* 0x000fe20000000012 */
[----:B------:R-:W-:Y:S06]  /*44b0*/  BRA `(.L_x_384) ;  /* 0x0000000000247947 */ /* 0x000fec0003800000 */
.L_x_413:
[----:B------:R-:W2:Y:S02]  /*44c0*/  LDG.E.64 R4, desc[UR36][R4.64] ;  /* 0x0000002404047981 */ /* 0x000ea4000c1e1b00 */
[----:B--2---:R-:W0:Y:S02]  /*44d0*/  I2F.U64 R0, R4 ;  /* 0x0000000400007312 */ /* 0x004e240000301000 */
[----:B0-----:R-:W-:-:S04]  /*44e0*/  F2FP.BF16.F32.PACK_AB R0, RZ, R0 ;  /* 0x00000000ff00723e */ /* 0x001fc800000010ff */
[----:B------:R-:W-:Y:S01]  /*44f0*/  PRMT R18, R0, 0x7610, R18 ;  /* 0x0000761000127816 */ /* 0x000fe20000000012 */
[----:B------:R-:W-:Y:S06]  /*4500*/  BRA `(.L_x_384) ;  /* 0x0000000000107947 */ /* 0x000fec0003800000 */
.L_x_412:
[----:B------:R-:W2:Y:S02]  /*4510*/  LDG.E R4, desc[UR36][R4.64] ;  /* 0x0000002404047981 */ /* 0x000ea4000c1e1900 */
[----:B--2---:R-:W-:-:S04]  /*4520*/  I2FP.F32.U32 R0, R4 ;  /* 0x0000000400007245 */ /* 0x004fc80000201000 */
[----:B------:R-:W-:-:S04]  /*4530*/  F2FP.BF16.F32.PACK_AB R0, RZ, R0 ;  /* 0x00000000ff00723e */ /* 0x000fc800000010ff */
[----:B------:R-:W-:-:S07]  /*4540*/  PRMT R18, R0, 0x7610, R18 ;  /* 0x0000761000127816 */ /* 0x000fce0000000012 */
.L_x_384:
[----:B------:R-:W-:Y:S05]  /*4550*/  BSYNC B6 ;  /* 0x0000000000067941 */ /* 0x000fea0003800000 */
.L_x_383:
[----:B------:R-:W0:Y:S01]  /*4560*/  S2R R25, SR_TID.X ;  /* 0x0000000000197919 */ /* 0x000e220000002100 */
[----:B------:R-:W-:Y:S01]  /*4570*/  BSSY B6, `(.L_x_417) ;  /* 0x000012b000067945 */ /* 0x000fe20003800000 */
[C---:B01----:R-:W-:Y:S01]  /*4580*/  VIADD R5, R25.reuse, 0x100 ;  /* 0x0000010019057836 */ /* 0x043fe20000000000 */
[C---:B------:R-:W-:Y:S01]  /*4590*/  ISETP.GE.AND P3, PT, R25.reuse, R16, PT ;  /* 0x000000101900720c */ /* 0x040fe20003f66270 */
[----:B------:R-:W-:-:S03]  /*45a0*/  VIADD R23, R25, 0x80 ;  /* 0x0000008019177836 */ /* 0x000fc60000000000 */
[-C--:B------:R-:W-:Y:S01]  /*45b0*/  ISETP.GE.AND P1, PT, R5, R16.reuse, PT ;  /* 0x000000100500720c */ /* 0x080fe20003f26270 */
[----:B------:R-:W-:Y:S01]  /*45c0*/  VIADD R5, R25, 0x180 ;  /* 0x0000018019057836 */ /* 0x000fe20000000000 */
[----:B------:R-:W-:-:S04]  /*45d0*/  ISETP.GE.AND P0, PT, R23, R16, PT ;  /* 0x000000101700720c */ /* 0x000fc80003f06270 */
[----:B------:R-:W-:-:S03]  /*45e0*/  ISETP.GE.AND P2, PT, R5, R16, PT ;  /* 0x000000100500720c */ /* 0x000fc60003f46270 */
[----:B-----5:R-:W-:-:S04]  /*45f0*/  @!P3 IMAD.U32 R0, R19, 0x10000, RZ ;  /* 0x000100001300b824 */ /* 0x020fc800078e00ff */
[----:B------:R-:W-:Y:S02]  /*4600*/  @!P1 IMAD.U32 R24, R24, 0x10000, RZ ;  /* 0x0001000018189824 */ /* 0x000fe400078e00ff */
[----:B------:R-:W-:Y:S01]  /*4610*/  @!P3 FMUL.RZ R0, R0, 0.15915493667125701904 ;  /* 0x3e22f9830000b820 */ /* 0x000fe2000040c000 */
[----:B------:R-:W-:Y:S02]  /*4620*/  @!P0 IMAD.U32 R4, R17, 0x10000, RZ ;  /* 0x0001000011048824 */ /* 0x000fe400078e00ff */
[----:B------:R-:W-:Y:S01]  /*4630*/  @!P1 FMUL.RZ R5, R24, 0.15915493667125701904 ;  /* 0x3e22f98318059820 */ /* 0x000fe2000040c000 */
[----:B------:R-:W-:Y:S02]  /*4640*/  @!P2 IMAD.U32 R18, R18, 0x10000, RZ ;  /* 0x000100001212a824 */ /* 0x000fe400078e00ff */
[----:B------:R-:W-:Y:S01]  /*4650*/  @!P0 FMUL.RZ R4, R4, 0.15915493667125701904 ;  /* 0x3e22f98304048820 */ /* 0x000fe2000040c000 */
[----:B------:R-:W0:Y:S01]  /*4660*/  @!P3 MUFU.SIN R0, R0 ;  /* 0x000000000000b308 */ /* 0x000e220000000400 */
[----:B------:R-:W-:-:S02]  /*4670*/  @!P2 FMUL.RZ R6, R18, 0.15915493667125701904 ;  /* 0x3e22f9831206a820 */ /* 0x000fc4000040c000 */
[----:B------:R-:W1:Y:S05]  /*4680*/  LDC.U8 R18, c[0x0][0x234] ;  /* 0x00008d00ff127b82 */ /* 0x000e6a0000000000 */
[----:B------:R-:W2:Y:S08]  /*4690*/  @!P1 MUFU.SIN R5, R5 ;  /* 0x0000000500059308 */ /* 0x000eb00000000400 */
[----:B------:R-:W3:Y:S08]  /*46a0*/  @!P2 MUFU.SIN R6, R6 ;  /* 0x000000060006a308 */ /* 0x000ef00000000400 */
[----:B------:R-:W4:Y:S08]  /*46b0*/  @!P0 MUFU.SIN R4, R4 ;  /* 0x0000000400048308 */ /* 0x000f300000000400 */
[----:B0-----:R0:W0:Y:S08]  /*46c0*/  @!P3 F2F.BF16.F32 R3, R0 ;  /* 0x000000000003b304 */ /* 0x0010300000202000 */
[----:B--2---:R2:W0:Y:S08]  /*46d0*/  @!P1 F2F.BF16.F32 R17, R5 ;  /* 0x0000000500119304 */ /* 0x0044300000202000 */
[----:B---3--:R2:W3:Y:S08]  /*46e0*/  @!P2 F2F.BF16.F32 R19, R6 ;  /* 0x000000060013a304 */ /* 0x0084f00000202000 */
[----:B----4-:R2:W4:Y:S01]  /*46f0*/  @!P0 F2F.BF16.F32 R22, R4 ;  /* 0x0000000400168304 */ /* 0x0105220000202000 */
[----:B01----:R-:W-:Y:S05]  /*4700*/  @P3 BRA `(.L_x_418) ;  /* 0x0000001000443947 */ /* 0x003fea0003800000 */
[----:B------:R-:W0:Y:S01]  /*4710*/  LDC.64 R8, c[0x0][0x218] ;  /* 0x00008600ff087b82 */ /* 0x000e220000000a00 */
[----:B------:R-:W-:Y:S01]  /*4720*/  IMAD R0, R2, 0x200, R25 ;  /* 0x0000020002007824 */ /* 0x000fe200078e0219 */
[----:B--2---:R-:W-:Y:S01]  /*4730*/  PRMT R4, R18, 0x9910, RZ ;  /* 0x0000991012047816 */ /* 0x004fe200000000ff */
        /* <DEDUP_REMOVED lines=15> */
[----:B------:R-:W-:Y:S02]  /*4830*/  IMAD.U32 R3, R3, 0x10000, RZ ;  /* 0x0001000003037824 */ /* 0x000fe400078e00ff */
[----:B------:R-:W-:-:S04]  /*4840*/  IMAD.MOV.U32 R25, RZ, RZ, R23 ;  /* 0x000000ffff197224 */ /* 0x000fc800078e0017 */
[----:B------:R-:W0:Y:S02]  /*4850*/  F2I.FTZ.TRUNC.NTZ R3, R3 ;  /* 0x0000000300037305 */ /* 0x000e24000021f100 */
[----:B0-----:R0:W-:Y:S01]  /*4860*/  STG.E.U8 desc[UR36][R8.64], R3 ;  /* 0x0000000308007986 */ /* 0x0011e2000c101124 */
[----:B------:R-:W-:Y:S05]  /*4870*/  BRA `(.L_x_418) ;  /* 0x0000000c00e87947 */ /* 0x000fea0003800000 */
.L_x_422:
[----:B------:R-:W-:Y:S02]  /*4880*/  IMAD.U32 R5, R3, 0x10000, RZ ;  /* 0x0001000003057824 */ /* 0x000fe400078e00ff */
[----:B------:R-:W-:-:S04]  /*4890*/  IMAD.MOV.U32 R25, RZ, RZ, R23 ;  /* 0x000000ffff197224 */ /* 0x000fc800078e0017 */
[----:B------:R-:W0:Y:S02]  /*48a0*/  F2I.S64.TRUNC R4, R5 ;  /* 0x0000000500047311 */ /* 0x000e24000020d900 */
[----:B0-----:R0:W-:Y:S01]  /*48b0*/  STG.E.U8 desc[UR36][R8.64], R4 ;  /* 0x0000000408007986 */ /* 0x0011e2000c101124 */
[----:B------:R-:W-:Y:S05]  /*48c0*/  BRA `(.L_x_418) ;  /* 0x0000000c00d47947 */ /* 0x000fea0003800000 */
.L_x_421:
[----:B------:R-:W-:-:S13]  /*48d0*/  ISETP.NE.AND P0, PT, R0, 0x2, PT ;  /* 0x000000020000780c */ /* 0x000fda0003f05270 */
[----:B------:R-:W-:Y:S05]  /*48e0*/  @!P0 BRA `(.L_x_424) ;  /* 0x0000000000388947 */ /* 0x000fea0003800000 */
[----:B------:R-:W-:-:S13]  /*48f0*/  ISETP.NE.AND P0, PT, R0, 0x3, PT ;  /* 0x000000030000780c */ /* 0x000fda0003f05270 */
[----:B------:R-:W-:Y:S05]  /*4900*/  @!P0 BRA `(.L_x_425) ;  /* 0x00000000001c8947 */ /* 0x000fea0003800000 */
[----:B------:R-:W-:-:S13]  /*4910*/  ISETP.NE.AND P0, PT, R0, 0x4, PT ;  /* 0x000000040000780c */ /* 0x000fda0003f05270 */
[----:B------:R-:W-:Y:S05]  /*4920*/  @P0 BRA `(.L_x_423) ;  /* 0x0000000c00500947 */ /* 0x000fea0003800000 */
[----:B------:R-:W-:Y:S02]  /*4930*/  IMAD.U32 R4, R3, 0x10000, RZ ;  /* 0x0001000003047824 */ /* 0x000fe400078e00ff */
[----:B------:R-:W-:-:S04]  /*4940*/  IMAD.MOV.U32 R25, RZ, RZ, R23 ;  /* 0x000000ffff197224 */ /* 0x000fc800078e0017 */
[----:B------:R-:W0:Y:S02]  /*4950*/  F2I.S64.TRUNC R4, R4 ;  /* 0x0000000400047311 */ /* 0x000e24000020d900 */
[----:B0-----:R0:W-:Y:S01]  /*4960*/  STG.E.64 desc[UR36][R8.64], R4 ;  /* 0x0000000408007986 */ /* 0x0011e2000c101b24 */
[----:B------:R-:W-:Y:S05]  /*4970*/  BRA `(.L_x_418) ;  /* 0x0000000c00a87947 */ /* 0x000fea0003800000 */
.L_x_425:
[----:B------:R-:W-:Y:S02]  /*4980*/  IMAD.U32 R3, R3, 0x10000, RZ ;  /* 0x0001000003037824 */ /* 0x000fe400078e00ff */
[----:B------:R-:W-:-:S04]  /*4990*/  IMAD.MOV.U32 R25, RZ, RZ, R23 ;  /* 0x000000ffff197224 */ /* 0x000fc800078e0017 */
[----:B------:R-:W0:Y:S02]  /*49a0*/  F2I.FTZ.TRUNC.NTZ R3, R3 ;  /* 0x0000000300037305 */ /* 0x000e24000021f100 */
[----:B0-----:R0:W-:Y:S01]  /*49b0*/  STG.E desc[UR36][R8.64], R3 ;  /* 0x0000000308007986 */ /* 0x0011e2000c101924 */
[----:B------:R-:W-:Y:S05]  /*49c0*/  BRA `(.L_x_418) ;  /* 0x0000000c00947947 */ /* 0x000fea0003800000 */
.L_x_424:
[----:B------:R-:W-:Y:S02]  /*49d0*/  IMAD.U32 R3, R3, 0x10000, RZ ;  /* 0x0001000003037824 */ /* 0x000fe400078e00ff */
[----:B------:R-:W-:-:S04]  /*49e0*/  IMAD.MOV.U32 R25, RZ, RZ, R23 ;  /* 0x000000ffff197224 */ /* 0x000fc800078e0017 */
[----:B------:R-:W0:Y:S02]  /*49f0*/  F2I.FTZ.TRUNC.NTZ R3, R3 ;  /* 0x0000000300037305 */ /* 0x000e24000021f100 */
[----:B0-----:R0:W-:Y:S01]  /*4a00*/  STG.E.U16 desc[UR36][R8.64], R3 ;  /* 0x0000000308007986 */ /* 0x0011e2000c101524 */
[----:B------:R-:W-:Y:S05]  /*4a10*/  BRA `(.L_x_418) ;  /* 0x0000000c00807947 */ /* 0x000fea0003800000 */
.L_x_420:
[----:B------:R-:W-:-:S13]  /*4a20*/  ISETP.GT.AND P0, PT, R0, 0x6, PT ;  /* 0x000000060000780c */ /* 0x000fda0003f04270 */
[----:B------:R-:W-:Y:S05]  /*4a30*/  @P0 BRA `(.L_x_426) ;  /* 0x0000000000340947 */ /* 0x000fea0003800000 */
[----:B------:R-:W-:-:S13]  /*4a40*/  ISETP.NE.AND P0, PT, R0, 0x5, PT ;  /* 0x000000050000780c */ /* 0x000fda0003f05270 */
[----:B------:R-:W-:Y:S05]  /*4a50*/  @!P0 BRA `(.L_x_427) ;  /* 0x0000000000188947 */ /* 0x000fea0003800000 */
[----:B------:R-:W-:-:S13]  /*4a60*/  ISETP.NE.AND P0, PT, R0, 0x6, PT ;  /* 0x000000060000780c */ /* 0x000fda0003f05270 */
[----:B------:R-:W-:Y:S05]  /*4a70*/  @P0 BRA `(.L_x_423) ;  /* 0x0000000800fc0947 */ /* 0x000fea0003800000 */
[----:B------:R-:W-:Y:S02]  /*4a80*/  IMAD.U32 R3, R3, 0x10000, RZ ;  /* 0x0001000003037824 */ /* 0x000fe400078e00ff */
[----:B------:R-:W-:-:S03]  /*4a90*/  IMAD.MOV.U32 R25, RZ, RZ, R23 ;  /* 0x000000ffff197224 */ /* 0x000fc600078e0017 */
[----:B------:R0:W-:Y:S01]  /*4aa0*/  STG.E desc[UR36][R8.64], R3 ;  /* 0x0000000308007986 */ /* 0x0001e2000c101924 */
[----:B------:R-:W-:Y:S05]  /*4ab0*/  BRA `(.L_x_418) ;  /* 0x0000000c00587947 */ /* 0x000fea0003800000 */
.L_x_427:
[----:B------:R-:W-:Y:S02]  /*4ac0*/  IMAD.U32 R0, R3, 0x10000, RZ ;  /* 0x0001000003007824 */ /* 0x000fe400078e00ff */
[----:B------:R-:W-:-:S03]  /*4ad0*/  IMAD.MOV.U32 R25, RZ, RZ, R23 ;  /* 0x000000ffff197224 */ /* 0x000fc600078e0017 */
[----:B------:R-:W-:-:S05]  /*4ae0*/  F2FP.F16.F32.PACK_AB R0, RZ, R0 ;  /* 0x00000000ff00723e */ /* 0x000fca00000000ff */
[----:B------:R0:W-:Y:S01]  /*4af0*/  STG.E.U16 desc[UR36][R8.64], R0 ;  /* 0x0000000008007986 */ /* 0x0001e2000c101524 */
[----:B------:R-:W-:Y:S05]  /*4b00*/  BRA `(.L_x_418) ;  /* 0x0000000c00447947 */ /* 0x000fea0003800000 */
.L_x_426:
[----:B------:R-:W-:-:S13]  /*4b10*/  ISETP.NE.AND P0, PT, R0, 0x7, PT ;  /* 0x000000070000780c */ /* 0x000fda0003f05270 */
[----:B------:R-:W-:Y:S05]  /*4b20*/  @!P0 BRA `(.L_x_428) ;  /* 0x00000000003c8947 */ /* 0x000fea0003800000 */
[----:B------:R-:W-:-:S13]  /*4b30*/  ISETP.NE.AND P0, PT, R0, 0x8, PT ;  /* 0x000000080000780c */ /* 0x000fda0003f05270 */
[----:B------:R-:W-:Y:S05]  /*4b40*/  @!P0 BRA `(.L_x_429) ;  /* 0x00000000001c8947 */ /* 0x000fea0003800000 */
[----:B------:R-:W-:-:S13]  /*4b50*/  ISETP.NE.AND P0, PT, R0, 0x9, PT ;  /* 0x000000090000780c */ /* 0x000fda0003f05270 */
[----:B------:R-:W-:Y:S05]  /*4b60*/  @P0 BRA `(.L_x_423) ;  /* 0x0000000800c00947 */ /* 0x000fea0003800000 */
[----:B------:R-:W-:Y:S02]  /*4b70*/  IMAD.U32 R4, R3, 0x10000, RZ ;  /* 0x0001000003047824 */ /* 0x000fe400078e00ff */
[----:B------:R-:W-:Y:S02]  /*4b80*/  IMAD.MOV.U32 R5, RZ, RZ, RZ ;  /* 0x000000ffff057224 */ /* 0x000fe400078e00ff */
[----:B------:R-:W-:-:S03]  /*4b90*/  IMAD.MOV.U32 R25, RZ, RZ, R23 ;  /* 0x000000ffff197224 */ /* 0x000fc600078e0017 */
[----:B------:R0:W-:Y:S01]  /*4ba0*/  STG.E.64 desc[UR36][R8.64], R4 ;  /* 0x0000000408007986 */ /* 0x0001e2000c101b24 */
[----:B------:R-:W-:Y:S05]  /*4bb0*/  BRA `(.L_x_418) ;  /* 0x0000000c00187947 */ /* 0x000fea0003800000 */
.L_x_429:
[----:B------:R-:W-:Y:S02]  /*4bc0*/  IMAD.U32 R3, R3, 0x10000, RZ ;  /* 0x0001000003037824 */ /* 0x000fe400078e00ff */
[----:B------:R-:W-:-:S03]  /*4bd0*/  IMAD.MOV.U32 R25, RZ, RZ, R23 ;  /* 0x000000ffff197224 */ /* 0x000fc600078e0017 */
[----:B------:R-:W-:-:S04]  /*4be0*/  F2FP.F16.F32.PACK_AB R3, RZ, R3 ;  /* 0x00000003ff03723e */ /* 0x000fc800000000ff */
[----:B------:R-:W-:-:S05]  /*4bf0*/  PRMT R3, R3, 0x5410, RZ ;  /* 0x0000541003037816 */ /* 0x000fca00000000ff */
[----:B------:R0:W-:Y:S01]  /*4c00*/  STG.E desc[UR36][R8.64], R3 ;  /* 0x0000000308007986 */ /* 0x0001e2000c101924 */
[----:B------:R-:W-:Y:S05]  /*4c10*/  BRA `(.L_x_418) ;  /* 0x0000000c00007947 */ /* 0x000fea0003800000 */
.L_x_428:
[----:B------:R-:W-:Y:S02]  /*4c20*/  IMAD.U32 R4, R3, 0x10000, RZ ;  /* 0x0001000003047824 */ /* 0x000fe400078e00ff */
[----:B------:R-:W-:Y:S02]  /*4c30*/  IMAD.MOV.U32 R25, RZ, RZ, R23 ;  /* 0x000000ffff197224 */ /* 0x000fe400078e0017 */
[----:B------:R-:W-:-:S06]  /*4c40*/  FMUL.FTZ R4, R4, 1 ;  /* 0x3f80000004047820 */ /* 0x000fcc0000410000 */
[----:B------:R-:W0:Y:S02]  /*4c50*/  F2F.F64.F32 R4, R4 ;  /* 0x0000000400047310 */ /* 0x000e240000201800 */
[----:B0-----:R0:W-:Y:S01]  /*4c60*/  STG.E.64 desc[UR36][R8.64], R4 ;  /* 0x0000000408007986 */ /* 0x0011e2000c101b24 */
[----:B------:R-:W-:Y:S05]  /*4c70*/  BRA `(.L_x_418) ;  /* 0x0000000800e87947 */ /* 0x000fea0003800000 */
.L_x_419:
        /* <DEDUP_REMOVED lines=10> */
[----:B------:R-:W-:-:S04]  /*4d20*/  FSETP.NEU.FTZ.AND P0, PT, R3, RZ, PT ;  /* 0x000000ff0300720b */ /* 0x000fc80003f1d000 */
[----:B------:R-:W-:-:S05]  /*4d30*/  SEL R3, RZ, 0x1, !P0 ;  /* 0x00000001ff037807 */ /* 0x000fca0004000000 */
[----:B------:R0:W-:Y:S01]  /*4d40*/  STG.E.U8 desc[UR36][R8.64], R3 ;  /* 0x0000000308007986 */ /* 0x0001e2000c101124 */
[----:B------:R-:W-:Y:S05]  /*4d50*/  BRA `(.L_x_418) ;  /* 0x0000000800b07947 */ /* 0x000fea0003800000 */
.L_x_432:
[----:B------:R-:W-:Y:S01]  /*4d60*/  IMAD.U32 R3, R3, 0x10000, RZ ;  /* 0x0001000003037824 */ /* 0x000fe200078e00ff */
[----:B------:R-:W-:Y:S01]  /*4d70*/  CS2R R6, SRZ ;  /* 0x0000000000067805 */ /* 0x000fe2000001ff00 */
[----:B------:R-:W-:Y:S02]  /*4d80*/  IMAD.MOV.U32 R25, RZ, RZ, R23 ;  /* 0x000000ffff197224 */ /* 0x000fe400078e0017 */
[----:B------:R-:W-:-:S04]  /*4d90*/  FMUL.FTZ R3, R3, 1 ;  /* 0x3f80000003037820 */ /* 0x000fc80000410000 */
[----:B------:R-:W0:Y:S02]  /*4da0*/  F2F.F64.F32 R4, R3 ;  /* 0x0000000300047310 */ /* 0x000e240000201800 */
[----:B0-----:R0:W-:Y:S01]  /*4db0*/  STG.E.128 desc[UR36][R8.64], R4 ;  /* 0x0000000408007986 */ /* 0x0011e2000c101d24 */
[----:B------:R-:W-:Y:S05]  /*4dc0*/  BRA `(.L_x_418) ;  /* 0x0000000800947947 */ /* 0x000fea0003800000 */
.L_x_431:
[----:B------:R-:W-:-:S13]  /*4dd0*/  ISETP.NE.AND P0, PT, R0, 0xf, PT ;  /* 0x0000000f0000780c */ /* 0x000fda0003f05270 */
[----:B------:R-:W-:Y:S05]  /*4de0*/  @!P0 BRA `(.L_x_433) ;  /* 0x0000000000bc8947 */ /* 0x000fea0003800000 */
[----:B------:R-:W-:-:S13]  /*4df0*/  ISETP.NE.AND P0, PT, R0, 0x17, PT ;  /* 0x000000170000780c */ /* 0x000fda0003f05270 */
[----:B------:R-:W-:Y:S05]  /*4e00*/  @!P0 BRA `(.L_x_434) ;  /* 0x0000000000588947 */ /* 0x000fea0003800000 */
[----:B------:R-:W-:-:S13]  /*4e10*/  ISETP.NE.AND P0, PT, R0, 0x18, PT ;  /* 0x000000180000780c */ /* 0x000fda0003f05270 */
[----:B------:R-:W-:Y:S05]  /*4e20*/  @P0 BRA `(.L_x_423) ;  /* 0x0000000800100947 */ /* 0x000fea0003800000 */
[----:B------:R-:W-:Y:S01]  /*4e30*/  IMAD.U32 R7, R3, 0x10000, RZ ;  /* 0x0001000003077824 */ /* 0x000fe200078e00ff */
        /* <DEDUP_REMOVED lines=14> */
.L_x_436:
[----:B------:R-:W-:Y:S05]  /*4f20*/  BSYNC B0 ;  /* 0x0000000000007941 */ /* 0x000fea0003800000 */
.L_x_435:
[----:B------:R-:W-:Y:S01]  /*4f30*/  LOP3.LUT R5, R0, R5, RZ, 0xfc, !PT ;  /* 0x0000000500057212 */ /* 0x000fe200078efcff */
[----:B------:R-:W-:-:S04]  /*4f40*/  IMAD.MOV.U32 R25, RZ, RZ, R23 ;  /* 0x000000ffff197224 */ /* 0x000fc800078e0017 */
[----:B------:R0:W-:Y:S01]  /*4f50*/  STG.E.U8 desc[UR36][R8.64], R5 ;  /* 0x0000000508007986 */ /* 0x0001e2000c101124 */
[----:B------:R-:W-:Y:S05]  /*4f60*/  BRA `(.L_x_418) ;  /* 0x00000008002c7947 */ /* 0x000fea0003800000 */
.L_x_434:
[----:B------:R-:W-:Y:S01]  /*4f70*/  IMAD.U32 R5, R3, 0x10000, RZ ;  /* 0x0001000003057824 */ /* 0x000fe200078e00ff */
        /* <DEDUP_REMOVED lines=12> */
.L_x_438:
[----:B------:R-:W-:Y:S01]  /*5040*/  IMAD.MOV.U32 R0, RZ, RZ, 0x7f ;  /* 0x0000007fff007424 */ /* 0x000fe200078e00ff */
[----:B------:R-:W-:-:S04]  /*5050*/  ISETP.GT.U32.AND P0, PT, R3, 0x7f800000, PT ;  /* 0x7f8000000300780c */ /* 0x000fc80003f04070 */
[----:B------:R-:W-:-:S09]  /*5060*/  SEL R0, R0, 0x7c, P0 ;  /* 0x0000007c00007807 */ /* 0x000fd20000000000 */
.L_x_439:
[----:B------:R-:W-:Y:S05]  /*5070*/  BSYNC B0 ;  /* 0x0000000000007941 */ /* 0x000fea0003800000 */
.L_x_437:
[----:B------:R-:W-:Y:S01]  /*5080*/  LOP3.LUT R3, R5, 0x80000000, RZ, 0xc0, !PT ;  /* 0x8000000005037812 */ /* 0x000fe200078ec0ff */
[----:B------:R-:W-:-:S03]  /*5090*/  IMAD.MOV.U32 R25, RZ, RZ, R23 ;  /* 0x000000ffff197224 */ /* 0x000fc600078e0017 */
[----:B------:R-:W-:-:S04]  /*50a0*/  SHF.R.U32.HI R3, RZ, 0x18, R3 ;  /* 0x00000018ff037819 */ /* 0x000fc80000011603 */
[----:B------:R-:W-:-:S05]  /*50b0*/  LOP3.LUT R3, R0, R3, RZ, 0xfc, !PT ;  /* 0x0000000300037212 */ /* 0x000fca00078efcff */
[----:B------:R0:W-:Y:S01]  /*50c0*/  STG.E.U8 desc[UR36][R8.64], R3 ;  /* 0x0000000308007986 */ /* 0x0001e2000c101124 */
[----:B------:R-:W-:Y:S05]  /*50d0*/  BRA `(.L_x_418) ;  /* 0x0000000400d07947 */ /* 0x000fea0003800000 */
.L_x_433:
[----:B------:R0:W-:Y:S01]  /*50e0*/  STG.E.U16 desc[UR36][R8.64], R3 ;  /* 0x0000000308007986 */ /* 0x0001e2000c101524 */
[----:B------:R-:W-:Y:S01]  /*50f0*/  IMAD.MOV.U32 R25, RZ, RZ, R23 ;  /* 0x000000ffff197224 */ /* 0x000fe200078e0017 */
[----:B------:R-:W-:Y:S06]  /*5100*/  BRA `(.L_x_418) ;  /* 0x0000000400c47947 */ /* 0x000fec0003800000 */
.L_x_430:
        /* <DEDUP_REMOVED lines=10> */
[----:B------:R-:W0:Y:S02]  /*51b0*/  F2I.FTZ.U32.TRUNC.NTZ R3, R3 ;  /* 0x0000000300037305 */ /* 0x000e24000021f000 */
[----:B0-----:R0:W-:Y:S01]  /*51c0*/  STG.E.U16 desc[UR36][R8.64], R3 ;  /* 0x0000000308007986 */ /* 0x0011e2000c101524 */
[----:B------:R-:W-:Y:S05]  /*51d0*/  BRA `(.L_x_418) ;  /* 0x0000000400907947 */ /* 0x000fea0003800000 */
.L_x_442:
[----:B------:R-:W-:Y:S01]  /*51e0*/  IMAD.U32 R5, R3, 0x10000, RZ ;  /* 0x0001000003057824 */ /* 0x000fe200078e00ff */
        /* <DEDUP_REMOVED lines=16> */
.L_x_445:
[----:B------:R-:W-:-:S04]  /*52f0*/  LOP3.LUT R3, R5, 0x80000000, RZ, 0xc0, !PT ;  /* 0x8000000005037812 */ /* 0x000fc800078ec0ff */
[----:B------:R-:W-:-:S04]  /*5300*/  SHF.R.U32.HI R3, RZ, 0x18, R3 ;  /* 0x00000018ff037819 */ /* 0x000fc80000011603 */
[----:B------:R-:W-:-:S04]  /*5310*/  LOP3.LUT R0, R0, R3, RZ, 0xfc, !PT ;  /* 0x0000000300007212 */ /* 0x000fc800078efcff */
[----:B------:R-:W-:-:S07]  /*5320*/  PRMT R4, R0, 0x7610, R4 ;  /* 0x0000761000047816 */ /* 0x000fce0000000004 */
.L_x_444:
[----:B------:R-:W-:Y:S05]  /*5330*/  BSYNC B0 ;  /* 0x0000000000007941 */ /* 0x000fea0003800000 */
.L_x_443:
[----:B------:R0:W-:Y:S01]  /*5340*/  STG.E.U8 desc[UR36][R8.64], R4 ;  /* 0x0000000408007986 */ /* 0x0001e2000c101124 */
[----:B------:R-:W-:Y:S01]  /*5350*/  IMAD.MOV.U32 R25, RZ, RZ, R23 ;  /* 0x000000ffff197224 */ /* 0x000fe200078e0017 */
[----:B------:R-:W-:Y:S06]  /*5360*/  BRA `(.L_x_418) ;  /* 0x00000004002c7947 */ /* 0x000fec0003800000 */
.L_x_441:
        /* <DEDUP_REMOVED lines=17> */
.L_x_448:
[----:B------:R-:W-:-:S04]  /*5480*/  LOP3.LUT R3, R5, 0x80000000, RZ, 0xc0, !PT ;  /* 0x8000000005037812 */ /* 0x000fc800078ec0ff */
[----:B------:R-:W-:-:S04]  /*5490*/  SHF.R.U32.HI R3, RZ, 0x18, R3 ;  /* 0x00000018ff037819 */ /* 0x000fc80000011603 */
[----:B------:R-:W-:-:S04]  /*54a0*/  LOP3.LUT R0, R0, R3, RZ, 0xfc, !PT ;  /* 0x0000000300007212 */ /* 0x000fc800078efcff */
[----:B------:R-:W-:-:S07]  /*54b0*/  PRMT R4, R0, 0x7610, R4 ;  /* 0x0000761000047816 */ /* 0x000fce0000000004 */
.L_x_447:
[----:B------:R-:W-:Y:S05]  /*54c0*/  BSYNC B0 ;  /* 0x0000000000007941 */ /* 0x000fea0003800000 */
.L_x_446:
[----:B------:R0:W-:Y:S01]  /*54d0*/  STG.E.U8 desc[UR36][R8.64], R4 ;  /* 0x0000000408007986 */ /* 0x0001e2000c101124 */
[----:B------:R-:W-:Y:S01]  /*54e0*/  IMAD.MOV.U32 R25, RZ, RZ, R23 ;  /* 0x000000ffff197224 */ /* 0x000fe200078e0017 */
[----:B------:R-:W-:Y:S06]  /*54f0*/  BRA `(.L_x_418) ;  /* 0x0000000000c87947 */ /* 0x000fec0003800000 */
.L_x_440:
[----:B------:R-:W-:-:S13]  /*5500*/  ISETP.NE.AND P0, PT, R0, 0x1c, PT ;  /* 0x0000001c0000780c */ /* 0x000fda0003f05270 */
[----:B------:R-:W-:Y:S05]  /*5510*/  @!P0 BRA `(.L_x_449) ;  /* 0x0000000000b08947 */ /* 0x000fea0003800000 */
[----:B------:R-:W-:-:S13]  /*5520*/  ISETP.NE.AND P0, PT, R0, 0x1d, PT ;  /* 0x0000001d0000780c */ /* 0x000fda0003f05270 */
[----:B------:R-:W-:Y:S05]  /*5530*/  @!P0 BRA `(.L_x_450) ;  /* 0x0000000000948947 */ /* 0x000fea0003800000 */
[----:B------:R-:W-:-:S13]  /*5540*/  ISETP.NE.AND P0, PT, R0, 0x2c, PT ;  /* 0x0000002c0000780c */ /* 0x000fda0003f05270 */
[----:B------:R-:W-:Y:S05]  /*5550*/  @P0 BRA `(.L_x_423) ;  /* 0x0000000000440947 */ /* 0x000fea0003800000 */
[----:B------:R-:W-:Y:S02]  /*5560*/  IMAD.U32 R4, R3, 0x10000, RZ ;  /* 0x0001000003047824 */ /* 0x000fe400078e00ff */
[----:B------:R-:W-:-:S03]  /*5570*/  IMAD.MOV.U32 R25, RZ, RZ, R23 ;  /* 0x000000ffff197224 */ /* 0x000fc600078e0017 */
        /* <DEDUP_REMOVED lines=15> */
.L_x_423:
        /* <DEDUP_REMOVED lines=15> */
[----:B0--34-:R-:W-:Y:S05]  /*5760*/  CALL.ABS.NOINC R14 ;  /* 0x000000000e007343 */ /* 0x019fea0003c00000 */
.L_x_451:
[----:B------:R-:W-:Y:S01]  /*5770*/  IMAD.MOV.U32 R25, RZ, RZ, R23 ;  /* 0x000000ffff197224 */ /* 0x000fe200078e0017 */
[----:B------:R-:W-:Y:S06]  /*5780*/  BRA `(.L_x_418) ;  /* 0x0000000000247947 */ /* 0x000fec0003800000 */
.L_x_450:
[----:B------:R-:W-:Y:S02]  /*5790*/  IMAD.U32 R4, R3, 0x10000, RZ ;  /* 0x0001000003047824 */ /* 0x000fe400078e00ff */
[----:B------:R-:W-:-:S04]  /*57a0*/  IMAD.MOV.U32 R25, RZ, RZ, R23 ;  /* 0x000000ffff197224 */ /* 0x000fc800078e0017 */
[----:B------:R-:W0:Y:S02]  /*57b0*/  F2I.U64.TRUNC R4, R4 ;  /* 0x0000000400047311 */ /* 0x000e24000020d800 */
[----:B0-----:R0:W-:Y:S01]  /*57c0*/  STG.E.64 desc[UR36][R8.64], R4 ;  /* 0x0000000408007986 */ /* 0x0011e2000c101b24 */
[----:B------:R-:W-:Y:S05]  /*57d0*/  BRA `(.L_x_418) ;  /* 0x0000000000107947 */ /* 0x000fea0003800000 */
.L_x_449:
[----:B------:R-:W-:Y:S02]  /*57e0*/  IMAD.U32 R3, R3, 0x10000, RZ ;  /* 0x0001000003037824 */ /* 0x000fe400078e00ff */
[----:B------:R-:W-:-:S04]  /*57f0*/  IMAD.MOV.U32 R25, RZ, RZ, R23 ;  /* 0x000000ffff197224 */ /* 0x000fc800078e0017 */
[----:B------:R-:W0:Y:S02]  /*5800*/  F2I.FTZ.U32.TRUNC.NTZ R3, R3 ;  /* 0x0000000300037305 */ /* 0x000e24000021f000 */
[----:B0-----:R0:W-:Y:S02]  /*5810*/  STG.E desc[UR36][R8.64], R3 ;  /* 0x0000000308007986 */ /* 0x0011e4000c101924 */
.L_x_418:
[----:B------:R-:W-:Y:S05]  /*5820*/  BSYNC B6 ;  /* 0x0000000000067941 */ /* 0x000fea0003800000 */
.L_x_417:
[----:B------:R-:W-:Y:S01]  /*5830*/  ISETP.GE.AND P0, PT, R25, R16, PT ;  /* 0x000000101900720c */ /* 0x000fe20003f06270 */
[----:B------:R-:W-:-:S12]  /*5840*/  BSSY B6, `(.L_x_452) ;  /* 0x00001fc000067945 */ /* 0x000fd80003800000 */
[----:B------:R-:W-:Y:S05]  /*5850*/  @P0 BRA `(.L_x_453) ;  /* 0x0000001c00e80947 */ /* 0x000fea0003800000 */
[----:B01----:R-:W0:Y:S01]  /*5860*/  LDC.64 R8, c[0x0][0x218] ;  /* 0x00008600ff087b82 */ /* 0x003e220000000a00 */
        /* <DEDUP_REMOVED lines=17> */
[----:B----4-:R-:W-:-:S04]  /*5980*/  IMAD.U32 R22, R22, 0x10000, RZ ;  /* 0x0001000016167824 */ /* 0x010fc800078e00ff */
[----:B------:R-:W0:Y:S02]  /*5990*/  F2I.FTZ.TRUNC.NTZ R3, R22 ;  /* 0x0000001600037305 */ /* 0x000e24000021f100 */
[----:B0-----:R0:W-:Y:S01]  /*59a0*/  STG.E.U8 desc[UR36][R8.64], R3 ;  /* 0x0000000308007986 */ /* 0x0011e2000c101124 */
[----:B------:R-:W-:Y:S05]  /*59b0*/  BRA `(.L_x_459) ;  /* 0x0000000c00947947 */ /* 0x000fea0003800000 */
.L_x_457:
[----:B----4-:R-:W-:-:S06]  /*59c0*/  IMAD.U32 R5, R22, 0x10000, RZ ;  /* 0x0001000016057824 */ /* 0x010fcc00078e00ff */
[----:B------:R-:W0:Y:S02]  /*59d0*/  F2I.S64.TRUNC R4, R5 ;  /* 0x0000000500047311 */ /* 0x000e24000020d900 */
[----:B0-----:R0:W-:Y:S01]  /*59e0*/  STG.E.U8 desc[UR36][R8.64], R4 ;  /* 0x0000000408007986 */ /* 0x0011e2000c101124 */
[----:B------:R-:W-:Y:S05]  /*59f0*/  BRA `(.L_x_459) ;  /* 0x0000000c00847947 */ /* 0x000fea0003800000 */
.L_x_456:
[----:B------:R-:W-:-:S13]  /*5a00*/  ISETP.NE.AND P0, PT, R0, 0x2, PT ;  /* 0x000000020000780c */ /* 0x000fda0003f05270 */
[----:B------:R-:W-:Y:S05]  /*5a10*/  @!P0 BRA `(.L_x_460) ;  /* 0x0000000000308947 */ /* 0x000fea0003800000 */
[----:B------:R-:W-:-:S13]  /*5a20*/  ISETP.NE.AND P0, PT, R0, 0x3, PT ;  /* 0x000000030000780c */ /* 0x000fda0003f05270 */
[----:B------:R-:W-:Y:S05]  /*5a30*/  @!P0 BRA `(.L_x_461) ;  /* 0x0000000000188947 */ /* 0x000fea0003800000 */
[----:B------:R-:W-:-:S13]  /*5a40*/  ISETP.NE.AND P0, PT, R0, 0x4, PT ;  /* 0x000000040000780c */ /* 0x000fda0003f05270 */
[----:B------:R-:W-:Y:S05]  /*5a50*/  @P0 BRA `(.L_x_458) ;  /* 0x0000000c000c0947 */ /* 0x000fea0003800000 */
[----:B----4-:R-:W-:-:S06]  /*5a60*/  IMAD.U32 R4, R22, 0x10000, RZ ;  /* 0x0001000016047824 */ /* 0x010fcc00078e00ff */
[----:B------:R-:W0:Y:S02]  /*5a70*/  F2I.S64.TRUNC R4, R4 ;  /* 0x0000000400047311 */ /* 0x000e24000020d900 */
[----:B0-----:R0:W-:Y:S01]  /*5a80*/  STG.E.64 desc[UR36][R8.64], R4 ;  /* 0x0000000408007986 */ /* 0x0011e2000c101b24 */
[----:B------:R-:W-:Y:S05]  /*5a90*/  BRA `(.L_x_459) ;  /* 0x0000000c005c7947 */ /* 0x000fea0003800000 */
.L_x_461:
[----:B----4-:R-:W-:-:S04]  /*5aa0*/  IMAD.U32 R22, R22, 0x10000, RZ ;  /* 0x0001000016167824 */ /* 0x010fc800078e00ff */
[----:B------:R-:W0:Y:S02]  /*5ab0*/  F2I.FTZ.TRUNC.NTZ R3, R22 ;  /* 0x0000001600037305 */ /* 0x000e24000021f100 */
[----:B0-----:R0:W-:Y:S01]  /*5ac0*/  STG.E desc[UR36][R8.64], R3 ;  /* 0x0000000308007986 */ /* 0x0011e2000c101924 */
[----:B------:R-:W-:Y:S05]  /*5ad0*/  BRA `(.L_x_459) ;  /* 0x0000000c004c7947 */ /* 0x000fea0003800000 */
.L_x_460:
[----:B----4-:R-:W-:-:S04]  /*5ae0*/  IMAD.U32 R22, R22, 0x10000, RZ ;  /* 0x0001000016167824 */ /* 0x010fc800078e00ff */
[----:B------:R-:W0:Y:S02]  /*5af0*/  F2I.FTZ.TRUNC.NTZ R3, R22 ;  /* 0x0000001600037305 */ /* 0x000e24000021f100 */
[----:B0-----:R0:W-:Y:S01]  /*5b00*/  STG.E.U16 desc[UR36][R8.64], R3 ;  /* 0x0000000308007986 */ /* 0x0011e2000c101524 */
[----:B------:R-:W-:Y:S05]  /*5b10*/  BRA `(.L_x_459) ;  /* 0x0000000c003c7947 */ /* 0x000fea0003800000 */
.L_x_455:
[----:B------:R-:W-:-:S13]  /*5b20*/  ISETP.GT.AND P0, PT, R0, 0x6, PT ;  /* 0x000000060000780c */ /* 0x000fda0003f04270 */
[----:B------:R-:W-:Y:S05]  /*5b30*/  @P0 BRA `(.L_x_462) ;  /* 0x00000000002c0947 */ /* 0x000fea0003800000 */
[----:B------:R-:W-:-:S13]  /*5b40*/  ISETP.NE.AND P0, PT, R0, 0x5, PT ;  /* 0x000000050000780c */ /* 0x000fda0003f05270 */
[----:B------:R-:W-:Y:S05]  /*5b50*/  @!P0 BRA `(.L_x_463) ;  /* 0x0000000000148947 */ /* 0x000fea0003800000 */
[----:B------:R-:W-:-:S13]  /*5b60*/  ISETP.NE.AND P0, PT, R0, 0x6, PT ;  /* 0x000000060000780c */ /* 0x000fda0003f05270 */
[----:B------:R-:W-:Y:S05]  /*5b70*/  @P0 BRA `(.L_x_458) ;  /* 0x0000000800c40947 */ /* 0x000fea0003800000 */
[----:B----4-:R-:W-:-:S05]  /*5b80*/  IMAD.U32 R3, R22, 0x10000, RZ ;  /* 0x0001000016037824 */ /* 0x010fca00078e00ff */
[----:B------:R0:W-:Y:S01]  /*5b90*/  STG.E desc[UR36][R8.64], R3 ;  /* 0x0000000308007986 */ /* 0x0001e2000c101924 */
[----:B------:R-:W-:Y:S05]  /*5ba0*/  BRA `(.L_x_459) ;  /* 0x0000000c00187947 */ /* 0x000fea0003800000 */
.L_x_463:
[----:B----4-:R-:W-:-:S05]  /*5bb0*/  IMAD.U32 R0, R22, 0x10000, RZ ;  /* 0x0001000016007824 */ /* 0x010fca00078e00ff */
[----:B------:R-:W-:-:S05]  /*5bc0*/  F2FP.F16.F32.PACK_AB R0, RZ, R0 ;  /* 0x00000000ff00723e */ /* 0x000fca00000000ff */
[----:B------:R0:W-:Y:S01]  /*5bd0*/  STG.E.U16 desc[UR36][R8.64], R0 ;  /* 0x0000000008007986 */ /* 0x0001e2000c101524 */
[----:B------:R-:W-:Y:S05]  /*5be0*/  BRA `(.L_x_459) ;  /* 0x0000000c00087947 */ /* 0x000fea0003800000 */
.L_x_462:
[----:B------:R-:W-:-:S13]  /*5bf0*/  ISETP.NE.AND P0, PT, R0, 0x7, PT ;  /* 0x000000070000780c */ /* 0x000fda0003f05270 */
[----:B------:R-:W-:Y:S05]  /*5c00*/  @!P0 BRA `(.L_x_464) ;  /* 0x0000000000348947 */ /* 0x000fea0003800000 */
[----:B------:R-:W-:-:S13]  /*5c10*/  ISETP.NE.AND P0, PT, R0, 0x8, PT ;  /* 0x000000080000780c */ /* 0x000fda0003f05270 */
[----:B------:R-:W-:Y:S05]  /*5c20*/  @!P0 BRA `(.L_x_465) ;  /* 0x0000000000188947 */ /* 0x000fea0003800000 */
[----:B------:R-:W-:-:S13]  /*5c30*/  ISETP.NE.AND P0, PT, R0, 0x9, PT ;  /* 0x000000090000780c */ /* 0x000fda0003f05270 */
[----:B------:R-:W-:Y:S05]  /*5c40*/  @P0 BRA `(.L_x_458) ;  /* 0x0000000800900947 */ /* 0x000fea0003800000 */
[----:B----4-:R-:W-:Y:S02]  /*5c50*/  IMAD.U32 R22, R22, 0x10000, RZ ;  /* 0x0001000016167824 */ /* 0x010fe400078e00ff */
[----:B------:R-:W-:-:S05]  /*5c60*/  IMAD.MOV.U32 R23, RZ, RZ, RZ ;  /* 0x000000ffff177224 */ /* 0x000fca00078e00ff */
[----:B------:R0:W-:Y:S01]  /*5c70*/  STG.E.64 desc[UR36][R8.64], R22 ;  /* 0x0000001608007986 */ /* 0x0001e2000c101b24 */
[----:B------:R-:W-:Y:S05]  /*5c80*/  BRA `(.L_x_459) ;  /* 0x0000000800e07947 */ /* 0x000fea0003800000 */
.L_x_465:
[----:B----4-:R-:W-:-:S05]  /*5c90*/  IMAD.U32 R22, R22, 0x10000, RZ ;  /* 0x0001000016167824 */ /* 0x010fca00078e00ff */
[----:B------:R-:W-:-:S04]  /*5ca0*/  F2FP.F16.F32.PACK_AB R3, RZ, R22 ;  /* 0x00000016ff03723e */ /* 0x000fc800000000ff */
[----:B------:R-:W-:-:S05]  /*5cb0*/  PRMT R3, R3, 0x5410, RZ ;  /* 0x0000541003037816 */ /* 0x000fca00000000ff */
[----:B------:R0:W-:Y:S01]  /*5cc0*/  STG.E desc[UR36][R8.64], R3 ;  /* 0x0000000308007986 */ /* 0x0001e2000c101924 */
[----:B------:R-:W-:Y:S05]  /*5cd0*/  BRA `(.L_x_459) ;  /* 0x0000000800cc7947 */ /* 0x000fea0003800000 */
.L_x_464:
[----:B----4-:R-:W-:-:S04]  /*5ce0*/  IMAD.U32 R4, R22, 0x10000, RZ ;  /* 0x0001000016047824 */ /* 0x010fc800078e00ff */
[----:B------:R-:W-:-:S06]  /*5cf0*/  FMUL.FTZ R4, R4, 1 ;  /* 0x3f80000004047820 */ /* 0x000fcc0000410000 */
[----:B------:R-:W0:Y:S02]  /*5d00*/  F2F.F64.F32 R4, R4 ;  /* 0x0000000400047310 */ /* 0x000e240000201800 */
[----:B0-----:R0:W-:Y:S01]  /*5d10*/  STG.E.64 desc[UR36][R8.64], R4 ;  /* 0x0000000408007986 */ /* 0x0011e2000c101b24 */
[----:B------:R-:W-:Y:S05]  /*5d20*/  BRA `(.L_x_459) ;  /* 0x0000000800b87947 */ /* 0x000fea0003800000 */
.L_x_454:
        /* <DEDUP_REMOVED lines=8> */
[----:B----4-:R-:W-:-:S05]  /*5db0*/  IMAD.U32 R22, R22, 0x10000, RZ ;  /* 0x0001000016167824 */ /* 0x010fca00078e00ff */
[----:B------:R-:W-:-:S04]  /*5dc0*/  FSETP.NEU.FTZ.AND P0, PT, R22, RZ, PT ;  /* 0x000000ff1600720b */ /* 0x000fc80003f1d000 */
[----:B------:R-:W-:-:S05]  /*5dd0*/  SEL R3, RZ, 0x1, !P0 ;  /* 0x00000001ff037807 */ /* 0x000fca0004000000 */
[----:B------:R0:W-:Y:S01]  /*5de0*/  STG.E.U8 desc[UR36][R8.64], R3 ;  /* 0x0000000308007986 */ /* 0x0001e2000c101124 */
[----:B------:R-:W-:Y:S05]  /*5df0*/  BRA `(.L_x_459) ;  /* 0x0000000800847947 */ /* 0x000fea0003800000 */
.L_x_468:
[----:B----4-:R-:W-:Y:S01]  /*5e00*/  IMAD.U32 R22, R22, 0x10000, RZ ;  /* 0x0001000016167824 */ /* 0x010fe200078e00ff */
[----:B------:R-:W-:-:S03]  /*5e10*/  CS2R R6, SRZ ;  /* 0x0000000000067805 */ /* 0x000fc6000001ff00 */
[----:B------:R-:W-:-:S06]  /*5e20*/  FMUL.FTZ R4, R22, 1 ;  /* 0x3f80000016047820 */ /* 0x000fcc0000410000 */
[----:B------:R-:W0:Y:S02]  /*5e30*/  F2F.F64.F32 R4, R4 ;  /* 0x0000000400047310 */ /* 0x000e240000201800 */
[----:B0-----:R0:W-:Y:S01]  /*5e40*/  STG.E.128 desc[UR36][R8.64], R4 ;  /* 0x0000000408007986 */ /* 0x0011e2000c101d24 */
[----:B------:R-:W-:Y:S05]  /*5e50*/  BRA `(.L_x_459) ;  /* 0x00000008006c7947 */ /* 0x000fea0003800000 */
.L_x_467:
[----:B------:R-:W-:-:S13]  /*5e60*/  ISETP.NE.AND P0, PT, R0, 0xf, PT ;  /* 0x0000000f0000780c */ /* 0x000fda0003f05270 */
[----:B------:R-:W-:Y:S05]  /*5e70*/  @!P0 BRA `(.L_x_469) ;  /* 0x0000000000b48947 */ /* 0x000fea0003800000 */
[----:B------:R-:W-:-:S13]  /*5e80*/  ISETP.NE.AND P0, PT, R0, 0x17, PT ;  /* 0x000000170000780c */ /* 0x000fda0003f05270 */
[----:B------:R-:W-:Y:S05]  /*5e90*/  @!P0 BRA `(.L_x_470) ;  /* 0x0000000000548947 */ /* 0x000fea0003800000 */
[----:B------:R-:W-:-:S13]  /*5ea0*/  ISETP.NE.AND P0, PT, R0, 0x18, PT ;  /* 0x000000180000780c */ /* 0x000fda0003f05270 */
[----:B------:R-:W-:Y:S05]  /*5eb0*/  @P0 BRA `(.L_x_458) ;  /* 0x0000000400f40947 */ /* 0x000fea0003800000 */
[----:B----4-:R-:W-:Y:S01]  /*5ec0*/  IMAD.U32 R7, R22, 0x10000, RZ ;  /* 0x0001000016077824 */ /* 0x010fe200078e00ff */
        /* <DEDUP_REMOVED lines=14> */
.L_x_472:
[----:B------:R-:W-:Y:S05]  /*5fb0*/  BSYNC B0 ;  /* 0x0000000000007941 */ /* 0x000fea0003800000 */
.L_x_471:
[----:B------:R-:W-:-:S05]  /*5fc0*/  LOP3.LUT R5, R0, R5, RZ, 0xfc, !PT ;  /* 0x0000000500057212 */ /* 0x000fca00078efcff */
[----:B------:R0:W-:Y:S01]  /*5fd0*/  STG.E.U8 desc[UR36][R8.64], R5 ;  /* 0x0000000508007986 */ /* 0x0001e2000c101124 */
[----:B------:R-:W-:Y:S05]  /*5fe0*/  BRA `(.L_x_459) ;  /* 0x0000000800087947 */ /* 0x000fea0003800000 */
.L_x_470:
[----:B----4-:R-:W-:Y:S01]  /*5ff0*/  IMAD.U32 R5, R22, 0x10000, RZ ;  /* 0x0001000016057824 */ /* 0x010fe200078e00ff */
        /* <DEDUP_REMOVED lines=12> */
.L_x_474:
[----:B------:R-:W-:Y:S01]  /*60c0*/  IMAD.MOV.U32 R0, RZ, RZ, 0x7f ;  /* 0x0000007fff007424 */ /* 0x000fe200078e00ff */
[----:B------:R-:W-:-:S04]  /*60d0*/  ISETP.GT.U32.AND P0, PT, R3, 0x7f800000, PT ;  /* 0x7f8000000300780c */ /* 0x000fc80003f04070 */
[----:B------:R-:W-:-:S09]  /*60e0*/  SEL R0, R0, 0x7c, P0 ;  /* 0x0000007c00007807 */ /* 0x000fd20000000000 */
.L_x_475:
[----:B------:R-:W-:Y:S05]  /*60f0*/  BSYNC B0 ;  /* 0x0000000000007941 */ /* 0x000fea0003800000 */
.L_x_473:
[----:B------:R-:W-:-:S04]  /*6100*/  LOP3.LUT R3, R5, 0x80000000, RZ, 0xc0, !PT ;  /* 0x8000000005037812 */ /* 0x000fc800078ec0ff */
[----:B------:R-:W-:-:S04]  /*6110*/  SHF.R.U32.HI R3, RZ, 0x18, R3 ;  /* 0x00000018ff037819 */ /* 0x000fc80000011603 */
[----:B------:R-:W-:-:S05]  /*6120*/  LOP3.LUT R3, R0, R3, RZ, 0xfc, !PT ;  /* 0x0000000300037212 */ /* 0x000fca00078efcff */
[----:B------:R0:W-:Y:S01]  /*6130*/  STG.E.U8 desc[UR36][R8.64], R3 ;  /* 0x0000000308007986 */ /* 0x0001e2000c101124 */
[----:B------:R-:W-:Y:S05]  /*6140*/  BRA `(.L_x_459) ;  /* 0x0000000400b07947 */ /* 0x000fea0003800000 */
.L_x_469:
[----:B----4-:R0:W-:Y:S01]  /*6150*/  STG.E.U16 desc[UR36][R8.64], R22 ;  /* 0x0000001608007986 */ /* 0x0101e2000c101524 */
[----:B------:R-:W-:Y:S05]  /*6160*/  BRA `(.L_x_459) ;  /* 0x0000000400a87947 */ /* 0x000fea0003800000 */
.L_x_466:
        /* <DEDUP_REMOVED lines=8> */
[----:B----4-:R-:W-:-:S06]  /*61f0*/  IMAD.U32 R3, R22, 0x10000, RZ ;  /* 0x0001000016037824 */ /* 0x010fcc00078e00ff */
[----:B------:R-:W0:Y:S02]  /*6200*/  F2I.FTZ.U32.TRUNC.NTZ R3, R3 ;  /* 0x0000000300037305 */ /* 0x000e24000021f000 */
[----:B0-----:R0:W-:Y:S01]  /*6210*/  STG.E.U16 desc[UR36][R8.64], R3 ;  /* 0x0000000308007986 */ /* 0x0011e2000c101524 */
[----:B------:R-:W-:Y:S05]  /*6220*/  BRA `(.L_x_459) ;  /* 0x0000000400787947 */ /* 0x000fea0003800000 */
.L_x_478:
[----:B----4-:R-:W-:Y:S01]  /*6230*/  IMAD.U32 R5, R22, 0x10000, RZ ;  /* 0x0001000016057824 */ /* 0x010fe200078e00ff */
        /* <DEDUP_REMOVED lines=16> */
.L_x_481:
[----:B------:R-:W-:-:S04]  /*6340*/  LOP3.LUT R3, R5, 0x80000000, RZ, 0xc0, !PT ;  /* 0x8000000005037812 */ /* 0x000fc800078ec0ff */
[----:B------:R-:W-:-:S04]  /*6350*/  SHF.R.U32.HI R3, RZ, 0x18, R3 ;  /* 0x00000018ff037819 */ /* 0x000fc80000011603 */
[----:B------:R-:W-:-:S04]  /*6360*/  LOP3.LUT R0, R0, R3, RZ, 0xfc, !PT ;  /* 0x0000000300007212 */ /* 0x000fc800078efcff */
[----:B------:R-:W-:-:S07]  /*6370*/  PRMT R4, R0, 0x7610, R4 ;  /* 0x0000761000047816 */ /* 0x000fce0000000004 */
.L_x_480:
[----:B------:R-:W-:Y:S05]  /*6380*/  BSYNC B0 ;  /* 0x0000000000007941 */ /* 0x000fea0003800000 */
.L_x_479:
[----:B------:R4:W-:Y:S01]  /*6390*/  STG.E.U8 desc[UR36][R8.64], R4 ;  /* 0x0000000408007986 */ /* 0x0009e2000c101124 */
[----:B------:R-:W-:Y:S05]  /*63a0*/  BRA `(.L_x_459) ;  /* 0x0000000400187947 */ /* 0x000fea0003800000 */
.L_x_477:
        /* <DEDUP_REMOVED lines=17> */
.L_x_484:
[----:B------:R-:W-:-:S04]  /*64c0*/  LOP3.LUT R3, R5, 0x80000000, RZ, 0xc0, !PT ;  /* 0x8000000005037812 */ /* 0x000fc800078ec0ff */
[----:B------:R-:W-:-:S04]  /*64d0*/  SHF.R.U32.HI R3, RZ, 0x18, R3 ;  /* 0x00000018ff037819 */ /* 0x000fc80000011603 */
[----:B------:R-:W-:-:S04]  /*64e0*/  LOP3.LUT R0, R0, R3, RZ, 0xfc, !PT ;  /* 0x0000000300007212 */ /* 0x000fc800078efcff */
[----:B------:R-:W-:-:S07]  /*64f0*/  PRMT R4, R0, 0x7610, R4 ;  /* 0x0000761000047816 */ /* 0x000fce0000000004 */
.L_x_483:
[----:B------:R-:W-:Y:S05]  /*6500*/  BSYNC B0 ;  /* 0x0000000000007941 */ /* 0x000fea0003800000 */
.L_x_482:
[----:B------:R0:W-:Y:S01]  /*6510*/  STG.E.U8 desc[UR36][R8.64], R4 ;  /* 0x0000000408007986 */ /* 0x0001e2000c101124 */
[----:B------:R-:W-:Y:S05]  /*6520*/  BRA `(.L_x_459) ;  /* 0x0000000000b87947 */ /* 0x000fea0003800000 */
.L_x_476:
[----:B------:R-:W-:-:S13]  /*6530*/  ISETP.NE.AND P0, PT, R0, 0x1c, PT ;  /* 0x0000001c0000780c */ /* 0x000fda0003f05270 */
[----:B------:R-:W-:Y:S05]  /*6540*/  @!P0 BRA `(.L_x_485) ;  /* 0x0000000000a48947 */ /* 0x000fea0003800000 */
[----:B------:R-:W-:-:S13]  /*6550*/  ISETP.NE.AND P0, PT, R0, 0x1d, PT ;  /* 0x0000001d0000780c */ /* 0x000fda0003f05270 */
[----:B------:R-:W-:Y:S05]  /*6560*/  @!P0 BRA `(.L_x_486) ;  /* 0x00000000008c8947 */ /* 0x000fea0003800000 */
[----:B------:R-:W-:-:S13]  /*6570*/  ISETP.NE.AND P0, PT, R0, 0x2c, PT ;  /* 0x0000002c0000780c */ /* 0x000fda0003f05270 */
[----:B------:R-:W-:Y:S05]  /*6580*/  @P0 BRA `(.L_x_458) ;  /* 0x0000000000400947 */ /* 0x000fea0003800000 */
[----:B----4-:R-:W-:-:S05]  /*6590*/  IMAD.U32 R22, R22, 0x10000, RZ ;  /* 0x0001000016167824 */ /* 0x010fca00078e00ff */
        /* <DEDUP_REMOVED lines=15> */
.L_x_458:
        /* <DEDUP_REMOVED lines=16> */
.L_x_487:
[----:B------:R-:W-:Y:S05]  /*6790*/  BRA `(.L_x_459) ;  /* 0x00000000001c7947 */ /* 0x000fea0003800000 */
.L_x_486:
[----:B----4-:R-:W-:-:S06]  /*67a0*/  IMAD.U32 R4, R22, 0x10000, RZ ;  /* 0x0001000016047824 */ /* 0x010fcc00078e00ff */
[----:B------:R-:W0:Y:S02]  /*67b0*/  F2I.U64.TRUNC R4, R4 ;  /* 0x0000000400047311 */ /* 0x000e24000020d800 */
[----:B0-----:R2:W-:Y:S01]  /*67c0*/  STG.E.64 desc[UR36][R8.64], R4 ;  /* 0x0000000408007986 */ /* 0x0015e2000c101b24 */
[----:B------:R-:W-:Y:S05]  /*67d0*/  BRA `(.L_x_459) ;  /* 0x00000000000c7947 */ /* 0x000fea0003800000 */
.L_x_485:
[----:B----4-:R-:W-:-:S04]  /*67e0*/  IMAD.U32 R22, R22, 0x10000, RZ ;  /* 0x0001000016167824 */ /* 0x010fc800078e00ff */
[----:B------:R-:W0:Y:S02]  /*67f0*/  F2I.FTZ.U32.TRUNC.NTZ R3, R22 ;  /* 0x0000001600037305 */ /* 0x000e24000021f000 */
[----:B0-----:R0:W-:Y:S02]  /*6800*/  STG.E desc[UR36][R8.64], R3 ;  /* 0x0000000308007986 */ /* 0x0011e4000c101924 */
.L_x_459:
[----:B------:R-:W-:-:S05]  /*6810*/  VIADD R25, R25, 0x80 ;  /* 0x0000008019197836 */ /* 0x000fca0000000000 */
[----:B------:R-:W-:-:S13]  /*6820*/  ISETP.GE.AND P0, PT, R25, R16, PT ;  /* 0x000000101900720c */ /* 0x000fda0003f06270 */
[----:B------:R-:W-:Y:S05]  /*6830*/  @P0 BRA `(.L_x_453) ;  /* 0x0000000c00f00947 */ /* 0x000fea0003800000 */
[----:B012-4-:R-:W0:Y:S01]  /*6840*/  LDC.64 R8, c[0x0][0x218] ;  /* 0x00008600ff087b82 */ /* 0x017e220000000a00 */
        /* <DEDUP_REMOVED lines=17> */
[----:B------:R-:W-:-:S06]  /*6960*/  IMAD.U32 R17, R17, 0x10000, RZ ;  /* 0x0001000011117824 */ /* 0x000fcc00078e00ff */
[----:B------:R-:W0:Y:S02]  /*6970*/  F2I.FTZ.TRUNC.NTZ R17, R17 ;  /* 0x0000001100117305 */ /* 0x000e24000021f100 */
[----:B0-----:R0:W-:Y:S01]  /*6980*/  STG.E.U8 desc[UR36][R8.64], R17 ;  /* 0x0000001108007986 */ /* 0x0011e2000c101124 */
[----:B------:R-:W-:Y:S05]  /*6990*/  BRA `(.L_x_493) ;  /* 0x0000000c00947947 */ /* 0x000fea0003800000 */
.L_x_491:
[----:B------:R-:W-:-:S06]  /*69a0*/  IMAD.U32 R5, R17, 0x10000, RZ ;  /* 0x0001000011057824 */ /* 0x000fcc00078e00ff */
[----:B------:R-:W0:Y:S02]  /*69b0*/  F2I.S64.TRUNC R4, R5 ;  /* 0x0000000500047311 */ /* 0x000e24000020d900 */
[----:B0-----:R4:W-:Y:S01]  /*69c0*/  STG.E.U8 desc[UR36][R8.64], R4 ;  /* 0x0000000408007986 */ /* 0x0019e2000c101124 */
[----:B------:R-:W-:Y:S05]  /*69d0*/  BRA `(.L_x_493) ;  /* 0x0000000c00847947 */ /* 0x000fea0003800000 */
.L_x_490:
[----:B------:R-:W-:-:S13]  /*69e0*/  ISETP.NE.AND P0, PT, R0, 0x2, PT ;  /* 0x000000020000780c */ /* 0x000fda0003f05270 */
[----:B------:R-:W-:Y:S05]  /*69f0*/  @!P0 BRA `(.L_x_494) ;  /* 0x0000000000308947 */ /* 0x000fea0003800000 */
[----:B------:R-:W-:-:S13]  /*6a00*/  ISETP.NE.AND P0, PT, R0, 0x3, PT ;  /* 0x000000030000780c */ /* 0x000fda0003f05270 */
[----:B------:R-:W-:Y:S05]  /*6a10*/  @!P0 BRA `(.L_x_495) ;  /* 0x0000000000188947 */ /* 0x000fea0003800000 */
[----:B------:R-:W-:-:S13]  /*6a20*/  ISETP.NE.AND P0, PT, R0, 0x4, PT ;  /* 0x000000040000780c */ /* 0x000fda0003f05270 */
[----:B------:R-:W-:Y:S05]  /*6a30*/  @P0 BRA `(.L_x_492) ;  /* 0x0000000c000c0947 */ /* 0x000fea0003800000 */
[----:B------:R-:W-:-:S06]  /*6a40*/  IMAD.U32 R4, R17, 0x10000, RZ ;  /* 0x0001000011047824 */ /* 0x000fcc00078e00ff */
[----:B------:R-:W0:Y:S02]  /*6a50*/  F2I.S64.TRUNC R4, R4 ;  /* 0x0000000400047311 */ /* 0x000e24000020d900 */
[----:B0-----:R1:W-:Y:S01]  /*6a60*/  STG.E.64 desc[UR36][R8.64], R4 ;  /* 0x0000000408007986 */ /* 0x0013e2000c101b24 */
[----:B------:R-:W-:Y:S05]  /*6a70*/  BRA `(.L_x_493) ;  /* 0x0000000c005c7947 */ /* 0x000fea0003800000 */
.L_x_495:
[----:B------:R-:W-:-:S06]  /*6a80*/  IMAD.U32 R17, R17, 0x10000, RZ ;  /* 0x0001000011117824 */ /* 0x000fcc00078e00ff */
[----:B------:R-:W0:Y:S02]  /*6a90*/  F2I.FTZ.TRUNC.NTZ R17, R17 ;  /* 0x0000001100117305 */ /* 0x000e24000021f100 */
[----:B0-----:R2:W-:Y:S01]  /*6aa0*/  STG.E desc[UR36][R8.64], R17 ;  /* 0x0000001108007986 */ /* 0x0015e2000c101924 */
[----:B------:R-:W-:Y:S05]  /*6ab0*/  BRA `(.L_x_493) ;  /* 0x0000000c004c7947 */ /* 0x000fea0003800000 */
.L_x_494:
[----:B------:R-:W-:-:S06]  /*6ac0*/  IMAD.U32 R17, R17, 0x10000, RZ ;  /* 0x0001000011117824 */ /* 0x000fcc00078e00ff */
[----:B------:R-:W0:Y:S02]  /*6ad0*/  F2I.FTZ.TRUNC.NTZ R17, R17 ;  /* 0x0000001100117305 */ /* 0x000e24000021f100 */
[----:B0-----:R0:W-:Y:S01]  /*6ae0*/  STG.E.U16 desc[UR36][R8.64], R17 ;  /* 0x0000001108007986 */ /* 0x0011e2000c101524 */
[----:B------:R-:W-:Y:S05]  /*6af0*/  BRA `(.L_x_493) ;  /* 0x0000000c003c7947 */ /* 0x000fea0003800000 */
.L_x_489:
[----:B------:R-:W-:-:S13]  /*6b00*/  ISETP.GT.AND P0, PT, R0, 0x6, PT ;  /* 0x000000060000780c */ /* 0x000fda0003f04270 */
[----:B------:R-:W-:Y:S05]  /*6b10*/  @P0 BRA `(.L_x_496) ;  /* 0x00000000002c0947 */ /* 0x000fea0003800000 */
[----:B------:R-:W-:-:S13]  /*6b20*/  ISETP.NE.AND P0, PT, R0, 0x5, PT ;  /* 0x000000050000780c */ /* 0x000fda0003f05270 */
[----:B------:R-:W-:Y:S05]  /*6b30*/  @!P0 BRA `(.L_x_497) ;  /* 0x0000000000148947 */ /* 0x000fea0003800000 */
[----:B------:R-:W-:-:S13]  /*6b40*/  ISETP.NE.AND P0, PT, R0, 0x6, PT ;  /* 0x000000060000780c */ /* 0x000fda0003f05270 */
[----:B------:R-:W-:Y:S05]  /*6b50*/  @P0 BRA `(.L_x_492) ;  /* 0x0000000800c40947 */ /* 0x000fea0003800000 */
[----:B------:R-:W-:-:S05]  /*6b60*/  IMAD.U32 R17, R17, 0x10000, RZ ;  /* 0x0001000011117824 */ /* 0x000fca00078e00ff */
[----:B------:R0:W-:Y:S01]  /*6b70*/  STG.E desc[UR36][R8.64], R17 ;  /* 0x0000001108007986 */ /* 0x0001e2000c101924 */
[----:B------:R-:W-:Y:S05]  /*6b80*/  BRA `(.L_x_493) ;  /* 0x0000000c00187947 */ /* 0x000fea0003800000 */
.L_x_497:
[----:B------:R-:W-:-:S05]  /*6b90*/  IMAD.U32 R0, R17, 0x10000, RZ ;  /* 0x0001000011007824 */ /* 0x000fca00078e00ff */
[----:B------:R-:W-:-:S05]  /*6ba0*/  F2FP.F16.F32.PACK_AB R0, RZ, R0 ;  /* 0x00000000ff00723e */ /* 0x000fca00000000ff */
[----:B------:R0:W-:Y:S01]  /*6bb0*/  STG.E.U16 desc[UR36][R8.64], R0 ;  /* 0x0000000008007986 */ /* 0x0001e2000c101524 */
[----:B------:R-:W-:Y:S05]  /*6bc0*/  BRA `(.L_x_493) ;  /* 0x0000000c00087947 */ /* 0x000fea0003800000 */
.L_x_496:
[----:B------:R-:W-:-:S13]  /*6bd0*/  ISETP.NE.AND P0, PT, R0, 0x7, PT ;  /* 0x000000070000780c */ /* 0x000fda0003f05270 */
[----:B------:R-:W-:Y:S05]  /*6be0*/  @!P0 BRA `(.L_x_498) ;  /* 0x0000000000348947 */ /* 0x000fea0003800000 */
[----:B------:R-:W-:-:S13]  /*6bf0*/  ISETP.NE.AND P0, PT, R0, 0x8, PT ;  /* 0x000000080000780c */ /* 0x000fda0003f05270 */
[----:B------:R-:W-:Y:S05]  /*6c00*/  @!P0 BRA `(.L_x_499) ;  /* 0x0000000000188947 */ /* 0x000fea0003800000 */
[----:B------:R-:W-:-:S13]  /*6c10*/  ISETP.NE.AND P0, PT, R0, 0x9, PT ;  /* 0x000000090000780c */ /* 0x000fda0003f05270 */
[----:B------:R-:W-:Y:S05]  /*6c20*/  @P0 BRA `(.L_x_492) ;  /* 0x0000000800900947 */ /* 0x000fea0003800000 */
[----:B------:R-:W-:Y:S02]  /*6c30*/  IMAD.U32 R4, R17, 0x10000, RZ ;  /* 0x0001000011047824 */ /* 0x000fe400078e00ff */
[----:B------:R-:W-:-:S05]  /*6c40*/  IMAD.MOV.U32 R5, RZ, RZ, RZ ;  /* 0x000000ffff057224 */ /* 0x000fca00078e00ff */
[----:B------:R0:W-:Y:S01]  /*6c50*/  STG.E.64 desc[UR36][R8.64], R4 ;  /* 0x0000000408007986 */ /* 0x0001e2000c101b24 */
[----:B------:R-:W-:Y:S05]  /*6c60*/  BRA `(.L_x_493) ;  /* 0x0000000800e07947 */ /* 0x000fea0003800000 */
.L_x_499:
[----:B------:R-:W-:-:S05]  /*6c70*/  IMAD.U32 R17, R17, 0x10000, RZ ;  /* 0x0001000011117824 */ /* 0x000fca00078e00ff */
[----:B------:R-:W-:-:S04]  /*6c80*/  F2FP.F16.F32.PACK_AB R3, RZ, R17 ;  /* 0x00000011ff03723e */ /* 0x000fc800000000ff */
[----:B------:R-:W-:-:S05]  /*6c90*/  PRMT R3, R3, 0x5410, RZ ;  /* 0x0000541003037816 */ /* 0x000fca00000000ff */
[----:B------:R0:W-:Y:S01]  /*6ca0*/  STG.E desc[UR36][R8.64], R3 ;  /* 0x0000000308007986 */ /* 0x0001e2000c101924 */
[----:B------:R-:W-:Y:S05]  /*6cb0*/  BRA `(.L_x_493) ;  /* 0x0000000800cc7947 */ /* 0x000fea0003800000 */
.L_x_498:
[----:B------:R-:W-:-:S04]  /*6cc0*/  IMAD.U32 R4, R17, 0x10000, RZ ;  /* 0x0001000011047824 */ /* 0x000fc800078e00ff */
[----:B------:R-:W-:-:S06]  /*6cd0*/  FMUL.FTZ R4, R4, 1 ;  /* 0x3f80000004047820 */ /* 0x000fcc0000410000 */
[----:B------:R-:W0:Y:S02]  /*6ce0*/  F2F.F64.F32 R4, R4 ;  /* 0x0000000400047310 */ /* 0x000e240000201800 */
[----:B0-----:R0:W-:Y:S01]  /*6cf0*/  STG.E.64 desc[UR36][R8.64], R4 ;  /* 0x0000000408007986 */ /* 0x0011e2000c101b24 */
[----:B------:R-:W-:Y:S05]  /*6d00*/  BRA `(.L_x_493) ;  /* 0x0000000800b87947 */ /* 0x000fea0003800000 */
.L_x_488:
        /* <DEDUP_REMOVED lines=8> */
[----:B------:R-:W-:-:S05]  /*6d90*/  IMAD.U32 R17, R17, 0x10000, RZ ;  /* 0x0001000011117824 */ /* 0x000fca00078e00ff */
[----:B------:R-:W-:-:S04]  /*6da0*/  FSETP.NEU.FTZ.AND P0, PT, R17, RZ, PT ;  /* 0x000000ff1100720b */ /* 0x000fc80003f1d000 */
[----:B------:R-:W-:-:S05]  /*6db0*/  SEL R3, RZ, 0x1, !P0 ;  /* 0x00000001ff037807 */ /* 0x000fca0004000000 */
[----:B------:R0:W-:Y:S01]  /*6dc0*/  STG.E.U8 desc[UR36][R8.64], R3 ;  /* 0x0000000308007986 */ /* 0x0001e2000c101124 */
[----:B------:R-:W-:Y:S05]  /*6dd0*/  BRA `(.L_x_493) ;  /* 0x0000000800847947 */ /* 0x000fea0003800000 */
.L_x_502:
[----:B------:R-:W-:Y:S01]  /*6de0*/  IMAD.U32 R17, R17, 0x10000, RZ ;  /* 0x0001000011117824 */ /* 0x000fe200078e00ff */
[----:B------:R-:W-:-:S03]  /*6df0*/  CS2R R6, SRZ ;  /* 0x0000000000067805 */ /* 0x000fc6000001ff00 */
[----:B------:R-:W-:-:S06]  /*6e00*/  FMUL.FTZ R4, R17, 1 ;  /* 0x3f80000011047820 */ /* 0x000fcc0000410000 */
[----:B------:R-:W0:Y:S02]  /*6e10*/  F2F.F64.F32 R4, R4 ;  /* 0x0000000400047310 */ /* 0x000e240000201800 */
[----:B0-----:R0:W-:Y:S01]  /*6e20*/  STG.E.128 desc[UR36][R8.64], R4 ;  /* 0x0000000408007986 */ /* 0x0011e2000c101d24 */
[----:B------:R-:W-:Y:S05]  /*6e30*/  BRA `(.L_x_493) ;  /* 0x00000008006c7947 */ /* 0x000fea0003800000 */
.L_x_501:
        /* <DEDUP_REMOVED lines=21> */
.L_x_506:
[----:B------:R-:W-:Y:S05]  /*6f90*/  BSYNC B0 ;  /* 0x0000000000007941 */ /* 0x000fea0003800000 */
.L_x_505:
[----:B------:R-:W-:-:S05]  /*6fa0*/  LOP3.LUT R5, R0, R5, RZ, 0xfc, !PT ;  /* 0x0000000500057212 */ /* 0x000fca00078efcff */
[----:B------:R0:W-:Y:S01]  /*6fb0*/  STG.E.U8 desc[UR36][R8.64], R5 ;  /* 0x0000000508007986 */ /* 0x0001e2000c101124 */
[----:B------:R-:W-:Y:S05]  /*6fc0*/  BRA `(.L_x_493) ;  /* 0x0000000800087947 */ /* 0x000fea0003800000 */
.L_x_504:
        /* <DEDUP_REMOVED lines=13> */
.L_x_508:
[----:B------:R-:W-:Y:S01]  /*70a0*/  IMAD.MOV.U32 R0, RZ, RZ, 0x7f ;  /* 0x0000007fff007424 */ /* 0x000fe200078e00ff */
[----:B------:R-:W-:-:S04]  /*70b0*/  ISETP.GT.U32.AND P0, PT, R3, 0x7f800000, PT ;  /* 0x7f8000000300780c */ /* 0x000fc80003f04070 */
[----:B------:R-:W-:-:S09]  /*70c0*/  SEL R0, R0, 0x7c, P0 ;  /* 0x0000007c00007807 */ /* 0x000fd20000000000 */
.L_x_509:
[----:B------:R-:W-:Y:S05]  /*70d0*/  BSYNC B0 ;  /* 0x0000000000007941 */ /* 0x000fea0003800000 */
.L_x_507:
[----:B------:R-:W-:-:S04]  /*70e0*/  LOP3.LUT R3, R17, 0x80000000, RZ, 0xc0, !PT ;  /* 0x8000000011037812 */ /* 0x000fc800078ec0ff */
[----:B------:R-:W-:-:S04]  /*70f0*/  SHF.R.U32.HI R3, RZ, 0x18, R3 ;  /* 0x00000018ff037819 */ /* 0x000fc80000011603 */
[----:B------:R-:W-:-:S05]  /*7100*/  LOP3.LUT R3, R0, R3, RZ, 0xfc, !PT ;  /* 0x0000000300037212 */ /* 0x000fca00078efcff */
[----:B------:R0:W-:Y:S01]  /*7110*/  STG.E.U8 desc[UR36][R8.64], R3 ;  /* 0x0000000308007986 */ /* 0x0001e2000c101124 */
[----:B------:R-:W-:Y:S05]  /*7120*/  BRA `(.L_x_493) ;  /* 0x0000000400b07947 */ /* 0x000fea0003800000 */
.L_x_503:
[----:B------:R0:W-:Y:S01]  /*7130*/  STG.E.U16 desc[UR36][R8.64], R17 ;  /* 0x0000001108007986 */ /* 0x0001e2000c101524 */
[----:B------:R-:W-:Y:S05]  /*7140*/  BRA `(.L_x_493) ;  /* 0x0000000400a87947 */ /* 0x000fea0003800000 */
.L_x_500:
        /* <DEDUP_REMOVED lines=8> */
[----:B------:R-:W-:-:S06]  /*71d0*/  IMAD.U32 R3, R17, 0x10000, RZ ;  /* 0x0001000011037824 */ /* 0x000fcc00078e00ff */
[----:B------:R-:W0:Y:S02]  /*71e0*/  F2I.FTZ.U32.TRUNC.NTZ R3, R3 ;  /* 0x0000000300037305 */ /* 0x000e24000021f000 */
[----:B0-----:R0:W-:Y:S01]  /*71f0*/  STG.E.U16 desc[UR36][R8.64], R3 ;  /* 0x0000000308007986 */ /* 0x0011e2000c101524 */
[----:B------:R-:W-:Y:S05]  /*7200*/  BRA `(.L_x_493) ;  /* 0x0000000400787947 */ /* 0x000fea0003800000 */
.L_x_512:
        /* <DEDUP_REMOVED lines=17> */
.L_x_515:
[----:B------:R-:W-:-:S04]  /*7320*/  LOP3.LUT R3, R17, 0x80000000, RZ, 0xc0, !PT ;  /* 0x8000000011037812 */ /* 0x000fc800078ec0ff */
[----:B------:R-:W-:-:S04]  /*7330*/  SHF.R.U32.HI R3, RZ, 0x18, R3 ;  /* 0x00000018ff037819 */ /* 0x000fc80000011603 */
[----:B------:R-:W-:-:S04]  /*7340*/  LOP3.LUT R0, R0, R3, RZ, 0xfc, !PT ;  /* 0x0000000300007212 */ /* 0x000fc800078efcff */
[----:B------:R-:W-:-:S07]  /*7350*/  PRMT R4, R0, 0x7610, R4 ;  /* 0x0000761000047816 */ /* 0x000fce0000000004 */
.L_x_514:
[----:B------:R-:W-:Y:S05]  /*7360*/  BSYNC B0 ;  /* 0x0000000000007941 */ /* 0x000fea0003800000 */
.L_x_513:
[----:B------:R0:W-:Y:S01]  /*7370*/  STG.E.U8 desc[UR36][R8.64], R4 ;  /* 0x0000000408007986 */ /* 0x0001e2000c101124 */
[----:B------:R-:W-:Y:S05]  /*7380*/  BRA `(.L_x_493) ;  /* 0x0000000400187947 */ /* 0x000fea0003800000 */
.L_x_511:
        /* <DEDUP_REMOVED lines=17> */
.L_x_518:
[----:B------:R-:W-:-:S04]  /*74a0*/  LOP3.LUT R3, R17, 0x80000000, RZ, 0xc0, !PT ;  /* 0x8000000011037812 */ /* 0x000fc800078ec0ff */
[----:B------:R-:W-:-:S04]  /*74b0*/  SHF.R.U32.HI R3, RZ, 0x18, R3 ;  /* 0x00000018ff037819 */ /* 0x000fc80000011603 */
[----:B------:R-:W-:-:S04]  /*74c0*/  LOP3.LUT R0, R0, R3, RZ, 0xfc, !PT ;  /* 0x0000000300007212 */ /* 0x000fc800078efcff */
[----:B------:R-:W-:-:S07]  /*74d0*/  PRMT R4, R0, 0x7610, R4 ;  /* 0x0000761000047816 */ /* 0x000fce0000000004 */
.L_x_517:
[----:B------:R-:W-:Y:S05]  /*74e0*/  BSYNC B0 ;  /* 0x0000000000007941 */ /* 0x000fea0003800000 */
.L_x_516:
[----:B------:R0:W-:Y:S01]  /*74f0*/  STG.E.U8 desc[UR36][R8.64], R4 ;  /* 0x0000000408007986 */ /* 0x0001e2000c101124 */
[----:B------:R-:W-:Y:S05]  /*7500*/  BRA `(.L_x_493) ;  /* 0x0000000000b87947 */ /* 0x000fea0003800000 */
.L_x_510:
[----:B------:R-:W-:-:S13]  /*7510*/  ISETP.NE.AND P0, PT, R0, 0x1c, PT ;  /* 0x0000001c0000780c */ /* 0x000fda0003f05270 */
[----:B------:R-:W-:Y:S05]  /*7520*/  @!P0 BRA `(.L_x_519) ;  /* 0x0000000000a48947 */ /* 0x000fea0003800000 */
[----:B------:R-:W-:-:S13]  /*7530*/  ISETP.NE.AND P0, PT, R0, 0x1d, PT ;  /* 0x0000001d0000780c */ /* 0x000fda0003f05270 */
[----:B------:R-:W-:Y:S05]  /*7540*/  @!P0 BRA `(.L_x_520) ;  /* 0x00000000008c8947 */ /* 0x000fea0003800000 */
[----:B------:R-:W-:-:S13]  /*7550*/  ISETP.NE.AND P0, PT, R0, 0x2c, PT ;  /* 0x0000002c0000780c */ /* 0x000fda0003f05270 */
[----:B------:R-:W-:Y:S05]  /*7560*/  @P0 BRA `(.L_x_492) ;  /* 0x0000000000400947 */ /* 0x000fea0003800000 */
[----:B------:R-:W-:-:S05]  /*7570*/  IMAD.U32 R4, R17, 0x10000, RZ ;  /* 0x0001000011047824 */ /* 0x000fca00078e00ff */
        /* <DEDUP_REMOVED lines=15> */
.L_x_492:
        /* <DEDUP_REMOVED lines=15> */
[----:B0--3--:R-:W-:Y:S05]  /*7760*/  CALL.ABS.NOINC R14 ;  /* 0x000000000e007343 */ /* 0x009fea0003c00000 */
.L_x_521:
[----:B------:R-:W-:Y:S05]  /*7770*/  BRA `(.L_x_493) ;  /* 0x00000000001c7947 */ /* 0x000fea0003800000 */
.L_x_520:
[----:B------:R-:W-:-:S06]  /*7780*/  IMAD.U32 R4, R17, 0x10000, RZ ;  /* 0x0001000011047824 */ /* 0x000fcc00078e00ff */
[----:B------:R-:W0:Y:S02]  /*7790*/  F2I.U64.TRUNC R4, R4 ;  /* 0x0000000400047311 */ /* 0x000e24000020d800 */
[----:B0-----:R0:W-:Y:S01]  /*77a0*/  STG.E.64 desc[UR36][R8.64], R4 ;  /* 0x0000000408007986 */ /* 0x0011e2000c101b24 */
[----:B------:R-:W-:Y:S05]  /*77b0*/  BRA `(.L_x_493) ;  /* 0x00000000000c7947 */ /* 0x000fea0003800000 */
.L_x_519:
[----:B------:R-:W-:-:S06]  /*77c0*/  IMAD.U32 R17, R17, 0x10000, RZ ;  /* 0x0001000011117824 */ /* 0x000fcc00078e00ff */
[----:B------:R-:W0:Y:S02]  /*77d0*/  F2I.FTZ.U32.TRUNC.NTZ R17, R17 ;  /* 0x0000001100117305 */ /* 0x000e24000021f000 */
[----:B0-----:R0:W-:Y:S02]  /*77e0*/  STG.E desc[UR36][R8.64], R17 ;  /* 0x0000001108007986 */ /* 0x0011e4000c101924 */
.L_x_493:
[----:B------:R-:W-:-:S07]  /*77f0*/  VIADD R25, R25, 0x80 ;  /* 0x0000008019197836 */ /* 0x000fce0000000000 */
.L_x_453:
[----:B------:R-:W-:Y:S05]  /*7800*/  BSYNC B6 ;  /* 0x0000000000067941 */ /* 0x000fea0003800000 */
.L_x_452:
[----:B------:R-:W-:-:S13]  /*7810*/  ISETP.GE.AND P0, PT, R25, R16, PT ;  /* 0x000000101900720c */ /* 0x000fda0003f06270 */
[----:B------:R-:W-:Y:S05]  /*7820*/  @P0 EXIT ;  /* 0x000000000000094d */ /* 0x000fea0003800000 */
[----:B012-4-:R-:W0:Y:S01]  /*7830*/  LDC.64 R4, c[0x0][0x218] ;  /* 0x00008600ff047b82 */ /* 0x017e220000000a00 */
        /* <DEDUP_REMOVED lines=16> */
[----:B---3--:R-:W-:-:S06]  /*7940*/  IMAD.U32 R19, R19, 0x10000, RZ ;  /* 0x0001000013137824 */ /* 0x008fcc00078e00ff */
[----:B------:R-:W0:Y:S02]  /*7950*/  F2I.FTZ.TRUNC.NTZ R19, R19 ;  /* 0x0000001300137305 */ /* 0x000e24000021f100 */
[----:B0-----:R-:W-:Y:S01]  /*7960*/  STG.E.U8 desc[UR36][R2.64], R19 ;  /* 0x0000001302007986 */ /* 0x001fe2000c101124 */
[----:B------:R-:W-:Y:S05]  /*7970*/  EXIT ;  /* 0x000000000000794d */ /* 0x000fea0003800000 */
.L_x_525:
[----:B---3--:R-:W-:-:S06]  /*7980*/  IMAD.U32 R5, R19, 0x10000, RZ ;  /* 0x0001000013057824 */ /* 0x008fcc00078e00ff */
[----:B------:R-:W0:Y:S02]  /*7990*/  F2I.S64.TRUNC R4, R5 ;  /* 0x0000000500047311 */ /* 0x000e24000020d900 */
[----:B0-----:R-:W-:Y:S01]  /*79a0*/  STG.E.U8 desc[UR36][R2.64], R4 ;  /* 0x0000000402007986 */ /* 0x001fe2000c101124 */
[----:B------:R-:W-:Y:S05]  /*79b0*/  EXIT ;  /* 0x000000000000794d */ /* 0x000fea0003800000 */
.L_x_524:
[----:B------:R-:W-:-:S13]  /*79c0*/  ISETP.NE.AND P0, PT, R0, 0x2, PT ;  /* 0x000000020000780c */ /* 0x000fda0003f05270 */
[----:B------:R-:W-:Y:S05]  /*79d0*/  @!P0 BRA `(.L_x_527) ;  /* 0x0000000000308947 */ /* 0x000fea0003800000 */
[----:B------:R-:W-:-:S13]  /*79e0*/  ISETP.NE.AND P0, PT, R0, 0x3, PT ;  /* 0x000000030000780c */ /* 0x000fda0003f05270 */
[----:B------:R-:W-:Y:S05]  /*79f0*/  @!P0 BRA `(.L_x_528) ;  /* 0x0000000000188947 */ /* 0x000fea0003800000 */
[----:B------:R-:W-:-:S13]  /*7a00*/  ISETP.NE.AND P0, PT, R0, 0x4, PT ;  /* 0x000000040000780c */ /* 0x000fda0003f05270 */
[----:B------:R-:W-:Y:S05]  /*7a10*/  @P0 BRA `(.L_x_526) ;  /* 0x0000000c000c0947 */ /* 0x000fea0003800000 */
[----:B---3--:R-:W-:-:S06]  /*7a20*/  IMAD.U32 R4, R19, 0x10000, RZ ;  /* 0x0001000013047824 */ /* 0x008fcc00078e00ff */
[----:B------:R-:W0:Y:S02]  /*7a30*/  F2I.S64.TRUNC R4, R4 ;  /* 0x0000000400047311 */ /* 0x000e24000020d900 */
[----:B0-----:R-:W-:Y:S01]  /*7a40*/  STG.E.64 desc[UR36][R2.64], R4 ;  /* 0x0000000402007986 */ /* 0x001fe2000c101b24 */
[----:B------:R-:W-:Y:S05]  /*7a50*/  EXIT ;  /* 0x000000000000794d */ /* 0x000fea0003800000 */
.L_x_528:
[----:B---3--:R-:W-:-:S06]  /*7a60*/  IMAD.U32 R19, R19, 0x10000, RZ ;  /* 0x0001000013137824 */ /* 0x008fcc00078e00ff */
[----:B------:R-:W0:Y:S02]  /*7a70*/  F2I.FTZ.TRUNC.NTZ R19, R19 ;  /* 0x0000001300137305 */ /* 0x000e24000021f100 */
[----:B0-----:R-:W-:Y:S01]  /*7a80*/  STG.E desc[UR36][R2.64], R19 ;  /* 0x0000001302007986 */ /* 0x001fe2000c101924 */
[----:B------:R-:W-:Y:S05]  /*7a90*/  EXIT ;  /* 0x000000000000794d */ /* 0x000fea0003800000 */
.L_x_527:
[----:B---3--:R-:W-:-:S06]  /*7aa0*/  IMAD.U32 R19, R19, 0x10000, RZ ;  /* 0x0001000013137824 */ /* 0x008fcc00078e00ff */
[----:B------:R-:W0:Y:S02]  /*7ab0*/  F2I.FTZ.TRUNC.NTZ R19, R19 ;  /* 0x0000001300137305 */ /* 0x000e24000021f100 */
[----:B0-----:R-:W-:Y:S01]  /*7ac0*/  STG.E.U16 desc[UR36][R2.64], R19 ;  /* 0x0000001302007986 */ /* 0x001fe2000c101524 */
[----:B------:R-:W-:Y:S05]  /*7ad0*/  EXIT ;  /* 0x000000000000794d */ /* 0x000fea0003800000 */
.L_x_523:
[----:B------:R-:W-:-:S13]  /*7ae0*/  ISETP.GT.AND P0, PT, R0, 0x6, PT ;  /* 0x000000060000780c */ /* 0x000fda0003f04270 */
[----:B------:R-:W-:Y:S05]  /*7af0*/  @P0 BRA `(.L_x_529) ;  /* 0x00000000002c0947 */ /* 0x000fea0003800000 */
[----:B------:R-:W-:-:S13]  /*7b00*/  ISETP.NE.AND P0, PT, R0, 0x5, PT ;  /* 0x000000050000780c */ /* 0x000fda0003f05270 */
[----:B------:R-:W-:Y:S05]  /*7b10*/  @!P0 BRA `(.L_x_530) ;  /* 0x0000000000148947 */ /* 0x000fea0003800000 */
[----:B------:R-:W-:-:S13]  /*7b20*/  ISETP.NE.AND P0, PT, R0, 0x6, PT ;  /* 0x000000060000780c */ /* 0x000fda0003f05270 */
[----:B------:R-:W-:Y:S05]  /*7b30*/  @P0 BRA `(.L_x_526) ;  /* 0x0000000800c40947 */ /* 0x000fea0003800000 */
[----:B---3--:R-:W-:-:S05]  /*7b40*/  IMAD.U32 R19, R19, 0x10000, RZ ;  /* 0x0001000013137824 */ /* 0x008fca00078e00ff */
[----:B------:R-:W-:Y:S01]  /*7b50*/  STG.E desc[UR36][R2.64], R19 ;  /* 0x0000001302007986 */ /* 0x000fe2000c101924 */
[----:B------:R-:W-:Y:S05]  /*7b60*/  EXIT ;  /* 0x000000000000794d */ /* 0x000fea0003800000 */
.L_x_530:
[----:B---3--:R-:W-:-:S05]  /*7b70*/  IMAD.U32 R0, R19, 0x10000, RZ ;  /* 0x0001000013007824 */ /* 0x008fca00078e00ff */
[----:B------:R-:W-:-:S05]  /*7b80*/  F2FP.F16.F32.PACK_AB R0, RZ, R0 ;  /* 0x00000000ff00723e */ /* 0x000fca00000000ff */
[----:B------:R-:W-:Y:S01]  /*7b90*/  STG.E.U16 desc[UR36][R2.64], R0 ;  /* 0x0000000002007986 */ /* 0x000fe2000c101524 */
[----:B------:R-:W-:Y:S05]  /*7ba0*/  EXIT ;  /* 0x000000000000794d */ /* 0x000fea0003800000 */
.L_x_529:
[----:B------:R-:W-:-:S13]  /*7bb0*/  ISETP.NE.AND P0, PT, R0, 0x7, PT ;  /* 0x000000070000780c */ /* 0x000fda0003f05270 */
[----:B------:R-:W-:Y:S05]  /*7bc0*/  @!P0 BRA `(.L_x_531) ;  /* 0x0000000000348947 */ /* 0x000fea0003800000 */
[----:B------:R-:W-:-:S13]  /*7bd0*/  ISETP.NE.AND P0, PT, R0, 0x8, PT ;  /* 0x000000080000780c */ /* 0x000fda0003f05270 */
[----:B------:R-:W-:Y:S05]  /*7be0*/  @!P0 BRA `(.L_x_532) ;  /* 0x0000000000188947 */ /* 0x000fea0003800000 */
[----:B------:R-:W-:-:S13]  /*7bf0*/  ISETP.NE.AND P0, PT, R0, 0x9, PT ;  /* 0x000000090000780c */ /* 0x000fda0003f05270 */
[----:B------:R-:W-:Y:S05]  /*7c00*/  @P0 BRA `(.L_x_526) ;  /* 0x0000000800900947 */ /* 0x000fea0003800000 */
[----:B---3--:R-:W-:Y:S02]  /*7c10*/  IMAD.U32 R4, R19, 0x10000, RZ ;  /* 0x0001000013047824 */ /* 0x008fe400078e00ff */
[----:B------:R-:W-:-:S05]  /*7c20*/  IMAD.MOV.U32 R5, RZ, RZ, RZ ;  /* 0x000000ffff057224 */ /* 0x000fca00078e00ff */
[----:B------:R-:W-:Y:S01]  /*7c30*/  STG.E.64 desc[UR36][R2.64], R4 ;  /* 0x0000000402007986 */ /* 0x000fe2000c101b24 */
[----:B------:R-:W-:Y:S05]  /*7c40*/  EXIT ;  /* 0x000000000000794d */ /* 0x000fea0003800000 */
.L_x_532:
[----:B---3--:R-:W-:-:S05]  /*7c50*/  IMAD.U32 R19, R19, 0x10000, RZ ;  /* 0x0001000013137824 */ /* 0x008fca00078e00ff */
[----:B------:R-:W-:-:S04]  /*7c60*/  F2FP.F16.F32.PACK_AB R5, RZ, R19 ;  /* 0x00000013ff05723e */ /* 0x000fc800000000ff */
[----:B------:R-:W-:-:S05]  /*7c70*/  PRMT R5, R5, 0x5410, RZ ;  /* 0x0000541005057816 */ /* 0x000fca00000000ff */
[----:B------:R-:W-:Y:S01]  /*7c80*/  STG.E desc[UR36][R2.64], R5 ;  /* 0x0000000502007986 */ /* 0x000fe2000c101924 */
[----:B------:R-:W-:Y:S05]  /*7c90*/  EXIT ;  /* 0x000000000000794d */ /* 0x000fea0003800000 */
.L_x_531:
[----:B---3--:R-:W-:-:S04]  /*7ca0*/  IMAD.U32 R4, R19, 0x10000, RZ ;  /* 0x0001000013047824 */ /* 0x008fc800078e00ff */
[----:B------:R-:W-:-:S06]  /*7cb0*/  FMUL.FTZ R4, R4, 1 ;  /* 0x3f80000004047820 */ /* 0x000fcc0000410000 */
[----:B------:R-:W0:Y:S02]  /*7cc0*/  F2F.F64.F32 R4, R4 ;  /* 0x0000000400047310 */ /* 0x000e240000201800 */
[----:B0-----:R-:W-:Y:S01]  /*7cd0*/  STG.E.64 desc[UR36][R2.64], R4 ;  /* 0x0000000402007986 */ /* 0x001fe2000c101b24 */
[----:B------:R-:W-:Y:S05]  /*7ce0*/  EXIT ;  /* 0x000000000000794d */ /* 0x000fea0003800000 */
.L_x_522:
        /* <DEDUP_REMOVED lines=8> */
[----:B---3--:R-:W-:-:S05]  /*7d70*/  IMAD.U32 R19, R19, 0x10000, RZ ;  /* 0x0001000013137824 */ /* 0x008fca00078e00ff */
[----:B------:R-:W-:-:S04]  /*7d80*/  FSETP.NEU.FTZ.AND P0, PT, R19, RZ, PT ;  /* 0x000000ff1300720b */ /* 0x000fc80003f1d000 */
[----:B------:R-:W-:-:S05]  /*7d90*/  SEL R5, RZ, 0x1, !P0 ;  /* 0x00000001ff057807 */ /* 0x000fca0004000000 */
[----:B------:R-:W-:Y:S01]  /*7da0*/  STG.E.U8 desc[UR36][R2.64], R5 ;  /* 0x0000000502007986 */ /* 0x000fe2000c101124 */
[----:B------:R-:W-:Y:S05]  /*7db0*/  EXIT ;  /* 0x000000000000794d */ /* 0x000fea0003800000 */
.L_x_535:
[----:B---3--:R-:W-:Y:S01]  /*7dc0*/  IMAD.U32 R19, R19, 0x10000, RZ ;  /* 0x0001000013137824 */ /* 0x008fe200078e00ff */
[----:B------:R-:W-:-:S03]  /*7dd0*/  CS2R R6, SRZ ;  /* 0x0000000000067805 */ /* 0x000fc6000001ff00 */
[----:B------:R-:W-:-:S06]  /*7de0*/  FMUL.FTZ R4, R19, 1 ;  /* 0x3f80000013047820 */ /* 0x000fcc0000410000 */
[----:B------:R-:W0:Y:S02]  /*7df0*/  F2F.F64.F32 R4, R4 ;  /* 0x0000000400047310 */ /* 0x000e240000201800 */
[----:B0-----:R-:W-:Y:S01]  /*7e00*/  STG.E.128 desc[UR36][R2.64], R4 ;  /* 0x0000000402007986 */ /* 0x001fe2000c101d24 */
[----:B------:R-:W-:Y:S05]  /*7e10*/  EXIT ;  /* 0x000000000000794d */ /* 0x000fea0003800000 */
.L_x_534:
[----:B------:R-:W-:-:S13]  /*7e20*/  ISETP.NE.AND P0, PT, R0, 0xf, PT ;  /* 0x0000000f0000780c */ /* 0x000fda0003f05270 */
[----:B------:R-:W-:Y:S05]  /*7e30*/  @!P0 BRA `(.L_x_536) ;  /* 0x0000000000b48947 */ /* 0x000fea0003800000 */
[----:B------:R-:W-:-:S13]  /*7e40*/  ISETP.NE.AND P0, PT, R0, 0x17, PT ;  /* 0x000000170000780c */ /* 0x000fda0003f05270 */
[----:B------:R-:W-:Y:S05]  /*7e50*/  @!P0 BRA `(.L_x_537) ;  /* 0x0000000000548947 */ /* 0x000fea0003800000 */
[----:B------:R-:W-:-:S13]  /*7e60*/  ISETP.NE.AND P0, PT, R0, 0x18, PT ;  /* 0x000000180000780c */ /* 0x000fda0003f05270 */
[----:B------:R-:W-:Y:S05]  /*7e70*/  @P0 BRA `(.L_x_526) ;  /* 0x0000000400f40947 */ /* 0x000fea0003800000 */
[----:B---3--:R-:W-:Y:S01]  /*7e80*/  IMAD.U32 R19, R19, 0x10000, RZ ;  /* 0x0001000013137824 */ /* 0x008fe200078e00ff */
        /* <DEDUP_REMOVED lines=14> */
.L_x_539:
[----:B------:R-:W-:Y:S05]  /*7f70*/  BSYNC B0 ;  /* 0x0000000000007941 */ /* 0x000fea0003800000 */
.L_x_538:
[----:B------:R-:W-:-:S05]  /*7f80*/  LOP3.LUT R5, R0, R5, RZ, 0xfc, !PT ;  /* 0x0000000500057212 */ /* 0x000fca00078efcff */
[----:B------:R-:W-:Y:S01]  /*7f90*/  STG.E.U8 desc[UR36][R2.64], R5 ;  /* 0x0000000502007986 */ /* 0x000fe2000c101124 */
[----:B------:R-:W-:Y:S05]  /*7fa0*/  EXIT ;  /* 0x000000000000794d */ /* 0x000fea0003800000 */
.L_x_537:
[----:B---3--:R-:W-:Y:S01]  /*7fb0*/  IMAD.U32 R19, R19, 0x10000, RZ ;  /* 0x0001000013137824 */ /* 0x008fe200078e00ff */
        /* <DEDUP_REMOVED lines=12> */
.L_x_541:
[----:B------:R-:W-:Y:S01]  /*8080*/  IMAD.MOV.U32 R0, RZ, RZ, 0x7f ;  /* 0x0000007fff007424 */ /* 0x000fe200078e00ff */
[----:B------:R-:W-:-:S04]  /*8090*/  ISETP.GT.U32.AND P0, PT, R4, 0x7f800000, PT ;  /* 0x7f8000000400780c */ /* 0x000fc80003f04070 */
[----:B------:R-:W-:-:S09]  /*80a0*/  SEL R0, R0, 0x7c, P0 ;  /* 0x0000007c00007807 */ /* 0x000fd20000000000 */
.L_x_542:
[----:B------:R-:W-:Y:S05]  /*80b0*/  BSYNC B0 ;  /* 0x0000000000007941 */ /* 0x000fea0003800000 */
.L_x_540:
[----:B------:R-:W-:-:S04]  /*80c0*/  LOP3.LUT R4, R19, 0x80000000, RZ, 0xc0, !PT ;  /* 0x8000000013047812 */ /* 0x000fc800078ec0ff */
[----:B------:R-:W-:-:S04]  /*80d0*/  SHF.R.U32.HI R5, RZ, 0x18, R4 ;  /* 0x00000018ff057819 */ /* 0x000fc80000011604 */
[----:B------:R-:W-:-:S05]  /*80e0*/  LOP3.LUT R5, R0, R5, RZ, 0xfc, !PT ;  /* 0x0000000500057212 */ /* 0x000fca00078efcff */
[----:B------:R-:W-:Y:S01]  /*80f0*/  STG.E.U8 desc[UR36][R2.64], R5 ;  /* 0x0000000502007986 */ /* 0x000fe2000c101124 */
[----:B------:R-:W-:Y:S05]  /*8100*/  EXIT ;  /* 0x000000000000794d */ /* 0x000fea0003800000 */
.L_x_536:
[----:B---3--:R-:W-:Y:S01]  /*8110*/  STG.E.U16 desc[UR36][R2.64], R19 ;  /* 0x0000001302007986 */ /* 0x008fe2000c101524 */
[----:B------:R-:W-:Y:S05]  /*8120*/  EXIT ;  /* 0x000000000000794d */ /* 0x000fea0003800000 */
.L_x_533:
        /* <DEDUP_REMOVED lines=8> */
[----:B---3--:R-:W-:-:S06]  /*81b0*/  IMAD.U32 R5, R19, 0x10000, RZ ;  /* 0x0001000013057824 */ /* 0x008fcc00078e00ff */
[----:B------:R-:W0:Y:S02]  /*81c0*/  F2I.FTZ.U32.TRUNC.NTZ R5, R5 ;  /* 0x0000000500057305 */ /* 0x000e24000021f000 */
[----:B0-----:R-:W-:Y:S01]  /*81d0*/  STG.E.U16 desc[UR36][R2.64], R5 ;  /* 0x0000000502007986 */ /* 0x001fe2000c101524 */
[----:B------:R-:W-:Y:S05]  /*81e0*/  EXIT ;  /* 0x000000000000794d */ /* 0x000fea0003800000 */
.L_x_545:
[----:B---3--:R-:W-:Y:S01]  /*81f0*/  IMAD.U32 R19, R19, 0x10000, RZ ;  /* 0x0001000013137824 */ /* 0x008fe200078e00ff */
        /* <DEDUP_REMOVED lines=12> */
[----:B------:R-:W-:-:S05]  /*82c0*/  FADD.FTZ R0, R5, 8192 ;  /* 0x4600000005007421 */ /* 0x000fca0000010000 */
[----:B------:R-:W-:Y:S02]  /*82d0*/  LOP3.LUT P0, R4, R0, 0xff, RZ, 0xc0, !PT ;  /* 0x000000ff00047812 */ /* 0x000fe4000780c0ff */
[----:B------:R-:W-:-:S11]  /*82e0*/  PRMT R0, RZ, 0x7610, R0 ;  /* 0x00007610ff007816 */ /* 0x000fd60000000000 */
[----:B------:R-:W-:Y:S05]  /*82f0*/  @!P0 BRA `(.L_x_547) ;  /* 0x0000000000108947 */ /* 0x000fea0003800000 */
.L_x_548:
[----:B------:R-:W-:-:S04]  /*8300*/  LOP3.LUT R0, R19, 0x80000000, RZ, 0xc0, !PT ;  /* 0x8000000013007812 */ /* 0x000fc800078ec0ff */
[----:B------:R-:W-:-:S04]  /*8310*/  SHF.R.U32.HI R5, RZ, 0x18, R0 ;  /* 0x00000018ff057819 */ /* 0x000fc80000011600 */
[----:B------:R-:W-:-:S04]  /*8320*/  LOP3.LUT R4, R4, R5, RZ, 0xfc, !PT ;  /* 0x0000000504047212 */ /* 0x000fc800078efcff */
[----:B------:R-:W-:-:S07]  /*8330*/  PRMT R0, R4, 0x7610, R0 ;  /* 0x0000761004007816 */ /* 0x000fce0000000000 */
.L_x_547:
[----:B------:R-:W-:Y:S05]  /*8340*/  BSYNC B0 ;  /* 0x0000000000007941 */ /* 0x000fea0003800000 */
.L_x_546:
[----:B------:R-:W-:Y:S01]  /*8350*/  STG.E.U8 desc[UR36][R2.64], R0 ;  /* 0x0000000002007986 */ /* 0x000fe2000c101124 */
[----:B------:R-:W-:Y:S05]  /*8360*/  EXIT ;  /* 0x000000000000794d */ /* 0x000fea0003800000 */
.L_x_544:
        /* <DEDUP_REMOVED lines=17> */
.L_x_551:
[----:B------:R-:W-:-:S04]  /*8480*/  LOP3.LUT R0, R19, 0x80000000, RZ, 0xc0, !PT ;  /* 0x8000000013007812 */ /* 0x000fc800078ec0ff */
[----:B------:R-:W-:-:S04]  /*8490*/  SHF.R.U32.HI R5, RZ, 0x18, R0 ;  /* 0x00000018ff057819 */ /* 0x000fc80000011600 */
[----:B------:R-:W-:-:S04]  /*84a0*/  LOP3.LUT R4, R4, R5, RZ, 0xfc, !PT ;  /* 0x0000000504047212 */ /* 0x000fc800078efcff */
[----:B------:R-:W-:-:S07]  /*84b0*/  PRMT R0, R4, 0x7610, R0 ;  /* 0x0000761004007816 */ /* 0x000fce0000000000 */
.L_x_550:
[----:B------:R-:W-:Y:S05]  /*84c0*/  BSYNC B0 ;  /* 0x0000000000007941 */ /* 0x000fea0003800000 */
.L_x_549:
[----:B------:R-:W-:Y:S01]  /*84d0*/  STG.E.U8 desc[UR36][R2.64], R0 ;  /* 0x0000000002007986 */ /* 0x000fe2000c101124 */
[----:B------:R-:W-:Y:S05]  /*84e0*/  EXIT ;  /* 0x000000000000794d */ /* 0x000fea0003800000 */
.L_x_543:
[----:B------:R-:W-:-:S13]  /*84f0*/  ISETP.NE.AND P0, PT, R0, 0x1c, PT ;  /* 0x0000001c0000780c */ /* 0x000fda0003f05270 */
[----:B------:R-:W-:Y:S05]  /*8500*/  @!P0 BRA `(.L_x_552) ;  /* 0x0000000000a48947 */ /* 0x000fea0003800000 */
[----:B------:R-:W-:-:S13]  /*8510*/  ISETP.NE.AND P0, PT, R0, 0x1d, PT ;  /* 0x0000001d0000780c */ /* 0x000fda0003f05270 */
[----:B------:R-:W-:Y:S05]  /*8520*/  @!P0 BRA `(.L_x_553) ;  /* 0x00000000008c8947 */ /* 0x000fea0003800000 */
[----:B------:R-:W-:-:S13]  /*8530*/  ISETP.NE.AND P0, PT, R0, 0x2c, PT ;  /* 0x0000002c0000780c */ /* 0x000fda0003f05270 */
[----:B------:R-:W-:Y:S05]  /*8540*/  @P0 BRA `(.L_x_526) ;  /* 0x0000000000400947 */ /* 0x000fea0003800000 */
[----:B---3--:R-:W-:Y:S02]  /*8550*/  IMAD.U32 R19, R19, 0x10000, RZ ;  /* 0x0001000013137824 */ /* 0x008fe400078e00ff */
[----:B------:R-:W-:-:S03]  /*8560*/  IMAD.MOV.U32 R5, RZ, RZ, 0xff ;  /* 0x000000ffff057424 */ /* 0x000fc600078e00ff */
[----:B------:R-:W-:-:S04]  /*8570*/  SHF.R.U32.HI R6, RZ, 0x17, R19 ;  /* 0x00000017ff067819 */ /* 0x000fc80000011613 */
[----:B------:R-:W-:-:S04]  /*8580*/  LOP3.LUT R4, R6, 0xff, RZ, 0xc0, !PT ;  /* 0x000000ff06047812 */ /* 0x000fc800078ec0ff */
[----:B------:R-:W-:-:S13]  /*8590*/  ISETP.NE.AND P2, PT, R4, 0xff, PT ;  /* 0x000000ff0400780c */ /* 0x000fda0003f45270 */
[--C-:B------:R-:W-:Y:S02]  /*85a0*/  @P2 SHF.R.U32.HI R0, RZ, 0x16, R19.reuse ;  /* 0x00000016ff002819 */ /* 0x100fe40000011613 */
[----:B------:R-:W-:Y:S02]  /*85b0*/  @P2 LOP3.LUT P0, RZ, R4, 0x3fffff, R19, 0xf8, !PT ;  /* 0x003fffff04ff2812 */ /* 0x000fe4000780f813 */
        /* <DEDUP_REMOVED lines=9> */
.L_x_526:
        /* <DEDUP_REMOVED lines=15> */
[----:B-1-3--:R-:W-:Y:S05]  /*8740*/  CALL.ABS.NOINC R2 ;  /* 0x0000000002007343 */ /* 0x00afea0003c00000 */
.L_x_554:
[----:B------:R-:W-:Y:S05]  /*8750*/  EXIT ;  /* 0x000000000000794d */ /* 0x000fea0003800000 */
.L_x_553:
[----:B---3--:R-:W-:-:S06]  /*8760*/  IMAD.U32 R4, R19, 0x10000, RZ ;  /* 0x0001000013047824 */ /* 0x008fcc00078e00ff */
[----:B------:R-:W0:Y:S02]  /*8770*/  F2I.U64.TRUNC R4, R4 ;  /* 0x0000000400047311 */ /* 0x000e24000020d800 */
[----:B0-----:R-:W-:Y:S01]  /*8780*/  STG.E.64 desc[UR36][R2.64], R4 ;  /* 0x0000000402007986 */ /* 0x001fe2000c101b24 */
[----:B------:R-:W-:Y:S05]  /*8790*/  EXIT ;  /* 0x000000000000794d */ /* 0x000fea0003800000 */
.L_x_552:
[----:B---3--:R-:W-:-:S06]  /*87a0*/  IMAD.U32 R19, R19, 0x10000, RZ ;  /* 0x0001000013137824 */ /* 0x008fcc00078e00ff */
[----:B------:R-:W0:Y:S02]  /*87b0*/  F2I.FTZ.U32.TRUNC.NTZ R19, R19 ;  /* 0x0000001300137305 */ /* 0x000e24000021f000 */
[----:B0-----:R-:W-:Y:S01]  /*87c0*/  STG.E desc[UR36][R2.64], R19 ;  /* 0x0000001302007986 */ /* 0x001fe2000c101924 */
[----:B------:R-:W-:Y:S05]  /*87d0*/  EXIT ;  /* 0x000000000000794d */ /* 0x000fea0003800000 */
.L_x_555:
        /* <DEDUP_REMOVED lines=10> */
.L_x_2617:


//--------------------- .text._ZN2at6native18elementwise_kernelILi128ELi4EZNS0_22gpu_kernel_impl_nocastIZZZNS0_15sin_kernel_cudaERNS_18TensorIteratorBaseEENKUlvE0_clEvENKUlvE2_clEvEUlN3c108BFloat16EE_EEvS4_RKT_EUliE_EEviT1_ --------------------------
	.section	.text._ZN2at6native18elementwise_kernelILi128ELi4EZNS0_22gpu_kernel_impl_nocastIZZZNS0_15sin_kernel_cudaERNS_18TensorIteratorBaseEENKUlvE0_clEvENKUlvE2_clEvEUlN3c108BFloat16EE_EEvS4_RKT_EUliE_EEviT1_,"ax",@progbits
	.align	128
        .global         _ZN2at6native18elementwise_kernelILi128ELi4EZNS0_22gpu_kernel_impl_nocastIZZZNS0_15sin_kernel_cudaERNS_18TensorIteratorBaseEENKUlvE0_clEvENKUlvE2_clEvEUlN3c108BFloat16EE_EEvS4_RKT_EUliE_EEviT1_
        .type           _ZN2at6native18elementwise_kernelILi128ELi4EZNS0_22gpu_kernel_impl_nocastIZZZNS0_15sin_kernel_cudaERNS_18TensorIteratorBaseEENKUlvE0_clEvENKUlvE2_clEvEUlN3c108BFloat16EE_EEvS4_RKT_EUliE_EEviT1_,@function
        .size           _ZN2at6native18elementwise_kernelILi128ELi4EZNS0_22gpu_kernel_impl_nocastIZZZNS0_15sin_kernel_cudaERNS_18TensorIteratorBaseEENKUlvE0_clEvENKUlvE2_clEvEUlN3c108BFloat16EE_EEvS4_RKT_EUliE_EEviT1_,(.L_x_2618 - _ZN2at6native18elementwise_kernelILi128ELi4EZNS0_22gpu_kernel_impl_nocastIZZZNS0_15sin_kernel_cudaERNS_18TensorIteratorBaseEENKUlvE0_clEvENKUlvE2_clEvEUlN3c108BFloat16EE_EEvS4_RKT_EUliE_EEviT1_)
        .other          _ZN2at6native18elementwise_kernelILi128ELi4EZNS0_22gpu_kernel_impl_nocastIZZZNS0_15sin_kernel_cudaERNS_18TensorIteratorBaseEENKUlvE0_clEvENKUlvE2_clEvEUlN3c108BFloat16EE_EEvS4_RKT_EUliE_EEviT1_,@"STO_CUDA_ENTRY STV_DEFAULT"
_ZN2at6native18elementwise_kernelILi128ELi4EZNS0_22gpu_kernel_impl_nocastIZZZNS0_15sin_kernel_cudaERNS_18TensorIteratorBaseEENKUlvE0_clEvENKUlvE2_clEvEUlN3c108BFloat16EE_EEvS4_RKT_EUliE_EEviT1_:
.text._ZN2at6native18elementwise_kernelILi128ELi4EZNS0_22gpu_kernel_impl_nocastIZZZNS0_15sin_kernel_cudaERNS_18TensorIteratorBaseEENKUlvE0_clEvENKUlvE2_clEvEUlN3c108BFloat16EE_EEvS4_RKT_EUliE_EEviT1_:
[----:B------:R-:W-:Y:S01]  /*0000*/  LDC R1, c[0x0][0x28] ;  /* 0x00000a00ff017b82 */ /* 0x000fe20000000800 */
[----:B------:R-:W0:Y:S01]  /*0010*/  S2R R0, SR_CTAID.X ;  /* 0x0000000000007919 */ /* 0x000e220000002500 */
[----:B------:R-:W-:Y:S01]  /*0020*/  ULDC UR6, c[0x0][0x210] ;  /* 0x0000840000067ab9 */ /* 0x000fe20000000800 */
[----:B------:R-:W-:Y:S01]  /*0030*/  ULDC.64 UR4, c[0x0][0x208] ;  /* 0x0000820000047ab9 */ /* 0x000fe20000000a00 */
[----:B------:R-:W-:Y:S01]  /*0040*/  BSSY B0, `(.L_x_556) ;  /* 0x0000140000007945 */ /* 0x000fe20003800000 */
[----:B------:R-:W0:Y:S02]  /*0050*/  S2R R3, SR_TID.X ;  /* 0x0000000000037919 */ /* 0x000e240000002100 */
[----:B0-----:R-:W-:-:S04]  /*0060*/  LEA R0, R0, R3, 0x9 ;  /* 0x0000000300007211 */ /* 0x001fc800078e48ff */
[----:B------:R-:W-:-:S13]  /*0070*/  ISETP.GE.AND P0, PT, R0, UR6, PT ;  /* 0x0000000600007c0c */ /* 0x000fda000bf06270 */
[----:B------:R-:W-:Y:S05]  /*0080*/  @P0 BRA `(.L_x_557) ;  /* 0x0000001000ec0947 */ /* 0x000fea0003800000 */
[----:B------:R-:W0:Y:S01]  /*0090*/  LDC R8, c[0x0][0x218] ;  /* 0x00008600ff087b82 */ /* 0x000e220000000800 */
[----:B------:R-:W-:Y:S02]  /*00a0*/  CS2R R2, SRZ ;  /* 0x0000000000027805 */ /* 0x000fe4000001ff00 */
[----:B0-----:R-:W-:-:S13]  /*00b0*/  ISETP.NE.AND P0, PT, R8, RZ, PT ;  /* 0x000000ff0800720c */ /* 0x001fda0003f05270 */
[----:B------:R-:W-:Y:S05]  /*00c0*/  @!P0 BRA `(.L_x_558) ;  /* 0x0000001000a88947 */ /* 0x000fea0003800000 */
[----:B------:R-:W-:Y:S01]  /*00d0*/  HFMA2.MMA R2, -RZ, RZ, 0, 0 ;  /* 0x00000000ff027435 */ /* 0x000fe200000001ff */
[----:B------:R-:W-:Y:S01]  /*00e0*/  MOV R3, R0 ;  /* 0x0000000000037202 */ /* 0x000fe20000000f00 */
[----:B------:R-:W-:Y:S01]  /*00f0*/  ULDC.64 UR8, c[0x0][0x220] ;  /* 0x0000880000087ab9 */ /* 0x000fe20000000a00 */
[----:B------:R-:W-:Y:S01]  /*0100*/  ISETP.NE.AND P0, PT, R8, 0x1, PT ;  /* 0x000000010800780c */ /* 0x000fe20003f05270 */
[----:B------:R-:W-:-:S06]  /*0110*/  ULDC UR7, c[0x0][0x21c] ;  /* 0x0000870000077ab9 */ /* 0x000fcc0000000800 */
[----:B------:R-:W-:-:S05]  /*0120*/  IMAD.HI.U32 R4, R0, UR8, R2 ;  /* 0x0000000800047c27 */ /* 0x000fca000f8e0002 */
[----:B------:R-:W-:Y:S01]  /*0130*/  SHF.R.U32.HI R5, RZ, UR9, R4 ;  /* 0x00000009ff057c19 */ /* 0x000fe20008011604 */
[----:B------:R-:W-:-:S03]  /*0140*/  ULDC.64 UR8, c[0x0][0x348] ;  /* 0x0000d20000087ab9 */ /* 0x000fc60000000a00 */
[----:B------:R-:W-:-:S05]  /*0150*/  IADD3 R3, -R5, RZ, RZ ;  /* 0x000000ff05037210 */ /* 0x000fca0007ffe1ff */
[----:B------:R-:W-:-:S04]  /*0160*/  IMAD R2, R3, UR7, R0 ;  /* 0x0000000703027c24 */ /* 0x000fc8000f8e0200 */
[C---:B------:R-:W-:Y:S02]  /*0170*/  IMAD R3, R2.reuse, UR8, RZ ;  /* 0x0000000802037c24 */ /* 0x040fe4000f8e02ff */
[----:B------:R-:W-:Y:S01]  /*0180*/  IMAD R2, R2, UR9, RZ ;  /* 0x0000000902027c24 */ /* 0x000fe2000f8e02ff */
[----:B------:R-:W-:Y:S06]  /*0190*/  @!P0 BRA `(.L_x_558) ;  /* 0x0000001000748947 */ /* 0x000fec0003800000 */
[----:B------:R-:W-:Y:S01]  /*01a0*/  MOV R4, RZ ;  /* 0x000000ff00047202 */ /* 0x000fe20000000f00 */
[----:B------:R-:W-:Y:S01]  /*01b0*/  ULDC.64 UR8, c[0x0][0x228] ;  /* 0x00008a0000087ab9 */ /* 0x000fe20000000a00 */
[----:B------:R-:W-:Y:S01]  /*01c0*/  ULDC UR7, c[0x0][0x230] ;  /* 0x00008c0000077ab9 */ /* 0x000fe20000000800 */
[----:B------:R-:W-:Y:S02]  /*01d0*/  ISETP.NE.AND P0, PT, R8, 0x2, PT ;  /* 0x000000020800780c */ /* 0x000fe40003f05270 */
[----:B------:R-:W-:-:S05]  /*01e0*/  IMAD.HI.U32 R6, R5, UR9, R4 ;  /* 0x0000000905067c27 */ /* 0x000fca000f8e0004 */
[----:B------:R-:W-:-:S04]  /*01f0*/  SHF.R.U32.HI R7, RZ, UR7, R6 ;  /* 0x00000007ff077c19 */ /* 0x000fc80008011606 */
[----:B------:R-:W-:-:S05]  /*0200*/  IADD3 R4, -R7, RZ, RZ ;  /* 0x000000ff07047210 */ /* 0x000fca0007ffe1ff */
[----:B------:R-:W-:Y:S01]  /*0210*/  IMAD R4, R4, UR8, R5 ;  /* 0x0000000804047c24 */ /* 0x000fe2000f8e0205 */
[----:B------:R-:W-:-:S03]  /*0220*/  ULDC.64 UR8, c[0x0][0x350] ;  /* 0x0000d40000087ab9 */ /* 0x000fc60000000a00 */
[C---:B------:R-:W-:Y:S02]  /*0230*/  IMAD R3, R4.reuse, UR8, R3 ;  /* 0x0000000804037c24 */ /* 0x040fe4000f8e0203 */
[----:B------:R-:W-:Y:S01]  /*0240*/  IMAD R2, R4, UR9, R2 ;  /* 0x0000000904027c24 */ /* 0x000fe2000f8e0202 */
[----:B------:R-:W-:Y:S06]  /*0250*/  @!P0 BRA `(.L_x_558) ;  /* 0x0000001000448947 */ /* 0x000fec0003800000 */
[----:B------:R-:W-:Y:S01]  /*0260*/  HFMA2.MMA R6, -RZ, RZ, 0, 0 ;  /* 0x00000000ff067435 */ /* 0x000fe200000001ff */
[----:B------:R-:W-:Y:S01]  /*0270*/  ULDC.64 UR8, c[0x0][0x238] ;  /* 0x00008e0000087ab9 */ /* 0x000fe20000000a00 */
[----:B------:R-:W-:Y:S01]  /*0280*/  ISETP.NE.AND P0, PT, R8, 0x3, PT ;  /* 0x000000030800780c */ /* 0x000fe20003f05270 */
[----:B------:R-:W-:-:S07]  /*0290*/  ULDC UR7, c[0x0][0x234] ;  /* 0x00008d0000077ab9 */ /* 0x000fce0000000800 */
[----:B------:R-:W-:-:S05]  /*02a0*/  IMAD.HI.U32 R4, R7, UR8, R6 ;  /* 0x0000000807047c27 */ /* 0x000fca000f8e0006 */
[----:B------:R-:W-:Y:S01]  /*02b0*/  SHF.R.U32.HI R5, RZ, UR9, R4 ;  /* 0x00000009ff057c19 */ /* 0x000fe20008011604 */
[----:B------:R-:W-:-:S03]  /*02c0*/  ULDC.64 UR8, c[0x0][0x358] ;  /* 0x0000d60000087ab9 */ /* 0x000fc60000000a00 */
[----:B------:R-:W-:-:S05]  /*02d0*/  IADD3 R6, -R5, RZ, RZ ;  /* 0x000000ff05067210 */ /* 0x000fca0007ffe1ff */
[----:B------:R-:W-:-:S04]  /*02e0*/  IMAD R6, R6, UR7, R7 ;  /* 0x0000000706067c24 */ /* 0x000fc8000f8e0207 */
[C---:B------:R-:W-:Y:S02]  /*02f0*/  IMAD R3, R6.reuse, UR8, R3 ;  /* 0x0000000806037c24 */ /* 0x040fe4000f8e0203 */
[----:B------:R-:W-:Y:S01]  /*0300*/  IMAD R2, R6, UR9, R2 ;  /* 0x0000000906027c24 */ /* 0x000fe2000f8e0202 */
        /* <DEDUP_REMOVED lines=13> */
[----:B------:R-:W-:Y:S01]  /*03e0*/  MOV R6, RZ ;  /* 0x000000ff00067202 */ /* 0x000fe20000000f00 */
[----:B------:R-:W-:Y:S01]  /*03f0*/  ULDC.64 UR8, c[0x0][0x250] ;  /* 0x0000940000087ab9 */ /* 0x000fe20000000a00 */
[----:B------:R-:W-:Y:S01]  /*0400*/  ISETP.NE.AND P0, PT, R8, 0x5, PT ;  /* 0x000000050800780c */ /* 0x000fe20003f05270 */
[----:B------:R-:W-:Y:S02]  /*0410*/  ULDC UR7, c[0x0][0x24c] ;  /* 0x0000930000077ab9 */ /* 0x000fe40000000800 */
        /* <DEDUP_REMOVED lines=8> */
[----:B------:R-:W-:Y:S01]  /*04a0*/  HFMA2.MMA R4, -RZ, RZ, 0, 0 ;  /* 0x00000000ff047435 */ /* 0x000fe200000001ff */
[----:B------:R-:W-:Y:S01]  /*04b0*/  ULDC.64 UR8, c[0x0][0x258] ;  /* 0x0000960000087ab9 */ /* 0x000fe20000000a00 */
[----:B------:R-:W-:Y:S01]  /*04c0*/  ULDC UR7, c[0x0][0x260] ;  /* 0x0000980000077ab9 */ /* 0x000fe20000000800 */
[----:B------:R-:W-:-:S07]  /*04d0*/  ISETP.NE.AND P0, PT, R8, 0x6, PT ;  /* 0x000000060800780c */ /* 0x000fce0003f05270 */
        /* <DEDUP_REMOVED lines=56> */
[----:B------:R-:W-:Y:S01]  /*0860*/  IMAD.MOV.U32 R6, RZ, RZ, RZ ;  /* 0x000000ffff067224 */ /* 0x000fe200078e00ff */
[----:B------:R-:W-:Y:S01]  /*0870*/  ULDC.64 UR8, c[0x0][0x298] ;  /* 0x0000a60000087ab9 */ /* 0x000fe20000000a00 */
[----:B------:R-:W-:Y:S01]  /*0880*/  ISETP.NE.AND P0, PT, R8, 0xb, PT ;  /* 0x0000000b0800780c */ /* 0x000fe20003f05270 */
[----:B------:R-:W-:Y:S01]  /*0890*/  ULDC UR7, c[0x0][0x294] ;  /* 0x0000a50000077ab9 */ /* 0x000fe20000000800 */
        /* <DEDUP_REMOVED lines=61> */
[----:B------:R-:W-:-:S05]  /*0c70*/  SHF.R.U32.HI R7, RZ, UR7, R6 ;  /* 0x00000007ff077c19 */ /* 0x000fca0008011606 */
[----:B------:R-:W-:-:S04]  /*0c80*/  IMAD.MOV R4, RZ, RZ, -R7 ;  /* 0x000000ffff047224 */ /* 0x000fc800078e0a07 */
        /* <DEDUP_REMOVED lines=89> */
[----:B------:R-:W-:Y:S01]  /*1220*/  ISETP.NE.AND P0, PT, R8, 0x18, PT ;  /* 0x000000180800780c */ /* 0x000fe20003f05270 */
[----:B------:R-:W-:Y:S01]  /*1230*/  ULDC.64 UR8, c[0x0][0x330] ;  /* 0x0000cc0000087ab9 */ /* 0x000fe20000000a00 */
[----:B------:R-:W-:Y:S01]  /*1240*/  MOV R4, RZ ;  /* 0x000000ff00047202 */ /* 0x000fe20000000f00 */
[----:B------:R-:W-:-:S04]  /*1250*/  ULDC UR7, c[0x0][0x338] ;  /* 0x0000ce0000077ab9 */ /* 0x000fc80000000800 */
[----:B------:R-:W-:-:S05]  /*1260*/  IMAD.HI.U32 R8, R5, UR9, R4 ;  /* 0x0000000905087c27 */ /* 0x000fca000f8e0004 */
[----:B------:R-:W-:Y:S01]  /*1270*/  SHF.R.U32.HI R9, RZ, UR7, R8 ;  /* 0x00000007ff097c19 */ /* 0x000fe20008011608 */
[----:B------:R-:W0:Y:S01]  /*1280*/  @P0 LDC.64 R12, c[0x0][0x340] ;  /* 0x0000d000ff0c0b82 */ /* 0x000e220000000a00 */
[----:B------:R-:W-:Y:S02]  /*1290*/  @P0 MOV R8, RZ ;  /* 0x000000ff00080202 */ /* 0x000fe40000000f00 */
[----:B------:R-:W-:-:S05]  /*12a0*/  IADD3 R11, -R9, RZ, RZ ;  /* 0x000000ff090b7210 */ /* 0x000fca0007ffe1ff */
[----:B------:R-:W1:Y:S08]  /*12b0*/  @P0 LDC R15, c[0x0][0x33c] ;  /* 0x0000cf00ff0f0b82 */ /* 0x000e700000000800 */
[----:B------:R-:W2:Y:S01]  /*12c0*/  @P0 LDC.64 R6, c[0x0][0x408] ;  /* 0x00010200ff060b82 */ /* 0x000ea20000000a00 */
[----:B0-----:R-:W-:-:S05]  /*12d0*/  @P0 IMAD.HI.U32 R4, R9, R12, R8 ;  /* 0x0000000c09040227 */ /* 0x001fca00078e0008 */
[----:B------:R-:W-:Y:S01]  /*12e0*/  @P0 SHF.R.U32.HI R8, RZ, R13, R4 ;  /* 0x0000000dff080219 */ /* 0x000fe20000011604 */
[----:B------:R-:W-:Y:S01]  /*12f0*/  IMAD R4, R11, UR8, R5 ;  /* 0x000000080b047c24 */ /* 0x000fe2000f8e0205 */
[----:B------:R-:W-:Y:S02]  /*1300*/  ULDC.64 UR8, c[0x0][0x400] ;  /* 0x0001000000087ab9 */ /* 0x000fe40000000a00 */
[----:B------:R-:W-:Y:S01]  /*1310*/  @P0 IADD3 R8, -R8, RZ, RZ ;  /* 0x000000ff08080210 */ /* 0x000fe20007ffe1ff */
[C---:B------:R-:W-:Y:S02]  /*1320*/  IMAD R3, R4.reuse, UR8, R3 ;  /* 0x0000000804037c24 */ /* 0x040fe4000f8e0203 */
[----:B------:R-:W-:Y:S02]  /*1330*/  IMAD R2, R4, UR9, R2 ;  /* 0x0000000904027c24 */ /* 0x000fe4000f8e0202 */
[----:B-1----:R-:W-:-:S04]  /*1340*/  @P0 IMAD R8, R8, R15, R9 ;  /* 0x0000000f08080224 */ /* 0x002fc800078e0209 */
[C---:B--2---:R-:W-:Y:S02]  /*1350*/  @P0 IMAD R3, R8.reuse, R6, R3 ;  /* 0x0000000608030224 */ /* 0x044fe400078e0203 */
[----:B------:R-:W-:-:S07]  /*1360*/  @P0 IMAD R2, R8, R7, R2 ;  /* 0x0000000708020224 */ /* 0x000fce00078e0202 */
.L_x_558:
[----:B------:R-:W-:Y:S02]  /*1370*/  ULDC.64 UR8, c[0x0][0x418] ;  /* 0x0001060000087ab9 */ /* 0x000fe40000000a00 */
[----:B------:R-:W-:-:S04]  /*1380*/  IADD3 R4, P0, R2, UR8, RZ ;  /* 0x0000000802047c10 */ /* 0x000fc8000ff1e0ff */
[----:B------:R-:W-:Y:S01]  /*1390*/  IADD3.X R5, RZ, UR9, RZ, P0, !PT ;  /* 0x00000009ff057c10 */ /* 0x000fe200087fe4ff */
[----:B------:R-:W-:-:S04]  /*13a0*/  ULDC.64 UR8, c[0x0][0x410] ;  /* 0x0001040000087ab9 */ /* 0x000fc80000000a00 */
[----:B------:R-:W2:Y:S01]  /*13b0*/  LDG.E.U16 R4, desc[UR4][R4.64] ;  /* 0x0000000404047981 */ /* 0x000ea2000c1e1500 */
[----:B------:R-:W-:Y:S01]  /*13c0*/  VIADD R0, R0, 0x80 ;  /* 0x0000008000007836 */ /* 0x000fe20000000000 */
[----:B--2---:R-:W-:-:S05]  /*13d0*/  SHF.L.U32 R2, R4, 0x10, RZ ;  /* 0x0000001004027819 */ /* 0x004fca00000006ff */
[----:B------:R-:W-:Y:S01]  /*13e0*/  FMUL.RZ R7, R2, 0.15915493667125701904 ;  /* 0x3e22f98302077820 */ /* 0x000fe2000040c000 */
[----:B------:R-:W-:-:S03]  /*13f0*/  IADD3 R2, P0, R3, UR8, RZ ;  /* 0x0000000803027c10 */ /* 0x000fc6000ff1e0ff */
[----:B------:R-:W0:Y:S01]  /*1400*/  MUFU.SIN R6, R7 ;  /* 0x0000000700067308 */ /* 0x000e220000000400 */
[----:B------:R-:W-:Y:S02]  /*1410*/  IADD3.X R3, RZ, UR9, RZ, P0, !PT ;  /* 0x00000009ff037c10 */ /* 0x000fe400087fe4ff */
[----:B0-----:R-:W-:-:S05]  /*1420*/  F2FP.BF16.F32.PACK_AB R6, RZ, R6 ;  /* 0x00000006ff06723e */ /* 0x001fca00000010ff */
[----:B------:R0:W-:Y:S02]  /*1430*/  STG.E.U16 desc[UR4][R2.64], R6 ;  /* 0x0000000602007986 */ /* 0x0001e4000c101504 */
.L_x_557:
[----:B------:R-:W-:Y:S05]  /*1440*/  BSYNC B0 ;  /* 0x0000000000007941 */ /* 0x000fea0003800000 */
.L_x_556:
[----:B------:R-:W-:Y:S01]  /*1450*/  ISETP.GE.AND P0, PT, R0, UR6, PT ;  /* 0x0000000600007c0c */ /* 0x000fe2000bf06270 */
[----:B------:R-:W-:-:S12]  /*1460*/  BSSY B0, `(.L_x_559) ;  /* 0x000027a000007945 */ /* 0x000fd80003800000 */
[----:B------:R-:W-:Y:S05]  /*1470*/  @P0 BRA `(.L_x_560) ;  /* 0x0000002400e00947 */ /* 0x000fea0003800000 */
[----:B------:R-:W1:Y:S01]  /*1480*/  LDC R8, c[0x0][0x218] ;  /* 0x00008600ff087b82 */ /* 0x000e620000000800 */
[----:B0-----:R-:W-:Y:S02]  /*1490*/  CS2R R2, SRZ ;  /* 0x0000000000027805 */ /* 0x001fe4000001ff00 */
[----:B-1----:R-:W-:-:S13]  /*14a0*/  ISETP.NE.AND P0, PT, R8, RZ, PT ;  /* 0x000000ff0800720c */ /* 0x002fda0003f05270 */
[----:B------:R-:W-:Y:S05]  /*14b0*/  @!P0 BRA `(.L_x_561) ;  /* 0x0000001000a88947 */ /* 0x000fea0003800000 */
[----:B------:R-:W-:Y:S01]  /*14c0*/  MOV R2, RZ ;  /* 0x000000ff00027202 */ /* 0x000fe20000000f00 */
[----:B------:R-:W-:Y:S01]  /*14d0*/  ULDC.64 UR8, c[0x0][0x220] ;  /* 0x0000880000087ab9 */ /* 0x000fe20000000a00 */
[----:B------:R-:W-:Y:S01]  /*14e0*/  MOV R3, R0 ;  /* 0x0000000000037202 */ /* 0x000fe20000000f00 */
[----:B------:R-:W-:Y:S01]  /*14f0*/  ULDC UR7, c[0x0][0x21c] ;  /* 0x0000870000077ab9 */ /* 0x000fe20000000800 */
[----:B------:R-:W-:Y:S01]  /*1500*/  ISETP.NE.AND P0, PT, R8, 0x1, PT ;  /* 0x000000010800780c */ /* 0x000fe20003f05270 */
        /* <DEDUP_REMOVED lines=273> */
[----:B------:R-:W-:Y:S01]  /*2620*/  HFMA2.MMA R4, -RZ, RZ, 0, 0 ;  /* 0x00000000ff047435 */ /* 0x000fe200000001ff */
[----:B------:R-:W-:Y:S01]  /*2630*/  ULDC.64 UR8, c[0x0][0x330] ;  /* 0x0000cc0000087ab9 */ /* 0x000fe20000000a00 */
[----:B------:R-:W-:-:S08]  /*2640*/  ULDC UR7, c[0x0][0x338] ;  /* 0x0000ce0000077ab9 */ /* 0x000fd00000000800 */
[----:B------:R-:W-:Y:S02]  /*2650*/  IMAD.HI.U32 R8, R5, UR9, R4 ;  /* 0x0000000905087c27 */ /* 0x000fe4000f8e0004 */
[----:B------:R-:W0:Y:S03]  /*2660*/  @P0 LDC.64 R12, c[0x0][0x340] ;  /* 0x0000d000ff0c0b82 */ /* 0x000e260000000a00 */
[----:B------:R-:W-:Y:S02]  /*2670*/  SHF.R.U32.HI R9, RZ, UR7, R8 ;  /* 0x00000007ff097c19 */ /* 0x000fe40008011608 */
[----:B------:R-:W-:Y:S02]  /*2680*/  @P0 MOV R8, RZ ;  /* 0x000000ff00080202 */ /* 0x000fe40000000f00 */
[C---:B------:R-:W-:Y:S01]  /*2690*/  IADD3 R11, -R9.reuse, RZ, RZ ;  /* 0x000000ff090b7210 */ /* 0x040fe20007ffe1ff */
        /* <DEDUP_REMOVED lines=12> */
.L_x_561:
[----:B------:R-:W-:Y:S02]  /*2760*/  ULDC.64 UR8, c[0x0][0x418] ;  /* 0x0001060000087ab9 */ /* 0x000fe40000000a00 */
[----:B------:R-:W-:-:S04]  /*2770*/  IADD3 R4, P0, R2, UR8, RZ ;  /* 0x0000000802047c10 */ /* 0x000fc8000ff1e0ff */
[----:B------:R-:W-:Y:S01]  /*2780*/  IADD3.X R5, RZ, UR9, RZ, P0, !PT ;  /* 0x00000009ff057c10 */ /* 0x000fe200087fe4ff */
[----:B------:R-:W-:-:S04]  /*2790*/  ULDC.64 UR8, c[0x0][0x410] ;  /* 0x0001040000087ab9 */ /* 0x000fc80000000a00 */
[----:B------:R-:W2:Y:S01]  /*27a0*/  LDG.E.U16 R4, desc[UR4][R4.64] ;  /* 0x0000000404047981 */ /* 0x000ea2000c1e1500 */
[----:B------:R-:W-:Y:S02]  /*27b0*/  IADD3 R0, R0, 0x80, RZ ;  /* 0x0000008000007810 */ /* 0x000fe40007ffe0ff */
[----:B--2---:R-:W-:-:S05]  /*27c0*/  SHF.L.U32 R2, R4, 0x10, RZ ;  /* 0x0000001004027819 */ /* 0x004fca00000006ff */
[----:B------:R-:W-:Y:S01]  /*27d0*/  FMUL.RZ R7, R2, 0.15915493667125701904 ;  /* 0x3e22f98302077820 */ /* 0x000fe2000040c000 */
[----:B------:R-:W-:-:S03]  /*27e0*/  IADD3 R2, P0, R3, UR8, RZ ;  /* 0x0000000803027c10 */ /* 0x000fc6000ff1e0ff */
[----:B------:R-:W0:Y:S01]  /*27f0*/  MUFU.SIN R6, R7 ;  /* 0x0000000700067308 */ /* 0x000e220000000400 */
[----:B------:R-:W-:Y:S02]  /*2800*/  IADD3.X R3, RZ, UR9, RZ, P0, !PT ;  /* 0x00000009ff037c10 */ /* 0x000fe400087fe4ff */
[----:B------:R-:W-:Y:S02]  /*2810*/  ISETP.GE.AND P0, PT, R0, UR6, PT ;  /* 0x0000000600007c0c */ /* 0x000fe4000bf06270 */
[----:B0-----:R-:W-:-:S05]  /*2820*/  F2FP.BF16.F32.PACK_AB R6, RZ, R6 ;  /* 0x00000006ff06723e */ /* 0x001fca00000010ff */
[----:B------:R1:W-:Y:S06]  /*2830*/  STG.E.U16 desc[UR4][R2.64], R6 ;  /* 0x0000000602007986 */ /* 0x0003ec000c101504 */
[----:B------:R-:W-:Y:S05]  /*2840*/  @P0 BRA `(.L_x_560) ;  /* 0x0000001000ec0947 */ /* 0x000fea0003800000 */
[----:B------:R-:W0:Y:S01]  /*2850*/  LDC R8, c[0x0][0x218] ;  /* 0x00008600ff087b82 */ /* 0x000e220000000800 */
[----:B-1----:R-:W-:Y:S02]  /*2860*/  CS2R R2, SRZ ;  /* 0x0000000000027805 */ /* 0x002fe4000001ff00 */
[----:B0-----:R-:W-:-:S13]  /*2870*/  ISETP.NE.AND P0, PT, R8, RZ, PT ;  /* 0x000000ff0800720c */ /* 0x001fda0003f05270 */
[----:B------:R-:W-:Y:S05]  /*2880*/  @!P0 BRA `(.L_x_562) ;  /* 0x0000001000a88947 */ /* 0x000fea0003800000 */
[----:B------:R-:W-:Y:S01]  /*2890*/  HFMA2.MMA R2, -RZ, RZ, 0, 0 ;  /* 0x00000000ff027435 */ /* 0x000fe200000001ff */
[----:B------:R-:W-:Y:S01]  /*28a0*/  IMAD.MOV.U32 R3, RZ, RZ, R0 ;  /* 0x000000ffff037224 */ /* 0x000fe200078e0000 */
        /* <DEDUP_REMOVED lines=282> */
[----:B------:R-:W-:-:S03]  /*3a50*/  @P0 MOV R8, RZ ;  /* 0x000000ff00080202 */ /* 0x000fc60000000f00 */
[----:B------:R-:W1:Y:S01]  /*3a60*/  @P0 LDC R15, c[0x0][0x33c] ;  /* 0x0000cf00ff0f0b82 */ /* 0x000e620000000800 */
[----:B------:R-:W-:-:S07]  /*3a70*/  IMAD.MOV R11, RZ, RZ, -R9 ;  /* 0x000000ffff0b7224 */ /* 0x000fce00078e0a09 */
        /* <DEDUP_REMOVED lines=11> */
.L_x_562:
        /* <DEDUP_REMOVED lines=11> */
[----:B0-----:R-:W-:-:S05]  /*3be0*/  F2FP.BF16.F32.PACK_AB R6, RZ, R6 ;  /* 0x00000006ff06723e */ /* 0x001fca00000010ff */
[----:B------:R2:W-:Y:S02]  /*3bf0*/  STG.E.U16 desc[UR4][R2.64], R6 ;  /* 0x0000000602007986 */ /* 0x0005e4000c101504 */
.L_x_560:
[----:B------:R-:W-:Y:S05]  /*3c00*/  BSYNC B0 ;  /* 0x0000000000007941 */ /* 0x000fea0003800000 */
.L_x_559:
[----:B------:R-:W-:-:S13]  /*3c10*/  ISETP.GE.AND P0, PT, R0, UR6, PT ;  /* 0x0000000600007c0c */ /* 0x000fda000bf06270 */
[----:B------:R-:W-:Y:S05]  /*3c20*/  @P0 EXIT ;  /* 0x000000000000094d */ /* 0x000fea0003800000 */
[----:B------:R-:W3:Y:S01]  /*3c30*/  LDC R8, c[0x0][0x218] ;  /* 0x00008600ff087b82 */ /* 0x000ee20000000800 */
[----:B012---:R-:W-:Y:S02]  /*3c40*/  CS2R R2, SRZ ;  /* 0x0000000000027805 */ /* 0x007fe4000001ff00 */
[----:B---3--:R-:W-:-:S13]  /*3c50*/  ISETP.NE.AND P0, PT, R8, RZ, PT ;  /* 0x000000ff0800720c */ /* 0x008fda0003f05270 */
[----:B------:R-:W-:Y:S05]  /*3c60*/  @!P0 BRA `(.L_x_563) ;  /* 0x0000001000a88947 */ /* 0x000fea0003800000 */
[----:B------:R-:W-:Y:S01]  /*3c70*/  HFMA2.MMA R2, -RZ, RZ, 0, 0 ;  /* 0x00000000ff027435 */ /* 0x000fe200000001ff */
[----:B------:R-:W-:Y:S01]  /*3c80*/  MOV R3, R0 ;  /* 0x0000000000037202 */ /* 0x000fe20000000f00 */
[----:B------:R-:W-:Y:S01]  /*3c90*/  ULDC.64 UR6, c[0x0][0x220] ;  /* 0x0000880000067ab9 */ /* 0x000fe20000000a00 */
[----:B------:R-:W-:-:S07]  /*3ca0*/  ISETP.NE.AND P0, PT, R8, 0x1, PT ;  /* 0x000000010800780c */ /* 0x000fce0003f05270 */
[----:B------:R-:W-:Y:S01]  /*3cb0*/  IMAD.HI.U32 R4, R0, UR6, R2 ;  /* 0x0000000600047c27 */ /* 0x000fe2000f8e0002 */
[----:B------:R-:W-:-:S04]  /*3cc0*/  ULDC UR6, c[0x0][0x21c] ;  /* 0x0000870000067ab9 */ /* 0x000fc80000000800 */
[----:B------:R-:W-:-:S04]  /*3cd0*/  SHF.R.U32.HI R5, RZ, UR7, R4 ;  /* 0x00000007ff057c19 */ /* 0x000fc80008011604 */
[----:B------:R-:W-:-:S05]  /*3ce0*/  IADD3 R3, -R5, RZ, RZ ;  /* 0x000000ff05037210 */ /* 0x000fca0007ffe1ff */
[----:B------:R-:W-:Y:S01]  /*3cf0*/  IMAD R0, R3, UR6, R0 ;  /* 0x0000000603007c24 */ /* 0x000fe2000f8e0200 */
[----:B------:R-:W-:-:S03]  /*3d00*/  ULDC.64 UR6, c[0x0][0x348] ;  /* 0x0000d20000067ab9 */ /* 0x000fc60000000a00 */
        /* <DEDUP_REMOVED lines=17> */
[----:B------:R-:W-:-:S08]  /*3e20*/  ISETP.NE.AND P0, PT, R8, 0x3, PT ;  /* 0x000000030800780c */ /* 0x000fd00003f05270 */
        /* <DEDUP_REMOVED lines=23> */
[----:B------:R-:W-:-:S03]  /*3fa0*/  ISETP.NE.AND P0, PT, R8, 0x5, PT ;  /* 0x000000050800780c */ /* 0x000fc60003f05270 */
[----:B------:R-:W-:Y:S01]  /*3fb0*/  IMAD.HI.U32 R4, R7, UR6, R6 ;  /* 0x0000000607047c27 */ /* 0x000fe2000f8e0006 */
[----:B------:R-:W-:-:S04]  /*3fc0*/  ULDC UR6, c[0x0][0x24c] ;  /* 0x0000930000067ab9 */ /* 0x000fc80000000800 */
        /* <DEDUP_REMOVED lines=229> */
[----:B------:R-:W-:Y:S01]  /*4e20*/  SHF.R.U32.HI R7, RZ, UR6, R6 ;  /* 0x00000006ff077c19 */ /* 0x000fe20008011606 */
[----:B------:R-:W-:Y:S01]  /*4e30*/  ULDC.64 UR6, c[0x0][0x400] ;  /* 0x0001000000067ab9 */ /* 0x000fe20000000a00 */
[----:B------:R-:W-:Y:S02]  /*4e40*/  @P0 MOV R6, RZ ;  /* 0x000000ff00060202 */ /* 0x000fe40000000f00 */
[----:B------:R-:W-:Y:S01]  /*4e50*/  IADD3 R4, -R7, RZ, RZ ;  /* 0x000000ff07047210 */ /* 0x000fe20007ffe1ff */
[----:B------:R-:W1:Y:S04]  /*4e60*/  @P0 LDC R11, c[0x0][0x33c] ;  /* 0x0000cf00ff0b0b82 */ /* 0x000e680000000800 */
[----:B------:R-:W-:-:S04]  /*4e70*/  IMAD R4, R4, UR8, R5 ;  /* 0x0000000804047c24 */ /* 0x000fc8000f8e0205 */
[----:B------:R-:W2:Y:S01]  /*4e80*/  @P0 LDC.64 R12, c[0x0][0x408] ;  /* 0x00010200ff0c0b82 */ /* 0x000ea20000000a00 */
[C---:B------:R-:W-:Y:S02]  /*4e90*/  IMAD R3, R4.reuse, UR6, R3 ;  /* 0x0000000604037c24 */ /* 0x040fe4000f8e0203 */
[----:B------:R-:W-:Y:S02]  /*4ea0*/  IMAD R2, R4, UR7, R2 ;  /* 0x0000000704027c24 */ /* 0x000fe4000f8e0202 */
[----:B0-----:R-:W-:-:S05]  /*4eb0*/  @P0 IMAD.HI.U32 R0, R7, R8, R6 ;  /* 0x0000000807000227 */ /* 0x001fca00078e0006 */
[----:B------:R-:W-:-:S04]  /*4ec0*/  @P0 SHF.R.U32.HI R0, RZ, R9, R0 ;  /* 0x00000009ff000219 */ /* 0x000fc80000011600 */
[----:B------:R-:W-:-:S05]  /*4ed0*/  @P0 IADD3 R6, -R0, RZ, RZ ;  /* 0x000000ff00060210 */ /* 0x000fca0007ffe1ff */
[----:B-1----:R-:W-:-:S04]  /*4ee0*/  @P0 IMAD R6, R11, R6, R7 ;  /* 0x000000060b060224 */ /* 0x002fc800078e0207 */
[C---:B--2---:R-:W-:Y:S02]  /*4ef0*/  @P0 IMAD R3, R6.reuse, R12, R3 ;  /* 0x0000000c06030224 */ /* 0x044fe400078e0203 */
[----:B------:R-:W-:-:S07]  /*4f00*/  @P0 IMAD R2, R6, R13, R2 ;  /* 0x0000000d06020224 */ /* 0x000fce00078e0202 */
.L_x_563:
[----:B------:R-:W-:Y:S02]  /*4f10*/  ULDC.64 UR6, c[0x0][0x418] ;  /* 0x0001060000067ab9 */ /* 0x000fe40000000a00 */
[----:B------:R-:W-:-:S04]  /*4f20*/  IADD3 R4, P0, R2, UR6, RZ ;  /* 0x0000000602047c10 */ /* 0x000fc8000ff1e0ff */
[----:B------:R-:W-:Y:S01]  /*4f30*/  IADD3.X R5, RZ, UR7, RZ, P0, !PT ;  /* 0x00000007ff057c10 */ /* 0x000fe200087fe4ff */
[----:B------:R-:W-:-:S04]  /*4f40*/  ULDC.64 UR6, c[0x0][0x410] ;  /* 0x0001040000067ab9 */ /* 0x000fc80000000a00 */
[----:B------:R-:W2:Y:S01]  /*4f50*/  LDG.E.U16 R4, desc[UR4][R4.64] ;  /* 0x0000000404047981 */ /* 0x000ea2000c1e1500 */
[----:B------:R-:W-:-:S04]  /*4f60*/  IADD3 R2, P0, R3, UR6, RZ ;  /* 0x0000000603027c10 */ /* 0x000fc8000ff1e0ff */
[----:B------:R-:W-:Y:S02]  /*4f70*/  IADD3.X R3, RZ, UR7, RZ, P0, !PT ;  /* 0x00000007ff037c10 */ /* 0x000fe400087fe4ff */
[----:B--2---:R-:W-:-:S05]  /*4f80*/  SHF.L.U32 R0, R4, 0x10, RZ ;  /* 0x0000001004007819 */ /* 0x004fca00000006ff */
[----:B------:R-:W-:-:S04]  /*4f90*/  FMUL.RZ R6, R0, 0.15915493667125701904 ;  /* 0x3e22f98300067820 */ /* 0x000fc8000040c000 */
[----:B------:R-:W0:Y:S02]  /*4fa0*/  MUFU.SIN R0, R6 ;  /* 0x0000000600007308 */ /* 0x000e240000000400 */
[----:B0-----:R-:W-:-:S05]  /*4fb0*/  F2FP.BF16.F32.PACK_AB R0, RZ, R0 ;  /* 0x00000000ff00723e */ /* 0x001fca00000010ff */
[----:B------:R-:W-:Y:S01]  /*4fc0*/  STG.E.U16 desc[UR4][R2.64], R0 ;  /* 0x0000000002007986 */ /* 0x000fe2000c101504 */
[----:B------:R-:W-:Y:S05]  /*4fd0*/  EXIT ;  /* 0x000000000000794d */ /* 0x000fea0003800000 */
.L_x_564:
        /* <DEDUP_REMOVED lines=10> */
.L_x_2618:


//--------------------- .text._ZN2at6native27unrolled_elementwise_kernelIZZZNS0_15sin_kernel_cudaERNS_18TensorIteratorBaseEENKUlvE0_clEvENKUlvE2_clEvEUlN3c108BFloat16EE_St5arrayIPcLm2EELi4E23TrivialOffsetCalculatorILi1EjESD_NS0_6memory15LoadWithoutCastENSE_16StoreWithoutCastEEEviT_T0_T2_T3_T4_T5_ --------------------------
	.section	.text._ZN2at6native27unrolled_elementwise_kernelIZZZNS0_15sin_kernel_cudaERNS_18TensorIteratorBaseEENKUlvE0_clEvENKUlvE2_clEvEUlN3c108BFloat16EE_St5arrayIPcLm2EELi4E23TrivialOffsetCalculatorILi1EjESD_NS0_6memory15LoadWithoutCastENSE_16StoreWithoutCastEEEviT_T0_T2_T3_T4_T5_,"ax",@progbits
	.align	128
        .global         _ZN2at6native27unrolled_elementwise_kernelIZZZNS0_15sin_kernel_cudaERNS_18TensorIteratorBaseEENKUlvE0_clEvENKUlvE2_clEvEUlN3c108BFloat16EE_St5arrayIPcLm2EELi4E23TrivialOffsetCalculatorILi1EjESD_NS0_6memory15LoadWithoutCastENSE_16StoreWithoutCastEEEviT_T0_T2_T3_T4_T5_
        .type           _ZN2at6native27unrolled_elementwise_kernelIZZZNS0_15sin_kernel_cudaERNS_18TensorIteratorBaseEENKUlvE0_clEvENKUlvE2_clEvEUlN3c108BFloat16EE_St5arrayIPcLm2EELi4E23TrivialOffsetCalculatorILi1EjESD_NS0_6memory15LoadWithoutCastENSE_16StoreWithoutCastEEEviT_T0_T2_T3_T4_T5_,@function
        .size           _ZN2at6native27unrolled_elementwise_kernelIZZZNS0_15sin_kernel_cudaERNS_18TensorIteratorBaseEENKUlvE0_clEvENKUlvE2_clEvEUlN3c108BFloat16EE_St5arrayIPcLm2EELi4E23TrivialOffsetCalculatorILi1EjESD_NS0_6memory15LoadWithoutCastENSE_16StoreWithoutCastEEEviT_T0_T2_T3_T4_T5_,(.L_x_2619 - _ZN2at6native27unrolled_elementwise_kernelIZZZNS0_15sin_kernel_cudaERNS_18TensorIteratorBaseEENKUlvE0_clEvENKUlvE2_clEvEUlN3c108BFloat16EE_St5arrayIPcLm2EELi4E23TrivialOffsetCalculatorILi1EjESD_NS0_6memory15LoadWithoutCastENSE_16StoreWithoutCastEEEviT_T0_T2_T3_T4_T5_)
        .other          _ZN2at6native27unrolled_elementwise_kernelIZZZNS0_15sin_kernel_cudaERNS_18TensorIteratorBaseEENKUlvE0_clEvENKUlvE2_clEvEUlN3c108BFloat16EE_St5arrayIPcLm2EELi4E23TrivialOffsetCalculatorILi1EjESD_NS0_6memory15LoadWithoutCastENSE_16StoreWithoutCastEEEviT_T0_T2_T3_T4_T5_,@"STO_CUDA_ENTRY STV_DEFAULT"
_ZN2at6native27unrolled_elementwise_kernelIZZZNS0_15sin_kernel_cudaERNS_18TensorIteratorBaseEENKUlvE0_clEvENKUlvE2_clEvEUlN3c108BFloat16EE_St5arrayIPcLm2EELi4E23TrivialOffsetCalculatorILi1EjESD_NS0_6memory15LoadWithoutCastENSE_16StoreWithoutCastEEEviT_T0_T2_T3_T4_T5_:
.text._ZN2at6native27unrolled_elementwise_kernelIZZZNS0_15sin_kernel_cudaERNS_18TensorIteratorBaseEENKUlvE0_clEvENKUlvE2_clEvEUlN3c108BFloat16EE_St5arrayIPcLm2EELi4E23TrivialOffsetCalculatorILi1EjESD_NS0_6memory15LoadWithoutCastENSE_16StoreWithoutCastEEEviT_T0_T2_T3_T4_T5_:
[----:B------:R-:W-:Y:S01]  /*0000*/  LDC R1, c[0x0][0x28] ;  /* 0x00000a00ff017b82 */ /* 0x000fe20000000800 */
[----:B------:R-:W0:Y:S07]  /*0010*/  S2R R0, SR_CTAID.X ;  /* 0x0000000000007919 */ /* 0x000e2e0000002500 */
[----:B------:R-:W0:Y:S01]  /*0020*/  LDC R7, c[0x0][0x210] ;  /* 0x00008400ff077b82 */ /* 0x000e220000000800 */
[----:B------:R-:W-:Y:S01]  /*0030*/  PRMT R10, RZ, 0x7610, R10 ;  /* 0x00007610ff0a7816 */ /* 0x000fe2000000000a */
[----:B------:R-:W-:Y:S01]  /*0040*/  ULDC.64 UR4, c[0x0][0x208] ;  /* 0x0000820000047ab9 */ /* 0x000fe20000000a00 */
[----:B------:R-:W1:Y:S01]  /*0050*/  S2R R9, SR_TID.X ;  /* 0x0000000000097919 */ /* 0x000e620000002100 */
[----:B0-----:R-:W-:-:S02]  /*0060*/  IMAD R2, R0, -0x200, R7 ;  /* 0xfffffe0000027824 */ /* 0x001fc400078e0207 */
[----:B-1----:R-:W-:-:S03]  /*0070*/  IMAD.MOV.U32 R19, RZ, RZ, R9 ;  /* 0x000000ffff137224 */ /* 0x002fc600078e0009 */
[----:B------:R-:W-:-:S13]  /*0080*/  ISETP.GE.AND P0, PT, R9, R2, PT ;  /* 0x000000020900720c */ /* 0x000fda0003f06270 */
[----:B------:R-:W-:Y:S01]  /*0090*/  @!P0 VIADD R19, R9, 0x80 ;  /* 0x0000008009138836 */ /* 0x000fe20000000000 */
[----:B------:R-:W0:Y:S01]  /*00a0*/  @!P0 LDC.64 R12, c[0x0][0x220] ;  /* 0x00008800ff0c8b82 */ /* 0x000e220000000a00 */
[----:B------:R-:W-:-:S03]  /*00b0*/  @!P0 IMAD R11, R0, 0x200, R9 ;  /* 0x00000200000b8824 */ /* 0x000fc600078e0209 */
[----:B------:R-:W-:-:S13]  /*00c0*/  ISETP.GE.AND P1, PT, R19, R2, PT ;  /* 0x000000021300720c */ /* 0x000fda0003f26270 */
[----:B------:R-:W-:Y:S01]  /*00d0*/  @!P1 LEA R17, R0, R19, 0x9 ;  /* 0x0000001300119211 */ /* 0x000fe200078e48ff */
[----:B------:R-:W-:Y:S01]  /*00e0*/  @!P1 VIADD R19, R19, 0x80 ;  /* 0x0000008013139836 */ /* 0x000fe20000000000 */
[----:B------:R-:W1:Y:S04]  /*00f0*/  @!P1 LDC.64 R14, c[0x0][0x220] ;  /* 0x00008800ff0e9b82 */ /* 0x000e680000000a00 */
[----:B------:R-:W-:Y:S01]  /*0100*/  ISETP.GE.AND P3, PT, R19, R2, PT ;  /* 0x000000021300720c */ /* 0x000fe20003f66270 */
[----:B0-----:R-:W-:-:S05]  /*0110*/  @!P0 IMAD.WIDE.U32 R12, R11, 0x2, R12 ;  /* 0x000000020b0c8825 */ /* 0x001fca00078e000c */
[----:B------:R-:W2:Y:S07]  /*0120*/  @!P0 LDG.E.U16 R10, desc[UR4][R12.64] ;  /* 0x000000040c0a8981 */ /* 0x000eae000c1e1500 */
[----:B------:R-:W0:Y:S01]  /*0130*/  @!P3 LDC.64 R6, c[0x0][0x220] ;  /* 0x00008800ff06bb82 */ /* 0x000e220000000a00 */
[----:B------:R-:W-:Y:S01]  /*0140*/  PRMT R11, RZ, 0x7610, R11 ;  /* 0x00007610ff0b7816 */ /* 0x000fe2000000000b */
[----:B-1----:R-:W-:Y:S01]  /*0150*/  @!P1 IMAD.WIDE.U32 R14, R17, 0x2, R14 ;  /* 0x00000002110e9825 */ /* 0x002fe200078e000e */
[----:B------:R-:W-:-:S02]  /*0160*/  @!P3 LEA R17, R0, R19, 0x9 ;  /* 0x000000130011b211 */ /* 0x000fc400078e48ff */
[----:B------:R-:W-:Y:S02]  /*0170*/  PRMT R18, RZ, 0x7610, R18 ;  /* 0x00007610ff127816 */ /* 0x000fe40000000012 */
[----:B------:R-:W3:Y:S01]  /*0180*/  @!P1 LDG.E.U16 R11, desc[UR4][R14.64] ;  /* 0x000000040e0b9981 */ /* 0x000ee2000c1e1500 */
[----:B0-----:R-:W-:-:S05]  /*0190*/  @!P3 IMAD.WIDE.U32 R6, R17, 0x2, R6 ;  /* 0x000000021106b825 */ /* 0x001fca00078e0006 */
[----:B------:R0:W4:Y:S01]  /*01a0*/  @!P3 LDG.E.U16 R18, desc[UR4][R6.64] ;  /* 0x000000040612b981 */ /* 0x000122000c1e1500 */
[----:B------:R-:W-:-:S05]  /*01b0*/  @!P3 VIADD R19, R19, 0x80 ;  /* 0x000000801313b836 */ /* 0x000fca0000000000 */
[----:B------:R-:W-:Y:S02]  /*01c0*/  ISETP.GE.AND P2, PT, R19, R2, PT ;  /* 0x000000021300720c */ /* 0x000fe40003f46270 */
[----:B------:R-:W-:Y:S01]  /*01d0*/  PRMT R8, RZ, 0x7610, R8 ;  /* 0x00007610ff087816 */ /* 0x000fe20000000008 */
[----:B0-----:R-:W0:Y:S10]  /*01e0*/  @!P0 LDC.64 R6, c[0x0][0x218] ;  /* 0x00008600ff068b82 */ /* 0x001e340000000a00 */
[----:B------:R-:W1:Y:S01]  /*01f0*/  @!P2 LDC.64 R16, c[0x0][0x220] ;  /* 0x00008800ff10ab82 */ /* 0x000e620000000a00 */
[----:B------:R-:W-:-:S02]  /*0200*/  @!P2 IMAD R13, R0, 0x200, R19 ;  /* 0x00000200000da824 */ /* 0x000fc400078e0213 */
[----:B------:R-:W-:-:S05]  /*0210*/  VIADD R15, R9, 0x100 ;  /* 0x00000100090f7836 */ /* 0x000fca0000000000 */
[----:B------:R-:W-:Y:S01]  /*0220*/  ISETP.GE.AND P3, PT, R15, R2, PT ;  /* 0x000000020f00720c */ /* 0x000fe20003f66270 */
[----:B-1----:R-:W-:Y:S01]  /*0230*/  @!P2 IMAD.WIDE.U32 R12, R13, 0x2, R16 ;  /* 0x000000020d0ca825 */ /* 0x002fe200078e0010 */
[----:B------:R-:W-:-:S04]  /*0240*/  IADD3 R17, R9, 0x80, RZ ;  /* 0x0000008009117810 */ /* 0x000fc80007ffe0ff */
[----:B------:R1:W5:Y:S01]  /*0250*/  @!P2 LDG.E.U16 R8, desc[UR4][R12.64] ;  /* 0x000000040c08a981 */ /* 0x000362000c1e1500 */
[----:B------:R-:W-:Y:S01]  /*0260*/  ISETP.GE.AND P2, PT, R17, R2, PT ;  /* 0x000000021100720c */ /* 0x000fe20003f46270 */
[----:B------:R-:W-:-:S04]  /*0270*/  @!P0 IMAD R15, R0, 0x200, R9 ;  /* 0x00000200000f8824 */ /* 0x000fc800078e0209 */
[----:B0-----:R-:W-:Y:S01]  /*0280*/  @!P0 IMAD.WIDE.U32 R6, R15, 0x2, R6 ;  /* 0x000000020f068825 */ /* 0x001fe200078e0006 */
[----:B-1----:R-:W-:Y:S02]  /*0290*/  IADD3 R13, R9, 0x180, RZ ;  /* 0x00000180090d7810 */ /* 0x002fe40007ffe0ff */
[----:B------:R-:W-:-:S04]  /*02a0*/  @!P0 MOV R9, R17 ;  /* 0x0000001100098202 */ /* 0x000fc80000000f00 */
[-C--:B------:R-:W-:Y:S01]  /*02b0*/  ISETP.GE.AND P4, PT, R9, R2.reuse, PT ;  /* 0x000000020900720c */ /* 0x080fe20003f86270 */
[----:B------:R-:W-:Y:S01]  /*02c0*/  BSSY B0, `(.L_x_565) ;  /* 0x000001b000007945 */ /* 0x000fe20003800000 */
[----:B------:R-:W-:Y:S01]  /*02d0*/  ISETP.GE.AND P1, PT, R13, R2, PT ;  /* 0x000000020d00720c */ /* 0x000fe20003f26270 */
[----:B--2---:R-:W-:-:S04]  /*02e0*/  @!P0 IMAD.U32 R10, R10, 0x10000, RZ ;  /* 0x000100000a0a8824 */ /* 0x004fc800078e00ff */
[----:B------:R-:W-:-:S06]  /*02f0*/  @!P0 FMUL.RZ R10, R10, 0.15915493667125701904 ;  /* 0x3e22f9830a0a8820 */ /* 0x000fcc000040c000 */
[----:B------:R-:W0:Y:S01]  /*0300*/  @!P0 MUFU.SIN R10, R10 ;  /* 0x0000000a000a8308 */ /* 0x000e220000000400 */
[----:B---3--:R-:W-:-:S05]  /*0310*/  @!P2 SHF.L.U32 R11, R11, 0x10, RZ ;  /* 0x000000100b0ba819 */ /* 0x008fca00000006ff */
[----:B------:R-:W-:Y:S01]  /*0320*/  @!P2 FMUL.RZ R11, R11, 0.15915493667125701904 ;  /* 0x3e22f9830b0ba820 */ /* 0x000fe2000040c000 */
[----:B0-----:R-:W-:Y:S01]  /*0330*/  @!P0 F2FP.BF16.F32.PACK_AB R5, RZ, R10 ;  /* 0x0000000aff05823e */ /* 0x001fe200000010ff */
[----:B----4-:R-:W-:-:S04]  /*0340*/  @!P3 IMAD.U32 R18, R18, 0x10000, RZ ;  /* 0x000100001212b824 */ /* 0x010fc800078e00ff */
[----:B------:R0:W-:Y:S01]  /*0350*/  @!P0 STG.E.U16 desc[UR4][R6.64], R5 ;  /* 0x0000000506008986 */ /* 0x0001e2000c101504 */
[----:B------:R-:W-:Y:S01]  /*0360*/  @!P3 FMUL.RZ R12, R18, 0.15915493667125701904 ;  /* 0x3e22f983120cb820 */ /* 0x000fe2000040c000 */
[----:B------:R-:W1:Y:S08]  /*0370*/  @!P2 MUFU.SIN R11, R11 ;  /* 0x0000000b000ba308 */ /* 0x000e700000000400 */
[----:B------:R-:W2:Y:S01]  /*0380*/  @!P3 MUFU.SIN R12, R12 ;  /* 0x0000000c000cb308 */ /* 0x000ea20000000400 */
[----:B-1----:R-:W-:-:S02]  /*0390*/  @!P2 F2FP.BF16.F32.PACK_AB R4, RZ, R11 ;  /* 0x0000000bff04a23e */ /* 0x002fc400000010ff */
[----:B--2---:R-:W-:Y:S01]  /*03a0*/  @!P3 F2FP.BF16.F32.PACK_AB R3, RZ, R12 ;  /* 0x0000000cff03b23e */ /* 0x004fe200000010ff */
[----:B0-----:R-:W-:Y:S06]  /*03b0*/  @P4 BRA `(.L_x_566) ;  /* 0x00000000002c4947 */ /* 0x001fec0003800000 */
[----:B------:R-:W0:Y:S01]  /*03c0*/  LDC.64 R6, c[0x0][0x218] ;  /* 0x00008600ff067b82 */ /* 0x000e220000000a00 */
[----:B------:R-:W-:Y:S01]  /*03d0*/  IMAD R5, R0, 0x200, R9 ;  /* 0x0000020000057824 */ /* 0x000fe200078e0209 */
[----:B------:R-:W-:Y:S02]  /*03e0*/  IADD3 R9, R9, 0x80, RZ ;  /* 0x0000008009097810 */ /* 0x000fe40007ffe0ff */
[----:B------:R-:W-:Y:S02]  /*03f0*/  PRMT R10, R4, 0x7610, R10 ;  /* 0x00007610040a7816 */ /* 0x000fe4000000000a */
[----:B------:R-:W-:-:S13]  /*0400*/  ISETP.GE.AND P0, PT, R9, R2, PT ;  /* 0x000000020900720c */ /* 0x000fda0003f06270 */
[----:B------:R-:W-:Y:S01]  /*0410*/  @!P0 IMAD R11, R0, 0x200, R9 ;  /* 0x00000200000b8824 */ /* 0x000fe200078e0209 */
[----:B------:R-:W-:Y:S01]  /*0420*/  @!P0 IADD3 R9, R9, 0x80, RZ ;  /* 0x0000008009098810 */ /* 0x000fe20007ffe0ff */
[----:B0-----:R-:W-:-:S04]  /*0430*/  IMAD.WIDE.U32 R4, R5, 0x2, R6 ;  /* 0x0000000205047825 */ /* 0x001fc800078e0006 */
[----:B------:R-:W-:Y:S01]  /*0440*/  @!P0 IMAD.WIDE.U32 R6, R11, 0x2, R6 ;  /* 0x000000020b068825 */ /* 0x000fe200078e0006 */
[----:B------:R0:W-:Y:S04]  /*0450*/  STG.E.U16 desc[UR4][R4.64], R10 ;  /* 0x0000000a04007986 */ /* 0x0001e8000c101504 */
[----:B------:R0:W-:Y:S02]  /*0460*/  @!P0 STG.E.U16 desc[UR4][R6.64], R3 ;  /* 0x0000000306008986 */ /* 0x0001e4000c101504 */
.L_x_566:
[----:B------:R-:W-:Y:S05]  /*0470*/  BSYNC B0 ;  /* 0x0000000000007941 */ /* 0x000fea0003800000 */
.L_x_565:
[----:B------:R-:W-:Y:S01]  /*0480*/  ISETP.GE.AND P0, PT, R9, R2, PT ;  /* 0x000000020900720c */ /* 0x000fe20003f06270 */
[----:B-----5:R-:W-:-:S04]  /*0490*/  @!P1 IMAD.U32 R8, R8, 0x10000, RZ ;  /* 0x0001000008089824 */ /* 0x020fc800078e00ff */
[----:B0-----:R-:W-:-:S08]  /*04a0*/  @!P1 FMUL.RZ R4, R8, 0.15915493667125701904 ;  /* 0x3e22f98308049820 */ /* 0x001fd0000040c000 */
[----:B------:R-:W-:Y:S05]  /*04b0*/  @P0 EXIT ;  /* 0x000000000000094d */ /* 0x000fea0003800000 */
[----:B------:R-:W0:Y:S01]  /*04c0*/  LDC.64 R2, c[0x0][0x218] ;  /* 0x00008600ff027b82 */ /* 0x000e220000000a00 */
[----:B------:R-:W1:Y:S01]  /*04d0*/  @!P1 MUFU.SIN R4, R4 ;  /* 0x0000000400049308 */ /* 0x000e620000000400 */
[----:B------:R-:W-:Y:S02]  /*04e0*/  LEA R9, R0, R9, 0x9 ;  /* 0x0000000900097211 */ /* 0x000fe400078e48ff */
[----:B-1----:R-:W-:-:S03]  /*04f0*/  @!P1 F2FP.BF16.F32.PACK_AB R5, RZ, R4 ;  /* 0x00000004ff05923e */ /* 0x002fc600000010ff */
[----:B0-----:R-:W-:-:S05]  /*0500*/  IMAD.WIDE.U32 R2, R9, 0x2, R2 ;  /* 0x0000000209027825 */ /* 0x001fca00078e0002 */
[----:B------:R-:W-:Y:S01]  /*0510*/  STG.E.U16 desc[UR4][R2.64], R5 ;  /* 0x0000000502007986 */ /* 0x000fe2000c101504 */
[----:B------:R-:W-:Y:S05]  /*0520*/  EXIT ;  /* 0x000000000000794d */ /* 0x000fea0003800000 */
.L_x_567:
        /* <DEDUP_REMOVED lines=13> */
.L_x_2619:


//--------------------- .text._ZN2at6native29vectorized_elementwise_kernelILi2EZZZNS0_15sin_kernel_cudaERNS_18TensorIteratorBaseEENKUlvE0_clEvENKUlvE2_clEvEUlN3c108BFloat16EE_St5arrayIPcLm2EEEEviT0_T1_ --------------------------
	.section	.text._ZN2at6native29vectorized_elementwise_kernelILi2EZZZNS0_15sin_kernel_cudaERNS_18TensorIteratorBaseEENKUlvE0_clEvENKUlvE2_clEvEUlN3c108BFloat16EE_St5arrayIPcLm2EEEEviT0_T1_,"ax",@progbits
	.align	128
        .global         _ZN2at6native29vectorized_elementwise_kernelILi2EZZZNS0_15sin_kernel_cudaERNS_18TensorIteratorBaseEENKUlvE0_clEvENKUlvE2_clEvEUlN3c108BFloat16EE_St5arrayIPcLm2EEEEviT0_T1_
        .type           _ZN2at6native29vectorized_elementwise_kernelILi2EZZZNS0_15sin_kernel_cudaERNS_18TensorIteratorBaseEENKUlvE0_clEvENKUlvE2_clEvEUlN3c108BFloat16EE_St5arrayIPcLm2EEEEviT0_T1_,@function
        .size           _ZN2at6native29vectorized_elementwise_kernelILi2EZZZNS0_15sin_kernel_cudaERNS_18TensorIteratorBaseEENKUlvE0_clEvENKUlvE2_clEvEUlN3c108BFloat16EE_St5arrayIPcLm2EEEEviT0_T1_,(.L_x_2620 - _ZN2at6native29vectorized_elementwise_kernelILi2EZZZNS0_15sin_kernel_cudaERNS_18TensorIteratorBaseEENKUlvE0_clEvENKUlvE2_clEvEUlN3c108BFloat16EE_St5arrayIPcLm2EEEEviT0_T1_)
        .other          _ZN2at6native29vectorized_elementwise_kernelILi2EZZZNS0_15sin_kernel_cudaERNS_18TensorIteratorBaseEENKUlvE0_clEvENKUlvE2_clEvEUlN3c108BFloat16EE_St5arrayIPcLm2EEEEviT0_T1_,@"STO_CUDA_ENTRY STV_DEFAULT"
_ZN2at6native29vectorized_elementwise_kernelILi2EZZZNS0_15sin_kernel_cudaERNS_18TensorIteratorBaseEENKUlvE0_clEvENKUlvE2_clEvEUlN3c108BFloat16EE_St5arrayIPcLm2EEEEviT0_T1_:
.text._ZN2at6native29vectorized_elementwise_kernelILi2EZZZNS0_15sin_kernel_cudaERNS_18TensorIteratorBaseEENKUlvE0_clEvENKUlvE2_clEvEUlN3c108BFloat16EE_St5arrayIPcLm2EEEEviT0_T1_:
[----:B------:R-:W-:Y:S01]  /*0000*/  LDC R1, c[0x0][0x28] ;  /* 0x00000a00ff017b82 */ /* 0x000fe20000000800 */
[----:B------:R-:W0:Y:S01]  /*0010*/  S2R R3, SR_CTAID.X ;  /* 0x0000000000037919 */ /* 0x000e220000002500 */
[----:B------:R-:W-:Y:S01]  /*0020*/  ULDC UR4, c[0x0][0x210] ;  /* 0x0000840000047ab9 */ /* 0x000fe20000000800 */
[----:B0-----:R-:W-:-:S05]  /*0030*/  IMAD.SHL.U32 R3, R3, 0x400, RZ ;  /* 0x0000040003037824 */ /* 0x001fca00078e00ff */
[----:B------:R-:W-:Y:S01]  /*0040*/  IADD3 R5, -R3, UR4, RZ ;  /* 0x0000000403057c10 */ /* 0x000fe2000fffe1ff */
[----:B------:R-:W-:-:S03]  /*0050*/  ULDC.64 UR4, c[0x0][0x208] ;  /* 0x0000820000047ab9 */ /* 0x000fc60000000a00 */
[----:B------:R-:W-:-:S13]  /*0060*/  ISETP.GE.U32.AND P0, PT, R5, 0x400, PT ;  /* 0x000004000500780c */ /* 0x000fda0003f06070 */
[----:B------:R-:W-:Y:S05]  /*0070*/  @!P0 BRA `(.L_x_568) ;  /* 0x0000000000c08947 */ /* 0x000fea0003800000 */
[----:B------:R-:W0:Y:S01]  /*0080*/  S2R R0, SR_TID.X ;  /* 0x0000000000007919 */ /* 0x000e220000002100 */
[----:B------:R-:W1:Y:S02]  /*0090*/  LDC.64 R4, c[0x0][0x220] ;  /* 0x00008800ff047b82 */ /* 0x000e640000000a00 */
[----:B-1----:R-:W-:-:S04]  /*00a0*/  IMAD.WIDE R4, R3, 0x2, R4 ;  /* 0x0000000203047825 */ /* 0x002fc800078e0204 */
[----:B0-----:R-:W-:-:S05]  /*00b0*/  IMAD.WIDE.U32 R4, R0, 0x4, R4 ;  /* 0x0000000400047825 */ /* 0x001fca00078e0004 */
[----:B------:R-:W2:Y:S04]  /*00c0*/  LDG.E R9, desc[UR4][R4.64] ;  /* 0x0000000404097981 */ /* 0x000ea8000c1e1900 */
[----:B------:R-:W3:Y:S04]  /*00d0*/  LDG.E R10, desc[UR4][R4.64+0x200] ;  /* 0x00020004040a7981 */ /* 0x000ee8000c1e1900 */
[----:B------:R-:W4:Y:S04]  /*00e0*/  LDG.E R13, desc[UR4][R4.64+0x400] ;  /* 0x00040004040d7981 */ /* 0x000f28000c1e1900 */
[----:B------:R2:W5:Y:S02]  /*00f0*/  LDG.E R14, desc[UR4][R4.64+0x600] ;  /* 0x00060004040e7981 */ /* 0x000564000c1e1900 */
[C---:B--2---:R-:W-:Y:S01]  /*0100*/  PRMT R4, R9.reuse, 0x7632, R4 ;  /* 0x0000763209047816 */ /* 0x044fe20000000004 */
[----:B------:R-:W-:-:S03]  /*0110*/  IMAD.U32 R2, R9, 0x10000, RZ ;  /* 0x0001000009027824 */ /* 0x000fc600078e00ff */
[----:B------:R-:W-:Y:S01]  /*0120*/  SHF.L.U32 R5, R4, 0x10, RZ ;  /* 0x0000001004057819 */ /* 0x000fe200000006ff */
[----:B------:R-:W-:Y:S01]  /*0130*/  FMUL.RZ R2, R2, 0.15915493667125701904 ;  /* 0x3e22f98302027820 */ /* 0x000fe2000040c000 */
[C---:B---3--:R-:W-:Y:S02]  /*0140*/  PRMT R4, R10.reuse, 0x7632, R4 ;  /* 0x000076320a047816 */ /* 0x048fe40000000004 */
[----:B----4-:R-:W-:Y:S01]  /*0150*/  PRMT R9, R13, 0x7632, R9 ;  /* 0x000076320d097816 */ /* 0x010fe20000000009 */
[----:B------:R-:W-:Y:S01]  /*0160*/  FMUL.RZ R11, R5, 0.15915493667125701904 ;  /* 0x3e22f983050b7820 */ /* 0x000fe2000040c000 */
[----:B------:R-:W-:Y:S01]  /*0170*/  SHF.L.U32 R6, R10, 0x10, RZ ;  /* 0x000000100a067819 */ /* 0x000fe200000006ff */
[----:B------:R-:W-:Y:S01]  /*0180*/  IMAD.U32 R12, R4, 0x10000, RZ ;  /* 0x00010000040c7824 */ /* 0x000fe200078e00ff */
[C---:B-----5:R-:W-:Y:S01]  /*0190*/  PRMT R10, R14.reuse, 0x7632, R10 ;  /* 0x000076320e0a7816 */ /* 0x060fe2000000000a */
[----:B------:R-:W0:Y:S01]  /*01a0*/  LDC.64 R4, c[0x0][0x218] ;  /* 0x00008600ff047b82 */ /* 0x000e220000000a00 */
[----:B------:R-:W-:-:S02]  /*01b0*/  IMAD.U32 R8, R14, 0x10000, RZ ;  /* 0x000100000e087824 */ /* 0x000fc400078e00ff */
[----:B------:R-:W-:Y:S01]  /*01c0*/  FMUL.RZ R14, R12, 0.15915493667125701904 ;  /* 0x3e22f9830c0e7820 */ /* 0x000fe2000040c000 */
[----:B------:R-:W-:Y:S01]  /*01d0*/  IMAD.U32 R7, R13, 0x10000, RZ ;  /* 0x000100000d077824 */ /* 0x000fe200078e00ff */
[----:B------:R-:W-:Y:S01]  /*01e0*/  SHF.L.U32 R13, R10, 0x10, RZ ;  /* 0x000000100a0d7819 */ /* 0x000fe200000006ff */
[----:B------:R-:W-:Y:S02]  /*01f0*/  IMAD.U32 R12, R9, 0x10000, RZ ;  /* 0x00010000090c7824 */ /* 0x000fe400078e00ff */
[----:B------:R-:W-:Y:S01]  /*0200*/  FMUL.RZ R6, R6, 0.15915493667125701904 ;  /* 0x3e22f98306067820 */ /* 0x000fe2000040c000 */
[----:B------:R-:W-:Y:S01]  /*0210*/  FMUL.RZ R7, R7, 0.15915493667125701904 ;  /* 0x3e22f98307077820 */ /* 0x000fe2000040c000 */
[----:B------:R-:W-:Y:S01]  /*0220*/  FMUL.RZ R8, R8, 0.15915493667125701904 ;  /* 0x3e22f98308087820 */ /* 0x000fe2000040c000 */
[----:B------:R-:W-:Y:S01]  /*0230*/  FMUL.RZ R10, R12, 0.15915493667125701904 ;  /* 0x3e22f9830c0a7820 */ /* 0x000fe2000040c000 */
[----:B------:R-:W-:Y:S01]  /*0240*/  FMUL.RZ R12, R13, 0.15915493667125701904 ;  /* 0x3e22f9830d0c7820 */ /* 0x000fe2000040c000 */
[----:B------:R-:W-:Y:S08]  /*0250*/  MUFU.SIN R2, R2 ;  /* 0x0000000200027308 */ /* 0x000ff00000000400 */
[----:B------:R-:W-:Y:S01]  /*0260*/  MUFU.SIN R6, R6 ;  /* 0x0000000600067308 */ /* 0x000fe20000000400 */
[----:B0-----:R-:W-:-:S07]  /*0270*/  IMAD.WIDE.U32 R4, R3, 0x2, R4 ;  /* 0x0000000203047825 */ /* 0x001fce00078e0004 */
[----:B------:R-:W-:Y:S01]  /*0280*/  MUFU.SIN R7, R7 ;  /* 0x0000000700077308 */ /* 0x000fe20000000400 */
[----:B------:R-:W-:-:S07]  /*0290*/  IMAD.WIDE R4, R0, 0x4, R4 ;  /* 0x0000000400047825 */ /* 0x000fce00078e0204 */
[----:B------:R-:W-:Y:S08]  /*02a0*/  MUFU.SIN R8, R8 ;  /* 0x0000000800087308 */ /* 0x000ff00000000400 */
[----:B------:R-:W0:Y:S08]  /*02b0*/  MUFU.SIN R11, R11 ;  /* 0x0000000b000b7308 */ /* 0x000e300000000400 */
[----:B------:R-:W1:Y:S08]  /*02c0*/  MUFU.SIN R9, R14 ;  /* 0x0000000e00097308 */ /* 0x000e700000000400 */
[----:B------:R-:W2:Y:S01]  /*02d0*/  MUFU.SIN R10, R10 ;  /* 0x0000000a000a7308 */ /* 0x000ea20000000400 */
[----:B0-----:R-:W-:-:S05]  /*02e0*/  F2FP.BF16.F32.PACK_AB R11, R11, R2 ;  /* 0x000000020b0b723e */ /* 0x001fca00000010ff */
[----:B------:R-:W-:Y:S02]  /*02f0*/  STG.E desc[UR4][R4.64], R11 ;  /* 0x0000000b04007986 */ /* 0x000fe4000c101904 */
[----:B------:R-:W0:Y:S01]  /*0300*/  MUFU.SIN R13, R12 ;  /* 0x0000000c000d7308 */ /* 0x000e220000000400 */
[----:B-1----:R-:W-:-:S05]  /*0310*/  F2FP.BF16.F32.PACK_AB R9, R9, R6 ;  /* 0x000000060909723e */ /* 0x002fca00000010ff */
[----:B------:R-:W-:Y:S01]  /*0320*/  STG.E desc[UR4][R4.64+0x200], R9 ;  /* 0x0002000904007986 */ /* 0x000fe2000c101904 */
[----:B--2---:R-:W-:-:S05]  /*0330*/  F2FP.BF16.F32.PACK_AB R7, R10, R7 ;  /* 0x000000070a07723e */ /* 0x004fca00000010ff */
[----:B------:R-:W-:Y:S01]  /*0340*/  STG.E desc[UR4][R4.64+0x400], R7 ;  /* 0x0004000704007986 */ /* 0x000fe2000c101904 */
[----:B0-----:R-:W-:-:S05]  /*0350*/  F2FP.BF16.F32.PACK_AB R13, R13, R8 ;  /* 0x000000080d0d723e */ /* 0x001fca00000010ff */
[----:B------:R-:W-:Y:S01]  /*0360*/  STG.E desc[UR4][R4.64+0x600], R13 ;  /* 0x0006000d04007986 */ /* 0x000fe2000c101904 */
[----:B------:R-:W-:Y:S05]  /*0370*/  EXIT ;  /* 0x000000000000794d */ /* 0x000fea0003800000 */
.L_x_568:
[----:B------:R-:W0:Y:S01]  /*0380*/  S2R R22, SR_TID.X ;  /* 0x0000000000167919 */ /* 0x000e220000002100 */
[----:B------:R-:W-:Y:S02]  /*0390*/  PRMT R2, RZ, 0x7610, R2 ;  /* 0x00007610ff027816 */ /* 0x000fe40000000002 */
[----:B0-----:R-:W-:Y:S01]  /*03a0*/  ISETP.GE.AND P0, PT, R22, R5, PT ;  /* 0x000000051600720c */ /* 0x001fe20003f06270 */
[----:B------:R-:W-:-:S12]  /*03b0*/  IMAD.MOV.U32 R0, RZ, RZ, R22 ;  /* 0x000000ffff007224 */ /* 0x000fd800078e0016 */
[----:B------:R-:W-:Y:S01]  /*03c0*/  @!P0 VIADD R0, R22, 0x80 ;  /* 0x0000008016008836 */ /* 0x000fe20000000000 */
[----:B------:R-:W0:Y:S04]  /*03d0*/  @!P0 LDC.64 R18, c[0x0][0x220] ;  /* 0x00008800ff128b82 */ /* 0x000e280000000a00 */
[----:B------:R-:W-:-:S13]  /*03e0*/  ISETP.GE.AND P5, PT, R0, R5, PT ;  /* 0x000000050000720c */ /* 0x000fda0003fa6270 */
[----:B------:R-:W-:Y:S01]  /*03f0*/  @!P5 IADD3 R15, R3, R0, RZ ;  /* 0x00000000030fd210 */ /* 0x000fe20007ffe0ff */
[----:B------:R-:W-:Y:S01]  /*0400*/  @!P5 VIADD R0, R0, 0x80 ;  /* 0x000000800000d836 */ /* 0x000fe20000000000 */
[----:B------:R-:W1:Y:S04]  /*0410*/  @!P5 LDC.64 R12, c[0x0][0x220] ;  /* 0x00008800ff0cdb82 */ /* 0x000e680000000a00 */
[----:B------:R-:W-:-:S13]  /*0420*/  ISETP.GE.AND P6, PT, R0, R5, PT ;  /* 0x000000050000720c */ /* 0x000fda0003fc6270 */
[----:B------:R-:W-:Y:S01]  /*0430*/  @!P6 IMAD.IADD R29, R3, 0x1, R0 ;  /* 0x00000001031de824 */ /* 0x000fe200078e0200 */
[----:B------:R-:W-:Y:S01]  /*0440*/  @!P6 IADD3 R0, R0, 0x80, RZ ;  /* 0x000000800000e810 */ /* 0x000fe20007ffe0ff */
[----:B------:R-:W2:Y:S03]  /*0450*/  @!P6 LDC.64 R20, c[0x0][0x220] ;  /* 0x00008800ff14eb82 */ /* 0x000ea60000000a00 */
[----:B------:R-:W-:Y:S02]  /*0460*/  ISETP.GE.AND P1, PT, R0, R5, PT ;  /* 0x000000050000720c */ /* 0x000fe40003f26270 */
[----:B------:R-:W-:Y:S01]  /*0470*/  PRMT R26, RZ, 0x7610, R26 ;  /* 0x00007610ff1a7816 */ /* 0x000fe2000000001a */
[----:B-1----:R-:W-:-:S05]  /*0480*/  @!P5 IMAD.WIDE.U32 R12, R15, 0x2, R12 ;  /* 0x000000020f0cd825 */ /* 0x002fca00078e000c */
[----:B------:R1:W3:Y:S05]  /*0490*/  @!P5 LDG.E.U16 R26, desc[UR4][R12.64] ;  /* 0x000000040c1ad981 */ /* 0x0002ea000c1e1500 */
[----:B------:R-:W-:Y:S01]  /*04a0*/  @!P1 IMAD.IADD R25, R3, 0x1, R0 ;  /* 0x0000000103199824 */ /* 0x000fe200078e0200 */
[----:B------:R-:W4:Y:S01]  /*04b0*/  @!P1 LDC.64 R16, c[0x0][0x220] ;  /* 0x00008800ff109b82 */ /* 0x000f220000000a00 */
[----:B------:R-:W-:-:S05]  /*04c0*/  @!P1 VIADD R0, R0, 0x80 ;  /* 0x0000008000009836 */ /* 0x000fca0000000000 */
[----:B------:R-:W-:Y:S01]  /*04d0*/  ISETP.GE.AND P2, PT, R0, R5, PT ;  /* 0x000000050000720c */ /* 0x000fe20003f46270 */
[----:B--2---:R-:W-:-:S04]  /*04e0*/  @!P6 IMAD.WIDE.U32 R20, R29, 0x2, R20 ;  /* 0x000000021d14e825 */ /* 0x004fc800078e0014 */
[C---:B------:R-:W-:Y:S01]  /*04f0*/  @!P0 IMAD.IADD R29, R3.reuse, 0x1, R22 ;  /* 0x00000001031d8824 */ /* 0x040fe200078e0216 */
[----:B------:R2:W5:Y:S07]  /*0500*/  @!P6 LDG.E.U16 R2, desc[UR4][R20.64] ;  /* 0x000000041402e981 */ /* 0x00056e000c1e1500 */
[----:B------:R-:W-:Y:S01]  /*0510*/  @!P2 IADD3 R23, R3, R0, RZ ;  /* 0x000000000317a210 */ /* 0x000fe20007ffe0ff */
[----:B------:R-:W-:Y:S01]  /*0520*/  @!P2 VIADD R0, R0, 0x80 ;  /* 0x000000800000a836 */ /* 0x000fe20000000000 */
[----:B------:R-:W2:Y:S04]  /*0530*/  @!P2 LDC.64 R14, c[0x0][0x220] ;  /* 0x00008800ff0eab82 */ /* 0x000ea80000000a00 */
[----:B------:R-:W-:-:S13]  /*0540*/  ISETP.GE.AND P3, PT, R0, R5, PT ;  /* 0x000000050000720c */ /* 0x000fda0003f66270 */
[----:B------:R-:W-:Y:S01]  /*0550*/  @!P3 IMAD.IADD R27, R3, 0x1, R0 ;  /* 0x00000001031bb824 */ /* 0x000fe200078e0200 */
[----:B------:R-:W-:Y:S01]  /*0560*/  @!P3 IADD3 R0, R0, 0x80, RZ ;  /* 0x000000800000b810 */ /* 0x000fe20007ffe0ff */
[----:B0-----:R-:W-:Y:S01]  /*0570*/  @!P0 IMAD.WIDE.U32 R18, R29, 0x2, R18 ;  /* 0x000000021d128825 */ /* 0x001fe200078e0012 */
[----:B-1----:R-:W0:Y:S02]  /*0580*/  @!P3 LDC.64 R12, c[0x0][0x220] ;  /* 0x00008800ff0cbb82 */ /* 0x002e240000000a00 */
[----:B------:R-:W-:Y:S01]  /*0590*/  ISETP.GE.AND P4, PT, R0, R5, PT ;  /* 0x000000050000720c */ /* 0x000fe20003f86270 */
[----:B----4-:R-:W-:Y:S01]  /*05a0*/  @!P1 IMAD.WIDE.U32 R16, R25, 0x2, R16 ;  /* 0x0000000219109825 */ /* 0x010fe200078e0010 */
[----:B------:R-:W-:-:S06]  /*05b0*/  PRMT R25, RZ, 0x7610, R25 ;  /* 0x00007610ff197816 */ /* 0x000fcc0000000019 */
[----:B------:R1:W4:Y:S05]  /*05c0*/  @!P1 LDG.E.U16 R25, desc[UR4][R16.64] ;  /* 0x0000000410199981 */ /* 0x00032a000c1e1500 */
[----:B------:R-:W-:Y:S01]  /*05d0*/  @!P4 IMAD.IADD R29, R3, 0x1, R0 ;  /* 0x00000001031dc824 */ /* 0x000fe200078e0200 */
[----:B------:R-:W-:Y:S01]  /*05e0*/  @!P4 IADD3 R0, R0, 0x80, RZ ;  /* 0x000000800000c810 */ /* 0x000fe20007ffe0ff */
[----:B--2---:R-:W2:Y:S03]  /*05f0*/  @!P4 LDC.64 R20, c[0x0][0x220] ;  /* 0x00008800ff14cb82 */ /* 0x004ea60000000a00 */
[----:B------:R-:W-:-:S02]  /*0600*/  ISETP.GE.AND P5, PT, R0, R5, PT ;  /* 0x000000050000720c */ /* 0x000fc40003fa6270 */
[----:B------:R-:W-:-:S06]  /*0610*/  PRMT R28, RZ, 0x7610, R28 ;  /* 0x00007610ff1c7816 */ /* 0x000fcc000000001c */
[----:B------:R0:W4:Y:S05]  /*0620*/  @!P0 LDG.E.U16 R28, desc[UR4][R18.64] ;  /* 0x00000004121c8981 */ /* 0x00012a000c1e1500 */
[----:B-1----:R-:W1:Y:S01]  /*0630*/  @!P5 LDC.64 R16, c[0x0][0x220] ;  /* 0x00008800ff10db82 */ /* 0x002e620000000a00 */
[----:B0-----:R-:W-:-:S04]  /*0640*/  @!P3 IMAD.WIDE.U32 R12, R27, 0x2, R12 ;  /* 0x000000021b0cb825 */ /* 0x001fc800078e000c */
[----:B------:R-:W-:Y:S01]  /*0650*/  @!P5 IMAD.IADD R27, R3, 0x1, R0 ;  /* 0x00000001031bd824 */ /* 0x000fe200078e0200 */
[----:B------:R-:W-:Y:S01]  /*0660*/  PRMT R18, RZ, 0x7610, R18 ;  /* 0x00007610ff127816 */ /* 0x000fe20000000012 */
[----:B------:R-:W-:Y:S01]  /*0670*/  @!P2 IMAD.WIDE.U32 R14, R23, 0x2, R14 ;  /* 0x00000002170ea825 */ /* 0x000fe200078e000e */
[----:B------:R-:W-:Y:S02]  /*0680*/  PRMT R19, RZ, 0x7610, R19 ;  /* 0x00007610ff137816 */ /* 0x000fe40000000013 */
[----:B------:R-:W-:Y:S01]  /*0690*/  PRMT R23, RZ, 0x7610, R23 ;  /* 0x00007610ff177816 */ /* 0x000fe20000000017 */
[----:B--2---:R-:W-:Y:S01]  /*06a0*/  @!P4 IMAD.WIDE.U32 R20, R29, 0x2, R20 ;  /* 0x000000021d14c825 */ /* 0x004fe200078e0014 */
[----:B------:R-:W2:Y:S04]  /*06b0*/  @!P3 LDG.E.U16 R18, desc[UR4][R12.64] ;  /* 0x000000040c12b981 */ /* 0x000ea8000c1e1500 */
[----:B------:R-:W2:Y:S04]  /*06c0*/  @!P4 LDG.E.U16 R19, desc[UR4][R20.64] ;  /* 0x000000041413c981 */ /* 0x000ea8000c1e1500 */
[----:B------:R0:W2:Y:S01]  /*06d0*/  @!P2 LDG.E.U16 R23, desc[UR4][R14.64] ;  /* 0x000000040e17a981 */ /* 0x0000a2000c1e1500 */
[----:B-1----:R-:W-:Y:S01]  /*06e0*/  @!P5 IMAD.WIDE.U32 R16, R27, 0x2, R16 ;  /* 0x000000021b10d825 */ /* 0x002fe200078e0010 */
[----:B------:R-:W-:-:S06]  /*06f0*/  PRMT R27, RZ, 0x7610, R27 ;  /* 0x00007610ff1b7816 */ /* 0x000fcc000000001b */
[----:B------:R1:W2:Y:S01]  /*0700*/  @!P5 LDG.E.U16 R27, desc[UR4][R16.64] ;  /* 0x00000004101bd981 */ /* 0x0002a2000c1e1500 */
[----:B------:R-:W-:-:S05]  /*0710*/  VIADD R0, R22, 0x100 ;  /* 0x0000010016007836 */ /* 0x000fca0000000000 */
[-C--:B------:R-:W-:Y:S02]  /*0720*/  ISETP.GE.AND P5, PT, R0, R5.reuse, PT ;  /* 0x000000050000720c */ /* 0x080fe40003fa6270 */
[C---:B0-----:R-:W-:Y:S02]  /*0730*/  IADD3 R14, R22.reuse, 0x200, RZ ;  /* 0x00000200160e7810 */ /* 0x041fe40007ffe0ff */
[----:B-1----:R-:W-:Y:S02]  /*0740*/  IADD3 R16, R22, 0x300, RZ ;  /* 0x0000030016107810 */ /* 0x002fe40007ffe0ff */
[-C--:B------:R-:W-:Y:S02]  /*0750*/  ISETP.GE.AND P3, PT, R14, R5.reuse, PT ;  /* 0x000000050e00720c */ /* 0x080fe40003f66270 */
[----:B------:R-:W-:Y:S02]  /*0760*/  ISETP.GE.AND P6, PT, R16, R5, PT ;  /* 0x000000051000720c */ /* 0x000fe40003fc6270 */
[----:B------:R-:W-:-:S02]  /*0770*/  IADD3 R14, R22, 0x280, RZ ;  /* 0x00000280160e7810 */ /* 0x000fc40007ffe0ff */
[C---:B------:R-:W-:Y:S02]  /*0780*/  IADD3 R16, R22.reuse, 0x380, RZ ;  /* 0x0000038016107810 */ /* 0x040fe40007ffe0ff */
[----:B------:R-:W-:Y:S02]  /*0790*/  IADD3 R0, R22, 0x80, RZ ;  /* 0x0000008016007810 */ /* 0x000fe40007ffe0ff */
[-C--:B------:R-:W-:Y:S02]  /*07a0*/  ISETP.GE.AND P4, PT, R14, R5.reuse, PT ;  /* 0x000000050e00720c */ /* 0x080fe40003f86270 */
[----:B------:R-:W-:Y:S01]  /*07b0*/  ISETP.GE.AND P1, PT, R0, R5, PT ;  /* 0x000000050000720c */ /* 0x000fe20003f26270 */
[----:B------:R-:W-:Y:S01]  /*07c0*/  @!P0 IMAD.IADD R21, R3, 0x1, R22 ;  /* 0x0000000103158824 */ /* 0x000fe200078e0216 */
[----:B------:R-:W-:Y:S04]  /*07d0*/  BSSY B0, `(.L_x_569) ;  /* 0x0000054000007945 */ /* 0x000fe80003800000 */
[----:B------:R-:W-:Y:S01]  /*07e0*/  BSSY B1, `(.L_x_570) ;  /* 0x000004c000017945 */ /* 0x000fe20003800000 */
[----:B-----5:R-:W-:-:S04]  /*07f0*/  @!P5 IMAD.U32 R2, R2, 0x10000, RZ ;  /* 0x000100000202d824 */ /* 0x020fc800078e00ff */
[----:B------:R-:W-:-:S06]  /*0800*/  @!P5 FMUL.RZ R12, R2, 0.15915493667125701904 ;  /* 0x3e22f983020cd820 */ /* 0x000fcc000040c000 */
[----:B------:R-:W0:Y:S01]  /*0810*/  @!P5 MUFU.SIN R12, R12 ;  /* 0x0000000c000cd308 */ /* 0x000e220000000400 */
[----:B------:R-:W-:-:S04]  /*0820*/  IADD3 R2, R22, 0x180, RZ ;  /* 0x0000018016027810 */ /* 0x000fc80007ffe0ff */
[-C--:B------:R-:W-:Y:S02]  /*0830*/  ISETP.GE.AND P2, PT, R2, R5.reuse, PT ;  /* 0x000000050200720c */ /* 0x080fe40003f46270 */
[----:B0-----:R-:W-:Y:S02]  /*0840*/  @!P5 F2FP.BF16.F32.PACK_AB R4, RZ, R12 ;  /* 0x0000000cff04d23e */ /* 0x001fe400000010ff */
[----:B------:R-:W0:Y:S01]  /*0850*/  @!P0 LDC.64 R12, c[0x0][0x218] ;  /* 0x00008600ff0c8b82 */ /* 0x000e220000000a00 */
[----:B------:R-:W-:Y:S01]  /*0860*/  ISETP.GE.AND P5, PT, R16, R5, PT ;  /* 0x000000051000720c */ /* 0x000fe20003fa6270 */
[----:B---3--:R-:W-:Y:S02]  /*0870*/  @!P1 IMAD.U32 R26, R26, 0x10000, RZ ;  /* 0x000100001a1a9824 */ /* 0x008fe400078e00ff */
[----:B----4-:R-:W-:-:S04]  /*0880*/  @!P0 IMAD.U32 R28, R28, 0x10000, RZ ;  /* 0x000100001c1c8824 */ /* 0x010fc800078e00ff */
[----:B------:R-:W-:-:S06]  /*0890*/  @!P0 FMUL.RZ R2, R28, 0.15915493667125701904 ;  /* 0x3e22f9831c028820 */ /* 0x000fcc000040c000 */
[----:B------:R-:W1:Y:S01]  /*08a0*/  @!P0 MUFU.SIN R2, R2 ;  /* 0x0000000200028308 */ /* 0x000e620000000400 */
[----:B------:R-:W-:Y:S02]  /*08b0*/  @!P2 IMAD.U32 R25, R25, 0x10000, RZ ;  /* 0x000100001919a824 */ /* 0x000fe400078e00ff */
[----:B--2---:R-:W-:Y:S02]  /*08c0*/  @!P4 IMAD.U32 R18, R18, 0x10000, RZ ;  /* 0x000100001212c824 */ /* 0x004fe400078e00ff */
[----:B------:R-:W-:Y:S01]  /*08d0*/  @!P2 FMUL.RZ R15, R25, 0.15915493667125701904 ;  /* 0x3e22f983190fa820 */ /* 0x000fe2000040c000 */
[----:B------:R-:W-:Y:S01]  /*08e0*/  @!P6 SHF.L.U32 R19, R19, 0x10, RZ ;  /* 0x000000101313e819 */ /* 0x000fe200000006ff */
[----:B------:R-:W-:Y:S01]  /*08f0*/  @!P4 FMUL.RZ R17, R18, 0.15915493667125701904 ;  /* 0x3e22f9831211c820 */ /* 0x000fe2000040c000 */
[----:B------:R-:W-:Y:S02]  /*0900*/  @!P3 IMAD.U32 R23, R23, 0x10000, RZ ;  /* 0x000100001717b824 */ /* 0x000fe400078e00ff */
[----:B------:R-:W-:Y:S01]  /*0910*/  @!P1 FMUL.RZ R26, R26, 0.15915493667125701904 ;  /* 0x3e22f9831a1a9820 */ /* 0x000fe2000040c000 */
[----:B------:R-:W-:Y:S01]  /*0920*/  @!P6 FMUL.RZ R19, R19, 0.15915493667125701904 ;  /* 0x3e22f9831313e820 */ /* 0x000fe2000040c000 */
[----:B-1----:R-:W-:Y:S01]  /*0930*/  @!P0 F2FP.BF16.F32.PACK_AB R24, RZ, R2 ;  /* 0x00000002ff18823e */ /* 0x002fe200000010ff */
[----:B------:R-:W-:Y:S01]  /*0940*/  @!P3 FMUL.RZ R23, R23, 0.15915493667125701904 ;  /* 0x3e22f9831717b820 */ /* 0x000fe2000040c000 */
[----:B------:R-:W-:Y:S01]  /*0950*/  @!P5 SHF.L.U32 R27, R27, 0x10, RZ ;  /* 0x000000101b1bd819 */ /* 0x000fe200000006ff */
[----:B0-----:R-:W-:-:S04]  /*0960*/  @!P0 IMAD.WIDE.U32 R12, R21, 0x2, R12 ;  /* 0x00000002150c8825 */ /* 0x001fc800078e000c */
[----:B------:R-:W-:Y:S01]  /*0970*/  @!P5 FMUL.RZ R18, R27, 0.15915493667125701904 ;  /* 0x3e22f9831b12d820 */ /* 0x000fe2000040c000 */
[----:B------:R-:W-:Y:S01]  /*0980*/  @!P0 IMAD.MOV.U32 R22, RZ, RZ, R0 ;  /* 0x000000ffff168224 */ /* 0x000fe200078e0000 */
[----:B------:R-:W0:Y:S01]  /*0990*/  @!P1 MUFU.SIN R14, R26 ;  /* 0x0000001a000e9308 */ /* 0x000e220000000400 */
[----:B------:R1:W-:Y:S03]  /*09a0*/  @!P0 STG.E.U16 desc[UR4][R12.64], R24 ;  /* 0x000000180c008986 */ /* 0x0003e6000c101504 */
[----:B------:R-:W-:-:S04]  /*09b0*/  ISETP.GE.AND P0, PT, R22, R5, PT ;  /* 0x000000051600720c */ /* 0x000fc80003f06270 */
[----:B------:R-:W2:Y:S08]  /*09c0*/  @!P2 MUFU.SIN R15, R15 ;  /* 0x0000000f000fa308 */ /* 0x000eb00000000400 */
[----:B------:R-:W3:Y:S08]  /*09d0*/  @!P3 MUFU.SIN R16, R23 ;  /* 0x000000170010b308 */ /* 0x000ef00000000400 */
[----:B------:R-:W4:Y:S08]  /*09e0*/  @!P4 MUFU.SIN R17, R17 ;  /* 0x000000110011c308 */ /* 0x000f300000000400 */
[----:B------:R-:W5:Y:S08]  /*09f0*/  @!P6 MUFU.SIN R2, R19 ;  /* 0x000000130002e308 */ /* 0x000f700000000400 */
[----:B------:R-:W1:Y:S01]  /*0a00*/  @!P5 MUFU.SIN R18, R18 ;  /* 0x000000120012d308 */ /* 0x000e620000000400 */
[----:B0-----:R-:W-:-:S02]  /*0a10*/  @!P1 F2FP.BF16.F32.PACK_AB R6, RZ, R14 ;  /* 0x0000000eff06923e */ /* 0x001fc400000010ff */
[----:B--2---:R-:W-:Y:S02]  /*0a20*/  @!P2 F2FP.BF16.F32.PACK_AB R7, RZ, R15 ;  /* 0x0000000fff07a23e */ /* 0x004fe400000010ff */
[----:B---3--:R-:W-:Y:S02]  /*0a30*/  @!P3 F2FP.BF16.F32.PACK_AB R8, RZ, R16 ;  /* 0x00000010ff08b23e */ /* 0x008fe400000010ff */
[----:B----4-:R-:W-:Y:S02]  /*0a40*/  @!P4 F2FP.BF16.F32.PACK_AB R9, RZ, R17 ;  /* 0x00000011ff09c23e */ /* 0x010fe400000010ff */
[----:B-----5:R-:W-:Y:S02]  /*0a50*/  @!P6 F2FP.BF16.F32.PACK_AB R10, RZ, R2 ;  /* 0x00000002ff0ae23e */ /* 0x020fe400000010ff */
[----:B-1----:R-:W-:Y:S01]  /*0a60*/  @!P5 F2FP.BF16.F32.PACK_AB R11, RZ, R18 ;  /* 0x00000012ff0bd23e */ /* 0x002fe200000010ff */
[----:B------:R-:W-:Y:S06]  /*0a70*/  @P0 BRA `(.L_x_571) ;  /* 0x0000000000300947 */ /* 0x000fec0003800000 */
[----:B------:R-:W0:Y:S01]  /*0a80*/  LDC.64 R12, c[0x0][0x218] ;  /* 0x00008600ff0c7b82 */ /* 0x000e220000000a00 */
[----:B------:R-:W-:Y:S01]  /*0a90*/  IADD3 R15, R3, R22, RZ ;  /* 0x00000016030f7210 */ /* 0x000fe20007ffe0ff */
[----:B------:R-:W-:-:S05]  /*0aa0*/  VIADD R22, R22, 0x80 ;  /* 0x0000008016167836 */ /* 0x000fca0000000000 */
[----:B------:R-:W-:Y:S01]  /*0ab0*/  ISETP.GE.AND P0, PT, R22, R5, PT ;  /* 0x000000051600720c */ /* 0x000fe20003f06270 */
[----:B0-----:R-:W-:-:S05]  /*0ac0*/  IMAD.WIDE.U32 R12, R15, 0x2, R12 ;  /* 0x000000020f0c7825 */ /* 0x001fca00078e000c */
[----:B------:R0:W-:Y:S07]  /*0ad0*/  STG.E.U16 desc[UR4][R12.64], R6 ;  /* 0x000000060c007986 */ /* 0x0001ee000c101504 */
[----:B------:R-:W-:Y:S05]  /*0ae0*/  @P0 BRA `(.L_x_572) ;  /* 0x0000000000300947 */ /* 0x000fea0003800000 */
[----:B0-----:R-:W0:Y:S01]  /*0af0*/  LDC.64 R12, c[0x0][0x218] ;  /* 0x00008600ff0c7b82 */ /* 0x001e220000000a00 */
[----:B------:R-:W-:Y:S01]  /*0b00*/  IADD3 R15, R3, R22, RZ ;  /* 0x00000016030f7210 */ /* 0x000fe20007ffe0ff */
[----:B------:R-:W-:-:S04]  /*0b10*/  VIADD R22, R22, 0x80 ;  /* 0x0000008016167836 */ /* 0x000fc80000000000 */
[----:B0-----:R-:W-:-:S05]  /*0b20*/  IMAD.WIDE.U32 R12, R15, 0x2, R12 ;  /* 0x000000020f0c7825 */ /* 0x001fca00078e000c */
[----:B------:R0:W-:Y:S02]  /*0b30*/  STG.E.U16 desc[UR4][R12.64], R4 ;  /* 0x000000040c007986 */ /* 0x0001e4000c101504 */
.L_x_571:
[----:B------:R-:W-:-:S13]  /*0b40*/  ISETP.GE.AND P0, PT, R22, R5, PT ;  /* 0x000000051600720c */ /* 0x000fda0003f06270 */
[----:B------:R-:W-:Y:S05]  /*0b50*/  @P0 BRA `(.L_x_573) ;  /* 0x0000000000300947 */ /* 0x000fea0003800000 */
[----:B0-----:R-:W0:Y:S01]  /*0b60*/  LDC.64 R12, c[0x0][0x218] ;  /* 0x00008600ff0c7b82 */ /* 0x001e220000000a00 */
[----:B------:R-:W-:Y:S01]  /*0b70*/  IADD3 R15, R3, R22, RZ ;  /* 0x00000016030f7210 */ /* 0x000fe20007ffe0ff */
[----:B------:R-:W-:-:S04]  /*0b80*/  VIADD R22, R22, 0x80 ;  /* 0x0000008016167836 */ /* 0x000fc80000000000 */
[----:B0-----:R-:W-:-:S05]  /*0b90*/  IMAD.WIDE.U32 R12, R15, 0x2, R12 ;  /* 0x000000020f0c7825 */ /* 0x001fca00078e000c */
[----:B------:R1:W-:Y:S02]  /*0ba0*/  STG.E.U16 desc[UR4][R12.64], R7 ;  /* 0x000000070c007986 */ /* 0x0003e4000c101504 */
.L_x_572:
[----:B------:R-:W-:-:S13]  /*0bb0*/  ISETP.GE.AND P0, PT, R22, R5, PT ;  /* 0x000000051600720c */ /* 0x000fda0003f06270 */
[----:B------:R-:W-:Y:S05]  /*0bc0*/  @P0 BRA `(.L_x_574) ;  /* 0x0000000000340947 */ /* 0x000fea0003800000 */
[----:B01----:R-:W0:Y:S01]  /*0bd0*/  LDC.64 R6, c[0x0][0x218] ;  /* 0x00008600ff067b82 */ /* 0x003e220000000a00 */
[----:B------:R-:W-:Y:S01]  /*0be0*/  IADD3 R13, R3, R22, RZ ;  /* 0x00000016030d7210 */ /* 0x000fe20007ffe0ff */
[----:B------:R-:W-:-:S04]  /*0bf0*/  VIADD R22, R22, 0x80 ;  /* 0x0000008016167836 */ /* 0x000fc80000000000 */
[----:B0-----:R-:W-:-:S05]  /*0c00*/  IMAD.WIDE.U32 R6, R13, 0x2, R6 ;  /* 0x000000020d067825 */ /* 0x001fca00078e0006 */
[----:B------:R1:W-:Y:S02]  /*0c10*/  STG.E.U16 desc[UR4][R6.64], R8 ;  /* 0x0000000806007986 */ /* 0x0003e4000c101504 */
.L_x_573:
[----:B------:R-:W-:-:S13]  /*0c20*/  ISETP.GE.AND P0, PT, R22, R5, PT ;  /* 0x000000051600720c */ /* 0x000fda0003f06270 */
[----:B------:R-:W-:Y:S05]  /*0c30*/  @P0 BREAK B1 ;  /* 0x0000000000010942 */ /* 0x000fea0003800000 */
[----:B------:R-:W-:Y:S05]  /*0c40*/  @P0 BRA `(.L_x_575) ;  /* 0x0000000000300947 */ /* 0x000fea0003800000 */
[----:B-1----:R-:W1:Y:S01]  /*0c50*/  LDC.64 R6, c[0x0][0x218] ;  /* 0x00008600ff067b82 */ /* 0x002e620000000a00 */
[----:B0-----:R-:W-:Y:S01]  /*0c60*/  IADD3 R13, R3, R22, RZ ;  /* 0x00000016030d7210 */ /* 0x001fe20007ffe0ff */
[----:B------:R-:W-:-:S04]  /*0c70*/  VIADD R22, R22, 0x80 ;  /* 0x0000008016167836 */ /* 0x000fc80000000000 */
[----:B-1----:R-:W-:-:S05]  /*0c80*/  IMAD.WIDE.U32 R6, R13, 0x2, R6 ;  /* 0x000000020d067825 */ /* 0x002fca00078e0006 */
[----:B------:R2:W-:Y:S02]  /*0c90*/  STG.E.U16 desc[UR4][R6.64], R9 ;  /* 0x0000000906007986 */ /* 0x0005e4000c101504 */
.L_x_574:
[----:B------:R-:W-:Y:S05]  /*0ca0*/  BSYNC B1 ;  /* 0x0000000000017941 */ /* 0x000fea0003800000 */
.L_x_570:
[----:B------:R-:W-:-:S13]  /*0cb0*/  ISETP.GE.AND P0, PT, R22, R5, PT ;  /* 0x000000051600720c */ /* 0x000fda0003f06270 */
[----:B012---:R-:W0:Y:S01]  /*0cc0*/  @!P0 LDC.64 R6, c[0x0][0x218] ;  /* 0x00008600ff068b82 */ /* 0x007e220000000a00 */
[----:B------:R-:W-:Y:S01]  /*0cd0*/  @!P0 IADD3 R9, R3, R22, RZ ;  /* 0x0000001603098210 */ /* 0x000fe20007ffe0ff */
[----:B------:R-:W-:-:S04]  /*0ce0*/  @!P0 VIADD R22, R22, 0x80 ;  /* 0x0000008016168836 */ /* 0x000fc80000000000 */
[----:B0-----:R-:W-:-:S05]  /*0cf0*/  @!P0 IMAD.WIDE.U32 R6, R9, 0x2, R6 ;  /* 0x0000000209068825 */ /* 0x001fca00078e0006 */
[----:B------:R2:W-:Y:S02]  /*0d00*/  @!P0 STG.E.U16 desc[UR4][R6.64], R10 ;  /* 0x0000000a06008986 */ /* 0x0005e4000c101504 */
.L_x_575:
[----:B------:R-:W-:Y:S05]  /*0d10*/  BSYNC B0 ;  /* 0x0000000000007941 */ /* 0x000fea0003800000 */
.L_x_569:
[----:B------:R-:W-:Y:S05]  /*0d20*/  WARPSYNC.ALL ;  /* 0x0000000000007948 */ /* 0x000fea0003800000 */
[----:B------:R-:W-:-:S13]  /*0d30*/  ISETP.GE.AND P0, PT, R22, R5, PT ;  /* 0x000000051600720c */ /* 0x000fda0003f06270 */
[----:B------:R-:W-:Y:S05]  /*0d40*/  @P0 EXIT ;  /* 0x000000000000094d */ /* 0x000fea0003800000 */
[----:B0-----:R-:W0:Y:S01]  /*0d50*/  LDC.64 R4, c[0x0][0x218] ;  /* 0x00008600ff047b82 */ /* 0x001e220000000a00 */
[----:B------:R-:W-:-:S05]  /*0d60*/  IADD3 R3, R3, R22, RZ ;  /* 0x0000001603037210 */ /* 0x000fca0007ffe0ff */
[----:B0-----:R-:W-:-:S05]  /*0d70*/  IMAD.WIDE.U32 R2, R3, 0x2, R4 ;  /* 0x0000000203027825 */ /* 0x001fca00078e0004 */
[----:B------:R-:W-:Y:S01]  /*0d80*/  STG.E.U16 desc[UR4][R2.64], R11 ;  /* 0x0000000b02007986 */ /* 0x000fe2000c101504 */
[----:B------:R-:W-:Y:S05]  /*0d90*/  EXIT ;  /* 0x000000000000794d */ /* 0x000fea0003800000 */
.L_x_576:
        /* <DEDUP_REMOVED lines=14> */
.L_x_2620:


//--------------------- .text._ZN2at6native29vectorized_elementwise_kernelILi4EZZZNS0_15sin_kernel_cudaERNS_18TensorIteratorBaseEENKUlvE0_clEvENKUlvE2_clEvEUlN3c108BFloat16EE_St5arrayIPcLm2EEEEviT0_T1_ --------------------------
	.section	.text._ZN2at6native29vectorized_elementwise_kernelILi4EZZZNS0_15sin_kernel_cudaERNS_18TensorIteratorBaseEENKUlvE0_clEvENKUlvE2_clEvEUlN3c108BFloat16EE_St5arrayIPcLm2EEEEviT0_T1_,"ax",@progbits
	.align	128
        .global         _ZN2at6native29vectorized_elementwise_kernelILi4EZZZNS0_15sin_kernel_cudaERNS_18TensorIteratorBaseEENKUlvE0_clEvENKUlvE2_clEvEUlN3c108BFloat16EE_St5arrayIPcLm2EEEEviT0_T1_
        .type           _ZN2at6native29vectorized_elementwise_kernelILi4EZZZNS0_15sin_kernel_cudaERNS_18TensorIteratorBaseEENKUlvE0_clEvENKUlvE2_clEvEUlN3c108BFloat16EE_St5arrayIPcLm2EEEEviT0_T1_,@function
        .size           _ZN2at6native29vectorized_elementwise_kernelILi4EZZZNS0_15sin_kernel_cudaERNS_18TensorIteratorBaseEENKUlvE0_clEvENKUlvE2_clEvEUlN3c108BFloat16EE_St5arrayIPcLm2EEEEviT0_T1_,(.L_x_2621 - _ZN2at6native29vectorized_elementwise_kernelILi4EZZZNS0_15sin_kernel_cudaERNS_18TensorIteratorBaseEENKUlvE0_clEvENKUlvE2_clEvEUlN3c108BFloat16EE_St5arrayIPcLm2EEEEviT0_T1_)
        .other          _ZN2at6native29vectorized_elementwise_kernelILi4EZZZNS0_15sin_kernel_cudaERNS_18TensorIteratorBaseEENKUlvE0_clEvENKUlvE2_clEvEUlN3c108BFloat16EE_St5arrayIPcLm2EEEEviT0_T1_,@"STO_CUDA_ENTRY STV_DEFAULT"
_ZN2at6native29vectorized_elementwise_kernelILi4EZZZNS0_15sin_kernel_cudaERNS_18TensorIteratorBaseEENKUlvE0_clEvENKUlvE2_clEvEUlN3c108BFloat16EE_St5arrayIPcLm2EEEEviT0_T1_:
.text._ZN2at6native29vectorized_elementwise_kernelILi4EZZZNS0_15sin_kernel_cudaERNS_18TensorIteratorBaseEENKUlvE0_clEvENKUlvE2_clEvEUlN3c108BFloat16EE_St5arrayIPcLm2EEEEviT0_T1_:
        /* <DEDUP_REMOVED lines=12> */
[----:B------:R-:W2:Y:S04]  /*00c0*/  LDG.E.64 R6, desc[UR4][R10.64] ;  /* 0x000000040a067981 */ /* 0x000ea8000c1e1b00 */
[----:B------:R-:W3:Y:S01]  /*00d0*/  LDG.E.64 R4, desc[UR4][R10.64+0x400] ;  /* 0x000400040a047981 */ /* 0x000ee2000c1e1b00 */
[C---:B--2---:R-:W-:Y:S01]  /*00e0*/  IMAD.U32 R2, R6.reuse, 0x10000, RZ ;  /* 0x0001000006027824 */ /* 0x044fe200078e00ff */
[----:B------:R-:W-:Y:S02]  /*00f0*/  PRMT R6, R6, 0x7632, R6 ;  /* 0x0000763206067816 */ /* 0x000fe40000000006 */
[----:B------:R-:W-:Y:S01]  /*0100*/  SHF.L.U32 R8, R7, 0x10, RZ ;  /* 0x0000001007087819 */ /* 0x000fe200000006ff */
[----:B---3--:R-:W-:Y:S01]  /*0110*/  IMAD.U32 R12, R5, 0x10000, RZ ;  /* 0x00010000050c7824 */ /* 0x008fe200078e00ff */
[----:B------:R-:W-:Y:S01]  /*0120*/  SHF.L.U32 R6, R6, 0x10, RZ ;  /* 0x0000001006067819 */ /* 0x000fe200000006ff */
[----:B------:R-:W-:Y:S01]  /*0130*/  IMAD.U32 R9, R4, 0x10000, RZ ;  /* 0x0001000004097824 */ /* 0x000fe200078e00ff */
[----:B------:R-:W-:Y:S01]  /*0140*/  PRMT R7, R7, 0x7632, R7 ;  /* 0x0000763207077816 */ /* 0x000fe20000000007 */
[----:B------:R-:W-:Y:S01]  /*0150*/  FMUL.RZ R10, R12, 0.15915493667125701904 ;  /* 0x3e22f9830c0a7820 */ /* 0x000fe2000040c000 */
[----:B------:R-:W-:Y:S01]  /*0160*/  PRMT R4, R4, 0x7632, R4 ;  /* 0x0000763204047816 */ /* 0x000fe20000000004 */
[----:B------:R-:W-:Y:S01]  /*0170*/  FMUL.RZ R11, R6, 0.15915493667125701904 ;  /* 0x3e22f983060b7820 */ /* 0x000fe2000040c000 */
[----:B------:R-:W-:Y:S01]  /*0180*/  PRMT R5, R5, 0x7632, R5 ;  /* 0x0000763205057816 */ /* 0x000fe20000000005 */
[----:B------:R-:W-:-:S02]  /*0190*/  IMAD.U32 R12, R7, 0x10000, RZ ;  /* 0x00010000070c7824 */ /* 0x000fc400078e00ff */
[----:B------:R-:W-:Y:S01]  /*01a0*/  FMUL.RZ R2, R2, 0.15915493667125701904 ;  /* 0x3e22f98302027820 */ /* 0x000fe2000040c000 */
[----:B------:R-:W0:Y:S01]  /*01b0*/  LDC.64 R6, c[0x0][0x218] ;  /* 0x00008600ff067b82 */ /* 0x000e220000000a00 */
        /* <DEDUP_REMOVED lines=8> */
[----:B------:R-:W-:Y:S08]  /*0240*/  MUFU.SIN R8, R8 ;  /* 0x0000000800087308 */ /* 0x000ff00000000400 */
[----:B------:R-:W-:Y:S01]  /*0250*/  MUFU.SIN R9, R9 ;  /* 0x0000000900097308 */ /* 0x000fe20000000400 */
[----:B0-----:R-:W-:-:S04]  /*0260*/  IMAD.WIDE.U32 R6, R3, 0x2, R6 ;  /* 0x0000000203067825 */ /* 0x001fc800078e0006 */
[----:B------:R-:W-:-:S03]  /*0270*/  IMAD.WIDE R6, R0, 0x8, R6 ;  /* 0x0000000800067825 */ /* 0x000fc600078e0206 */
[----:B------:R-:W-:Y:S08]  /*0280*/  MUFU.SIN R10, R10 ;  /* 0x0000000a000a7308 */ /* 0x000ff00000000400 */
[----:B------:R-:W0:Y:S08]  /*0290*/  MUFU.SIN R11, R11 ;  /* 0x0000000b000b7308 */ /* 0x000e300000000400 */
[----:B------:R-:W1:Y:S08]  /*02a0*/  MUFU.SIN R13, R12 ;  /* 0x0000000c000d7308 */ /* 0x000e700000000400 */
[----:B------:R-:W2:Y:S01]  /*02b0*/  MUFU.SIN R4, R14 ;  /* 0x0000000e00047308 */ /* 0x000ea20000000400 */
[----:B0-----:R-:W-:-:S07]  /*02c0*/  F2FP.BF16.F32.PACK_AB R2, R11, R2 ;  /* 0x000000020b02723e */ /* 0x001fce00000010ff */
[----:B------:R-:W0:Y:S01]  /*02d0*/  MUFU.SIN R5, R15 ;  /* 0x0000000f00057308 */ /* 0x000e220000000400 */
[----:B-1----:R-:W-:-:S05]  /*02e0*/  F2FP.BF16.F32.PACK_AB R3, R13, R8 ;  /* 0x000000080d03723e */ /* 0x002fca00000010ff */
[----:B------:R-:W-:Y:S01]  /*02f0*/  STG.E.64 desc[UR4][R6.64], R2 ;  /* 0x0000000206007986 */ /* 0x000fe2000c101b04 */
[----:B--2---:R-:W-:Y:S02]  /*0300*/  F2FP.BF16.F32.PACK_AB R4, R4, R9 ;  /* 0x000000090404723e */ /* 0x004fe400000010ff */
[----:B0-----:R-:W-:-:S05]  /*0310*/  F2FP.BF16.F32.PACK_AB R5, R5, R10 ;  /* 0x0000000a0505723e */ /* 0x001fca00000010ff */
[----:B------:R-:W-:Y:S01]  /*0320*/  STG.E.64 desc[UR4][R6.64+0x400], R4 ;  /* 0x0004000406007986 */ /* 0x000fe2000c101b04 */
[----:B------:R-:W-:Y:S05]  /*0330*/  EXIT ;  /* 0x000000000000794d */ /* 0x000fea0003800000 */
.L_x_577:
        /* <DEDUP_REMOVED lines=124> */
.L_x_580:
[----:B------:R-:W-:-:S13]  /*0b00*/  ISETP.GE.AND P0, PT, R22, R5, PT ;  /* 0x000000051600720c */ /* 0x000fda0003f06270 */
[----:B------:R-:W-:Y:S05]  /*0b10*/  @P0 BRA `(.L_x_582) ;  /* 0x0000000000300947 */ /* 0x000fea0003800000 */
[----:B0-----:R-:W0:Y:S01]  /*0b20*/  LDC.64 R12, c[0x0][0x218] ;  /* 0x00008600ff0c7b82 */ /* 0x001e220000000a00 */
[----:B------:R-:W-:Y:S01]  /*0b30*/  IADD3 R15, R3, R22, RZ ;  /* 0x00000016030f7210 */ /* 0x000fe20007ffe0ff */
[----:B------:R-:W-:-:S04]  /*0b40*/  VIADD R22, R22, 0x80 ;  /* 0x0000008016167836 */ /* 0x000fc80000000000 */
[----:B0-----:R-:W-:-:S05]  /*0b50*/  IMAD.WIDE.U32 R12, R15, 0x2, R12 ;  /* 0x000000020f0c7825 */ /* 0x001fca00078e000c */
[----:B------:R1:W-:Y:S02]  /*0b60*/  STG.E.U16 desc[UR4][R12.64], R7 ;  /* 0x000000070c007986 */ /* 0x0003e4000c101504 */
.L_x_581:
[----:B------:R-:W-:-:S13]  /*0b70*/  ISETP.GE.AND P0, PT, R22, R5, PT ;  /* 0x000000051600720c */ /* 0x000fda0003f06270 */
[----:B------:R-:W-:Y:S05]  /*0b80*/  @P0 BRA `(.L_x_583) ;  /* 0x0000000000340947 */ /* 0x000fea0003800000 */
[----:B01----:R-:W0:Y:S01]  /*0b90*/  LDC.64 R6, c[0x0][0x218] ;  /* 0x00008600ff067b82 */ /* 0x003e220000000a00 */
[----:B------:R-:W-:Y:S01]  /*0ba0*/  IADD3 R13, R3, R22, RZ ;  /* 0x00000016030d7210 */ /* 0x000fe20007ffe0ff */
[----:B------:R-:W-:-:S04]  /*0bb0*/  VIADD R22, R22, 0x80 ;  /* 0x0000008016167836 */ /* 0x000fc80000000000 */
[----:B0-----:R-:W-:-:S05]  /*0bc0*/  IMAD.WIDE.U32 R6, R13, 0x2, R6 ;  /* 0x000000020d067825 */ /* 0x001fca00078e0006 */
[----:B------:R1:W-:Y:S02]  /*0bd0*/  STG.E.U16 desc[UR4][R6.64], R8 ;  /* 0x0000000806007986 */ /* 0x0003e4000c101504 */
.L_x_582:
        /* <DEDUP_REMOVED lines=8> */
.L_x_583:
[----:B------:R-:W-:Y:S05]  /*0c60*/  BSYNC B1 ;  /* 0x0000000000017941 */ /* 0x000fea0003800000 */
.L_x_579:
[----:B------:R-:W-:-:S13]  /*0c70*/  ISETP.GE.AND P0, PT, R22, R5, PT ;  /* 0x000000051600720c */ /* 0x000fda0003f06270 */
[----:B012---:R-:W0:Y:S01]  /*0c80*/  @!P0 LDC.64 R6, c[0x0][0x218] ;  /* 0x00008600ff068b82 */ /* 0x007e220000000a00 */
[----:B------:R-:W-:Y:S01]  /*0c90*/  @!P0 IADD3 R9, R3, R22, RZ ;  /* 0x0000001603098210 */ /* 0x000fe20007ffe0ff */
[----:B------:R-:W-:-:S04]  /*0ca0*/  @!P0 VIADD R22, R22, 0x80 ;  /* 0x0000008016168836 */ /* 0x000fc80000000000 */
[----:B0-----:R-:W-:-:S05]  /*0cb0*/  @!P0 IMAD.WIDE.U32 R6, R9, 0x2, R6 ;  /* 0x0000000209068825 */ /* 0x001fca00078e0006 */
[----:B------:R2:W-:Y:S02]  /*0cc0*/  @!P0 STG.E.U16 desc[UR4][R6.64], R10 ;  /* 0x0000000a06008986 */ /* 0x0005e4000c101504 */
.L_x_584:
[----:B------:R-:W-:Y:S05]  /*0cd0*/  BSYNC B0 ;  /* 0x0000000000007941 */ /* 0x000fea0003800000 */
.L_x_578:
        /* <DEDUP_REMOVED lines=8> */
.L_x_585:
        /* <DEDUP_REMOVED lines=10> */
.L_x_2621:


//--------------------- .text._ZN2at6native29vectorized_elementwise_kernelILi8EZZZNS0_15sin_kernel_cudaERNS_18TensorIteratorBaseEENKUlvE0_clEvENKUlvE2_clEvEUlN3c108BFloat16EE_St5arrayIPcLm2EEEEviT0_T1_ --------------------------
	.section	.text._ZN2at6native29vectorized_elementwise_kernelILi8EZZZNS0_15sin_kernel_cudaERNS_18TensorIteratorBaseEENKUlvE0_clEvENKUlvE2_clEvEUlN3c108BFloat16EE_St5arrayIPcLm2EEEEviT0_T1_,"ax",@progbits
	.align	128
        .global         _ZN2at6native29vectorized_elementwise_kernelILi8EZZZNS0_15sin_kernel_cudaERNS_18TensorIteratorBaseEENKUlvE0_clEvENKUlvE2_clEvEUlN3c108BFloat16EE_St5arrayIPcLm2EEEEviT0_T1_
        .type           _ZN2at6native29vectorized_elementwise_kernelILi8EZZZNS0_15sin_kernel_cudaERNS_18TensorIteratorBaseEENKUlvE0_clEvENKUlvE2_clEvEUlN3c108BFloat16EE_St5arrayIPcLm2EEEEviT0_T1_,@function
        .size           _ZN2at6native29vectorized_elementwise_kernelILi8EZZZNS0_15sin_kernel_cudaERNS_18TensorIteratorBaseEENKUlvE0_clEvENKUlvE2_clEvEUlN3c108BFloat16EE_St5arrayIPcLm2EEEEviT0_T1_,(.L_x_2622 - _ZN2at6native29vectorized_elementwise_kernelILi8EZZZNS0_15sin_kernel_cudaERNS_18TensorIteratorBaseEENKUlvE0_clEvENKUlvE2_clEvEUlN3c108BFloat16EE_St5arrayIPcLm2EEEEviT0_T1_)
        .other          _ZN2at6native29vectorized_elementwise_kernelILi8EZZZNS0_15sin_kernel_cudaERNS_18TensorIteratorBaseEENKUlvE0_clEvENKUlvE2_clEvEUlN3c108BFloat16EE_St5arrayIPcLm2EEEEviT0_T1_,@"STO_CUDA_ENTRY STV_DEFAULT"
_ZN2at6native29vectorized_elementwise_kernelILi8EZZZNS0_15sin_kernel_cudaERNS_18TensorIteratorBaseEENKUlvE0_clEvENKUlvE2_clEvEUlN3c108BFloat16EE_St5arrayIPcLm2EEEEviT0_T1_:
.text._ZN2at6native29vectorized_elementwise_kernelILi8EZZZNS0_15sin_kernel_cudaERNS_18TensorIteratorBaseEENKUlvE0_clEvENKUlvE2_clEvEUlN3c108BFloat16EE_St5arrayIPcLm2EEEEviT0_T1_:
        /* <DEDUP_REMOVED lines=11> */
[----:B0-----:R-:W-:-:S06]  /*00b0*/  IMAD.WIDE.U32 R4, R0, 0x10, R4 ;  /* 0x0000001000047825 */ /* 0x001fcc00078e0004 */
[----:B------:R-:W2:Y:S02]  /*00c0*/  LDG.E.128 R4, desc[UR4][R4.64] ;  /* 0x0000000404047981 */ /* 0x000ea4000c1e1d00 */
[C---:B--2---:R-:W-:Y:S01]  /*00d0*/  IMAD.U32 R2, R4.reuse, 0x10000, RZ ;  /* 0x0001000004027824 */ /* 0x044fe200078e00ff */
[----:B------:R-:W-:Y:S01]  /*00e0*/  PRMT R4, R4, 0x7632, R4 ;  /* 0x0000763204047816 */ /* 0x000fe20000000004 */
[C---:B------:R-:W-:Y:S01]  /*00f0*/  IMAD.U32 R10, R6.reuse, 0x10000, RZ ;  /* 0x00010000060a7824 */ /* 0x040fe200078e00ff */
[----:B------:R-:W-:Y:S01]  /*0100*/  PRMT R6, R6, 0x7632, R6 ;  /* 0x0000763206067816 */ /* 0x000fe20000000006 */
[----:B------:R-:W-:Y:S01]  /*0110*/  FMUL.RZ R9, R2, 0.15915493667125701904 ;  /* 0x3e22f98302097820 */ /* 0x000fe2000040c000 */
[C---:B------:R-:W-:Y:S02]  /*0120*/  SHF.L.U32 R2, R5.reuse, 0x10, RZ ;  /* 0x0000001005027819 */ /* 0x040fe400000006ff */
[----:B------:R-:W-:Y:S01]  /*0130*/  SHF.L.U32 R4, R4, 0x10, RZ ;  /* 0x0000001004047819 */ /* 0x000fe200000006ff */
[----:B------:R-:W-:Y:S01]  /*0140*/  IMAD.U32 R6, R6, 0x10000, RZ ;  /* 0x0001000006067824 */ /* 0x000fe200078e00ff */
[----:B------:R-:W-:Y:S01]  /*0150*/  PRMT R5, R5, 0x7632, R5 ;  /* 0x0000763205057816 */ /* 0x000fe20000000005 */
[----:B------:R-:W-:Y:S01]  /*0160*/  FMUL.RZ R8, R2, 0.15915493667125701904 ;  /* 0x3e22f98302087820 */ /* 0x000fe2000040c000 */
[----:B------:R-:W-:Y:S01]  /*0170*/  FMUL.RZ R2, R10, 0.15915493667125701904 ;  /* 0x3e22f9830a027820 */ /* 0x000fe2000040c000 */
[----:B------:R-:W-:-:S02]  /*0180*/  IMAD.U32 R10, R7, 0x10000, RZ ;  /* 0x00010000070a7824 */ /* 0x000fc400078e00ff */
[----:B------:R-:W-:Y:S01]  /*0190*/  FMUL.RZ R14, R4, 0.15915493667125701904 ;  /* 0x3e22f983040e7820 */ /* 0x000fe2000040c000 */
[----:B------:R-:W-:Y:S01]  /*01a0*/  IMAD.U32 R11, R5, 0x10000, RZ ;  /* 0x00010000050b7824 */ /* 0x000fe200078e00ff */
[----:B------:R-:W-:Y:S01]  /*01b0*/  PRMT R7, R7, 0x7632, R7 ;  /* 0x0000763207077816 */ /* 0x000fe20000000007 */
[----:B------:R-:W0:Y:S01]  /*01c0*/  LDC.64 R4, c[0x0][0x218] ;  /* 0x00008600ff047b82 */ /* 0x000e220000000a00 */
[----:B------:R-:W-:Y:S01]  /*01d0*/  FMUL.RZ R10, R10, 0.15915493667125701904 ;  /* 0x3e22f9830a0a7820 */ /* 0x000fe2000040c000 */
[----:B------:R-:W-:Y:S01]  /*01e0*/  FMUL.RZ R11, R11, 0.15915493667125701904 ;  /* 0x3e22f9830b0b7820 */ /* 0x000fe2000040c000 */
[----:B------:R-:W-:Y:S01]  /*01f0*/  SHF.L.U32 R12, R7, 0x10, RZ ;  /* 0x00000010070c7819 */ /* 0x000fe200000006ff */
[----:B------:R-:W-:Y:S01]  /*0200*/  FMUL.RZ R16, R6, 0.15915493667125701904 ;  /* 0x3e22f98306107820 */ /* 0x000fe2000040c000 */
[----:B------:R-:W-:Y:S03]  /*0210*/  MUFU.SIN R2, R2 ;  /* 0x0000000200027308 */ /* 0x000fe60000000400 */
[----:B------:R-:W-:-:S05]  /*0220*/  FMUL.RZ R15, R12, 0.15915493667125701904 ;  /* 0x3e22f9830c0f7820 */ /* 0x000fca000040c000 */
[----:B------:R-:W1:Y:S08]  /*0230*/  MUFU.SIN R7, R16 ;  /* 0x0000001000077308 */ /* 0x000e700000000400 */
[----:B------:R-:W-:Y:S01]  /*0240*/  MUFU.SIN R9, R9 ;  /* 0x0000000900097308 */ /* 0x000fe20000000400 */
[----:B0-----:R-:W-:-:S07]  /*0250*/  IMAD.WIDE.U32 R4, R3, 0x2, R4 ;  /* 0x0000000203047825 */ /* 0x001fce00078e0004 */
[----:B------:R-:W-:Y:S01]  /*0260*/  MUFU.SIN R8, R8 ;  /* 0x0000000800087308 */ /* 0x000fe20000000400 */
[----:B------:R-:W-:Y:S01]  /*0270*/  IMAD.WIDE R12, R0, 0x10, R4 ;  /* 0x00000010000c7825 */ /* 0x000fe200078e0204 */
[----:B-1----:R-:W-:-:S06]  /*0280*/  F2FP.BF16.F32.PACK_AB R6, R7, R2 ;  /* 0x000000020706723e */ /* 0x002fcc00000010ff */
[----:B------:R-:W-:Y:S08]  /*0290*/  MUFU.SIN R10, R10 ;  /* 0x0000000a000a7308 */ /* 0x000ff00000000400 */
[----:B------:R-:W0:Y:S08]  /*02a0*/  MUFU.SIN R14, R14 ;  /* 0x0000000e000e7308 */ /* 0x000e300000000400 */
[----:B------:R-:W1:Y:S08]  /*02b0*/  MUFU.SIN R11, R11 ;  /* 0x0000000b000b7308 */ /* 0x000e700000000400 */
[----:B------:R-:W2:Y:S01]  /*02c0*/  MUFU.SIN R15, R15 ;  /* 0x0000000f000f7308 */ /* 0x000ea20000000400 */
[----:B0-----:R-:W-:-:S02]  /*02d0*/  F2FP.BF16.F32.PACK_AB R4, R14, R9 ;  /* 0x000000090e04723e */ /* 0x001fc400000010ff */
[----:B-1----:R-:W-:Y:S02]  /*02e0*/  F2FP.BF16.F32.PACK_AB R5, R11, R8 ;  /* 0x000000080b05723e */ /* 0x002fe400000010ff */
[----:B--2---:R-:W-:-:S05]  /*02f0*/  F2FP.BF16.F32.PACK_AB R7, R15, R10 ;  /* 0x0000000a0f07723e */ /* 0x004fca00000010ff */
[----:B------:R-:W-:Y:S01]  /*0300*/  STG.E.128 desc[UR4][R12.64], R4 ;  /* 0x000000040c007986 */ /* 0x000fe2000c101d04 */
[----:B------:R-:W-:Y:S05]  /*0310*/  EXIT ;  /* 0x000000000000794d */ /* 0x000fea0003800000 */
.L_x_586:
        /* <DEDUP_REMOVED lines=124> */
.L_x_589:
[----:B------:R-:W-:-:S13]  /*0ae0*/  ISETP.GE.AND P0, PT, R22, R5, PT ;  /* 0x000000051600720c */ /* 0x000fda0003f06270 */
[----:B------:R-:W-:Y:S05]  /*0af0*/  @P0 BRA `(.L_x_591) ;  /* 0x0000000000300947 */ /* 0x000fea0003800000 */
[----:B0-----:R-:W0:Y:S01]  /*0b00*/  LDC.64 R12, c[0x0][0x218] ;  /* 0x00008600ff0c7b82 */ /* 0x001e220000000a00 */
[----:B------:R-:W-:Y:S01]  /*0b10*/  IADD3 R15, R3, R22, RZ ;  /* 0x00000016030f7210 */ /* 0x000fe20007ffe0ff */
[----:B------:R-:W-:-:S04]  /*0b20*/  VIADD R22, R22, 0x80 ;  /* 0x0000008016167836 */ /* 0x000fc80000000000 */
[----:B0-----:R-:W-:-:S05]  /*0b30*/  IMAD.WIDE.U32 R12, R15, 0x2, R12 ;  /* 0x000000020f0c7825 */ /* 0x001fca00078e000c */
[----:B------:R1:W-:Y:S02]  /*0b40*/  STG.E.U16 desc[UR4][R12.64], R7 ;  /* 0x000000070c007986 */ /* 0x0003e4000c101504 */
.L_x_590:
[----:B------:R-:W-:-:S13]  /*0b50*/  ISETP.GE.AND P0, PT, R22, R5, PT ;  /* 0x000000051600720c */ /* 0x000fda0003f06270 */
[----:B------:R-:W-:Y:S05]  /*0b60*/  @P0 BRA `(.L_x_592) ;  /* 0x0000000000340947 */ /* 0x000fea0003800000 */
[----:B01----:R-:W0:Y:S01]  /*0b70*/  LDC.64 R6, c[0x0][0x218] ;  /* 0x00008600ff067b82 */ /* 0x003e220000000a00 */
[----:B------:R-:W-:Y:S01]  /*0b80*/  IADD3 R13, R3, R22, RZ ;  /* 0x00000016030d7210 */ /* 0x000fe20007ffe0ff */
[----:B------:R-:W-:-:S04]  /*0b90*/  VIADD R22, R22, 0x80 ;  /* 0x0000008016167836 */ /* 0x000fc80000000000 */
[----:B0-----:R-:W-:-:S05]  /*0ba0*/  IMAD.WIDE.U32 R6, R13, 0x2, R6 ;  /* 0x000000020d067825 */ /* 0x001fca00078e0006 */
[----:B------:R1:W-:Y:S02]  /*0bb0*/  STG.E.U16 desc[UR4][R6.64], R8 ;  /* 0x0000000806007986 */ /* 0x0003e4000c101504 */
.L_x_591:
        /* <DEDUP_REMOVED lines=8> */
.L_x_592:
[----:B------:R-:W-:Y:S05]  /*0c40*/  BSYNC B1 ;  /* 0x0000000000017941 */ /* 0x000fea0003800000 */
.L_x_588:
[----:B------:R-:W-:-:S13]  /*0c50*/  ISETP.GE.AND P0, PT, R22, R5, PT ;  /* 0x000000051600720c */ /* 0x000fda0003f06270 */
[----:B012---:R-:W0:Y:S01]  /*0c60*/  @!P0 LDC.64 R6, c[0x0][0x218] ;  /* 0x00008600ff068b82 */ /* 0x007e220000000a00 */
[----:B------:R-:W-:Y:S01]  /*0c70*/  @!P0 IADD3 R9, R3, R22, RZ ;  /* 0x0000001603098210 */ /* 0x000fe20007ffe0ff */
[----:B------:R-:W-:-:S04]  /*0c80*/  @!P0 VIADD R22, R22, 0x80 ;  /* 0x0000008016168836 */ /* 0x000fc80000000000 */
[----:B0-----:R-:W-:-:S05]  /*0c90*/  @!P0 IMAD.WIDE.U32 R6, R9, 0x2, R6 ;  /* 0x0000000209068825 */ /* 0x001fca00078e0006 */
[----:B------:R2:W-:Y:S02]  /*0ca0*/  @!P0 STG.E.U16 desc[UR4][R6.64], R10 ;  /* 0x0000000a06008986 */ /* 0x0005e4000c101504 */
.L_x_593:
[----:B------:R-:W-:Y:S05]  /*0cb0*/  BSYNC B0 ;  /* 0x0000000000007941 */ /* 0x000fea0003800000 */
.L_x_587:
        /* <DEDUP_REMOVED lines=8> */
.L_x_594:
        /* <DEDUP_REMOVED lines=12> */
.L_x_2622:


//--------------------- .text._ZN2at6native18elementwise_kernelILi128ELi4EZNS0_15gpu_kernel_implIZZZNS0_15sin_kernel_cudaERNS_18TensorIteratorBaseEENKUlvE0_clEvENKUlvE1_clEvEUlN3c104HalfEE_EEvS4_RKT_EUliE_EEviT1_ --------------------------
	.section	.text._ZN2at6native18elementwise_kernelILi128ELi4EZNS0_15gpu_kernel_implIZZZNS0_15sin_kernel_cudaERNS_18TensorIteratorBaseEENKUlvE0_clEvENKUlvE1_clEvEUlN3c104HalfEE_EEvS4_RKT_EUliE_EEviT1_,"ax",@progbits
	.align	128
        .global         _ZN2at6native18elementwise_kernelILi128ELi4EZNS0_15gpu_kernel_implIZZZNS0_15sin_kernel_cudaERNS_18TensorIteratorBaseEENKUlvE0_clEvENKUlvE1_clEvEUlN3c104HalfEE_EEvS4_RKT_EUliE_EEviT1_
        .type           _ZN2at6native18elementwise_kernelILi128ELi4EZNS0_15gpu_kernel_implIZZZNS0_15sin_kernel_cudaERNS_18TensorIteratorBaseEENKUlvE0_clEvENKUlvE1_clEvEUlN3c104HalfEE_EEvS4_RKT_EUliE_EEviT1_,@function
        .size           _ZN2at6native18elementwise_kernelILi128ELi4EZNS0_15gpu_kernel_implIZZZNS0_15sin_kernel_cudaERNS_18TensorIteratorBaseEENKUlvE0_clEvENKUlvE1_clEvEUlN3c104HalfEE_EEvS4_RKT_EUliE_EEviT1_,(.L_x_2623 - _ZN2at6native18elementwise_kernelILi128ELi4EZNS0_15gpu_kernel_implIZZZNS0_15sin_kernel_cudaERNS_18TensorIteratorBaseEENKUlvE0_clEvENKUlvE1_clEvEUlN3c104HalfEE_EEvS4_RKT_EUliE_EEviT1_)
        .other          _ZN2at6native18elementwise_kernelILi128ELi4EZNS0_15gpu_kernel_implIZZZNS0_15sin_kernel_cudaERNS_18TensorIteratorBaseEENKUlvE0_clEvENKUlvE1_clEvEUlN3c104HalfEE_EEvS4_RKT_EUliE_EEviT1_,@"STO_CUDA_ENTRY STV_DEFAULT"
_ZN2at6native18elementwise_kernelILi128ELi4EZNS0_15gpu_kernel_implIZZZNS0_15sin_kernel_cudaERNS_18TensorIteratorBaseEENKUlvE0_clEvENKUlvE1_clEvEUlN3c104HalfEE_EEvS4_RKT_EUliE_EEviT1_:
.text._ZN2at6native18elementwise_kernelILi128ELi4EZNS0_15gpu_kernel_implIZZZNS0_15sin_kernel_cudaERNS_18TensorIteratorBaseEENKUlvE0_clEvENKUlvE1_clEvEUlN3c104HalfEE_EEvS4_RKT_EUliE_EEviT1_:
        /* <DEDUP_REMOVED lines=313> */
.L_x_597:
        /* <DEDUP_REMOVED lines=20> */
[----:B0-----:R-:W-:Y:S01]  /*14d0*/  F2FP.F16.F32.PACK_AB R0, RZ, R0 ;  /* 0x00000000ff00723e */ /* 0x001fe200000000ff */
[----:B------:R-:W-:Y:S06]  /*14e0*/  BRA `(.L_x_603) ;  /* 0x0000000c00987947 */ /* 0x000fec0003800000 */
.L_x_601:
[----:B------:R-:W2:Y:S02]  /*14f0*/  LDG.E.U8 R2, desc[UR36][R2.64] ;  /* 0x0000002402027981 */ /* 0x000ea4000c1e1100 */
[----:B--2---:R-:W-:-:S04]  /*1500*/  I2FP.F32.U32 R0, R2 ;  /* 0x0000000200007245 */ /* 0x004fc80000201000 */
[----:B------:R-:W-:Y:S01]  /*1510*/  F2FP.F16.F32.PACK_AB R0, RZ, R0 ;  /* 0x00000000ff00723e */ /* 0x000fe200000000ff */
[----:B------:R-:W-:Y:S06]  /*1520*/  BRA `(.L_x_603) ;  /* 0x0000000c00887947 */ /* 0x000fec0003800000 */
.L_x_600:
        /* <DEDUP_REMOVED lines=8> */
[----:B0-----:R-:W-:Y:S01]  /*15b0*/  F2FP.F16.F32.PACK_AB R0, RZ, R0 ;  /* 0x00000000ff00723e */ /* 0x001fe200000000ff */
[----:B------:R-:W-:Y:S06]  /*15c0*/  BRA `(.L_x_603) ;  /* 0x0000000c00607947 */ /* 0x000fec0003800000 */
.L_x_605:
[----:B------:R-:W2:Y:S02]  /*15d0*/  LDG.E R2, desc[UR36][R2.64] ;  /* 0x0000002402027981 */ /* 0x000ea4000c1e1900 */
[----:B--2---:R-:W-:-:S04]  /*15e0*/  I2FP.F32.S32 R0, R2 ;  /* 0x0000000200007245 */ /* 0x004fc80000201400 */
[----:B------:R-:W-:Y:S01]  /*15f0*/  F2FP.F16.F32.PACK_AB R0, RZ, R0 ;  /* 0x00000000ff00723e */ /* 0x000fe200000000ff */
[----:B------:R-:W-:Y:S06]  /*1600*/  BRA `(.L_x_603) ;  /* 0x0000000c00507947 */ /* 0x000fec0003800000 */
.L_x_604:
[----:B------:R-:W2:Y:S02]  /*1610*/  LDG.E.U16 R2, desc[UR36][R2.64] ;  /* 0x0000002402027981 */ /* 0x000ea4000c1e1500 */
[----:B--2---:R-:W0:Y:S02]  /*1620*/  I2F.S16 R0, R2 ;  /* 0x0000000200007306 */ /* 0x004e240000101400 */
[----:B0-----:R-:W-:Y:S01]  /*1630*/  F2FP.F16.F32.PACK_AB R0, RZ, R0 ;  /* 0x00000000ff00723e */ /* 0x001fe200000000ff */
[----:B------:R-:W-:Y:S06]  /*1640*/  BRA `(.L_x_603) ;  /* 0x0000000c00407947 */ /* 0x000fec0003800000 */
.L_x_599:
[----:B------:R-:W-:-:S13]  /*1650*/  ISETP.GT.AND P0, PT, R4, 0x6, PT ;  /* 0x000000060400780c */ /* 0x000fda0003f04270 */
[----:B------:R-:W-:Y:S05]  /*1660*/  @P0 BRA `(.L_x_606) ;  /* 0x0000000000240947 */ /* 0x000fea0003800000 */
[----:B------:R-:W-:-:S13]  /*1670*/  ISETP.NE.AND P0, PT, R4, 0x5, PT ;  /* 0x000000050400780c */ /* 0x000fda0003f05270 */
[----:B------:R-:W-:Y:S05]  /*1680*/  @!P0 BRA `(.L_x_607) ;  /* 0x0000000000148947 */ /* 0x000fea0003800000 */
[----:B------:R-:W-:-:S13]  /*1690*/  ISETP.NE.AND P0, PT, R4, 0x6, PT ;  /* 0x000000060400780c */ /* 0x000fda0003f05270 */
[----:B------:R-:W-:Y:S05]  /*16a0*/  @P0 BRA `(.L_x_602) ;  /* 0x0000000800c40947 */ /* 0x000fea0003800000 */
[----:B------:R-:W2:Y:S02]  /*16b0*/  LDG.E R2, desc[UR36][R2.64] ;  /* 0x0000002402027981 */ /* 0x000ea4000c1e1900 */
[----:B--2---:R-:W-:Y:S01]  /*16c0*/  F2FP.F16.F32.PACK_AB R0, RZ, R2 ;  /* 0x00000002ff00723e */ /* 0x004fe200000000ff */
[----:B------:R-:W-:Y:S06]  /*16d0*/  BRA `(.L_x_603) ;  /* 0x0000000c001c7947 */ /* 0x000fec0003800000 */
.L_x_607:
[----:B------:R0:W5:Y:S01]  /*16e0*/  LDG.E.U16 R0, desc[UR36][R2.64] ;  /* 0x0000002402007981 */ /* 0x000162000c1e1500 */
[----:B------:R-:W-:Y:S05]  /*16f0*/  BRA `(.L_x_603) ;  /* 0x0000000c00147947 */ /* 0x000fea0003800000 */
.L_x_606:
[----:B------:R-:W-:-:S13]  /*1700*/  ISETP.NE.AND P0, PT, R4, 0x7, PT ;  /* 0x000000070400780c */ /* 0x000fda0003f05270 */
[----:B------:R-:W-:Y:S05]  /*1710*/  @!P0 BRA `(.L_x_608) ;  /* 0x0000000000248947 */ /* 0x000fea0003800000 */
[----:B------:R-:W-:-:S13]  /*1720*/  ISETP.NE.AND P0, PT, R4, 0x8, PT ;  /* 0x000000080400780c */ /* 0x000fda0003f05270 */
[----:B------:R-:W-:Y:S05]  /*1730*/  @!P0 BRA `(.L_x_609) ;  /* 0x0000000000148947 */ /* 0x000fea0003800000 */
[----:B------:R-:W-:-:S13]  /*1740*/  ISETP.NE.AND P0, PT, R4, 0x9, PT ;  /* 0x000000090400780c */ /* 0x000fda0003f05270 */
[----:B------:R-:W-:Y:S05]  /*1750*/  @P0 BRA `(.L_x_602) ;  /* 0x0000000800980947 */ /* 0x000fea0003800000 */
[----:B------:R-:W2:Y:S02]  /*1760*/  LDG.E R2, desc[UR36][R2.64] ;  /* 0x0000002402027981 */ /* 0x000ea4000c1e1900 */
[----:B--2---:R-:W-:Y:S01]  /*1770*/  F2FP.F16.F32.PACK_AB R0, RZ, R2 ;  /* 0x00000002ff00723e */ /* 0x004fe200000000ff */
[----:B------:R-:W-:Y:S06]  /*1780*/  BRA `(.L_x_603) ;  /* 0x0000000800f07947 */ /* 0x000fec0003800000 */
.L_x_609:
[----:B------:R1:W5:Y:S01]  /*1790*/  LDG.E.U16 R0, desc[UR36][R2.64] ;  /* 0x0000002402007981 */ /* 0x000362000c1e1500 */
[----:B------:R-:W-:Y:S05]  /*17a0*/  BRA `(.L_x_603) ;  /* 0x0000000800e87947 */ /* 0x000fea0003800000 */
.L_x_608:
[----:B------:R-:W2:Y:S01]  /*17b0*/  LDG.E.64 R2, desc[UR36][R2.64] ;  /* 0x0000002402027981 */ /* 0x000ea2000c1e1b00 */
[----:B------:R-:W-:Y:S01]  /*17c0*/  UMOV UR4, 0xf0000000 ;  /* 0xf000000000047882 */ /* 0x000fe20000000000 */
[----:B------:R-:W-:Y:S01]  /*17d0*/  UMOV UR5, 0x380fffff ;  /* 0x380fffff00057882 */ /* 0x000fe20000000000 */
[----:B--2---:R-:W0:Y:S01]  /*17e0*/  F2F.F32.F64 R0, R2 ;  /* 0x0000000200007310 */ /* 0x004e220000301000 */
[----:B------:R-:W-:-:S14]  /*17f0*/  DSETP.GEU.AND P0, PT, |R2|, UR4, PT ;  /* 0x0000000402007e2a */ /* 0x000fdc000bf0e200 */
[----:B0-----:R-:W-:-:S05]  /*1800*/  @!P0 FMUL R0, R0, 1.175494350822287508e-38 ;  /* 0x0080000000008820 */ /* 0x001fca0000400000 */
[----:B------:R-:W-:Y:S01]  /*1810*/  F2FP.F16.F32.PACK_AB R0, RZ, R0 ;  /* 0x00000000ff00723e */ /* 0x000fe200000000ff */
[----:B------:R-:W-:Y:S06]  /*1820*/  BRA `(.L_x_603) ;  /* 0x0000000800c87947 */ /* 0x000fec0003800000 */
.L_x_598:
        /* <DEDUP_REMOVED lines=11> */
[----:B------:R-:W-:Y:S01]  /*18e0*/  F2FP.F16.F32.PACK_AB R0, RZ, R0 ;  /* 0x00000000ff00723e */ /* 0x000fe200000000ff */
[----:B------:R-:W-:Y:S06]  /*18f0*/  BRA `(.L_x_603) ;  /* 0x0000000800947947 */ /* 0x000fec0003800000 */
.L_x_612:
        /* <DEDUP_REMOVED lines=8> */
.L_x_611:
        /* <DEDUP_REMOVED lines=25> */
[----:B------:R-:W-:-:S04]  /*1b10*/  F2FP.F16.F32.PACK_AB R5, RZ, R5 ;  /* 0x00000005ff05723e */ /* 0x000fc800000000ff */
[----:B------:R-:W-:Y:S01]  /*1b20*/  PRMT R0, R5, 0x7610, R0 ;  /* 0x0000761005007816 */ /* 0x000fe20000000000 */
[----:B------:R-:W-:Y:S06]  /*1b30*/  BRA `(.L_x_603) ;  /* 0x0000000800047947 */ /* 0x000fec0003800000 */
.L_x_614:
        /* <DEDUP_REMOVED lines=12> */
[----:B------:R-:W-:-:S04]  /*1c00*/  F2FP.F16.F32.PACK_AB R4, RZ, R4 ;  /* 0x00000004ff04723e */ /* 0x000fc800000000ff */
[----:B------:R-:W-:Y:S01]  /*1c10*/  PRMT R0, R4, 0x7610, R0 ;  /* 0x0000761004007816 */ /* 0x000fe20000000000 */
[----:B------:R-:W-:Y:S06]  /*1c20*/  BRA `(.L_x_603) ;  /* 0x0000000400c87947 */ /* 0x000fec0003800000 */
.L_x_613:
[----:B------:R-:W2:Y:S02]  /*1c30*/  LDG.E.U16 R0, desc[UR36][R2.64] ;  /* 0x0000002402007981 */ /* 0x000ea4000c1e1500 */
[----:B--2---:R-:W-:-:S05]  /*1c40*/  IMAD.U32 R0, R0, 0x10000, RZ ;  /* 0x0001000000007824 */ /* 0x004fca00078e00ff */
[----:B------:R-:W-:Y:S01]  /*1c50*/  F2FP.F16.F32.PACK_AB R0, RZ, R0 ;  /* 0x00000000ff00723e */ /* 0x000fe200000000ff */
[----:B------:R-:W-:Y:S06]  /*1c60*/  BRA `(.L_x_603) ;  /* 0x0000000400b87947 */ /* 0x000fec0003800000 */
.L_x_610:
        /* <DEDUP_REMOVED lines=10> */
[----:B------:R-:W-:Y:S01]  /*1d10*/  F2FP.F16.F32.PACK_AB R0, RZ, R0 ;  /* 0x00000000ff00723e */ /* 0x000fe200000000ff */
[----:B------:R-:W-:Y:S06]  /*1d20*/  BRA `(.L_x_603) ;  /* 0x0000000400887947 */ /* 0x000fec0003800000 */
.L_x_617:
        /* <DEDUP_REMOVED lines=21> */
.L_x_621:
[----:B------:R-:W-:Y:S05]  /*1e80*/  BSYNC B1 ;  /* 0x0000000000017941 */ /* 0x000fea0003800000 */
.L_x_620:
[----:B------:R-:W-:Y:S01]  /*1e90*/  LEA R3, R0, 0x3b800000, 0x17 ;  /* 0x3b80000000037811 */ /* 0x000fe200078eb8ff */
[----:B------:R-:W-:-:S05]  /*1ea0*/  IMAD.SHL.U32 R0, R2, 0x100000, RZ ;  /* 0x0010000002007824 */ /* 0x000fca00078e00ff */
[----:B------:R-:W-:-:S07]  /*1eb0*/  LOP3.LUT R0, R3, R0, R4, 0xfe, !PT ;  /* 0x0000000003007212 */ /* 0x000fce00078efe04 */
.L_x_619:
[----:B------:R-:W-:Y:S05]  /*1ec0*/  BSYNC B0 ;  /* 0x0000000000007941 */ /* 0x000fea0003800000 */
.L_x_618:
[----:B------:R-:W-:Y:S01]  /*1ed0*/  F2FP.F16.F32.PACK_AB R0, RZ, R0 ;  /* 0x00000000ff00723e */ /* 0x000fe200000000ff */
[----:B------:R-:W-:Y:S06]  /*1ee0*/  BRA `(.L_x_603) ;  /* 0x0000000400187947 */ /* 0x000fec0003800000 */
.L_x_616:
        /* <DEDUP_REMOVED lines=21> */
.L_x_625:
[----:B------:R-:W-:Y:S05]  /*2040*/  BSYNC B1 ;  /* 0x0000000000017941 */ /* 0x000fea0003800000 */
.L_x_624:
[----:B------:R-:W-:Y:S01]  /*2050*/  LEA R3, R0, 0x37800000, 0x17 ;  /* 0x3780000000037811 */ /* 0x000fe200078eb8ff */
[----:B------:R-:W-:-:S05]  /*2060*/  IMAD.SHL.U32 R0, R2, 0x200000, RZ ;  /* 0x0020000002007824 */ /* 0x000fca00078e00ff */
[----:B------:R-:W-:-:S07]  /*2070*/  LOP3.LUT R0, R3, R0, R4, 0xfe, !PT ;  /* 0x0000000003007212 */ /* 0x000fce00078efe04 */
.L_x_623:
[----:B------:R-:W-:Y:S05]  /*2080*/  BSYNC B0 ;  /* 0x0000000000007941 */ /* 0x000fea0003800000 */
.L_x_622:
[----:B------:R-:W-:Y:S01]  /*2090*/  F2FP.F16.F32.PACK_AB R0, RZ, R0 ;  /* 0x00000000ff00723e */ /* 0x000fe200000000ff */
[----:B------:R-:W-:Y:S06]  /*20a0*/  BRA `(.L_x_603) ;  /* 0x0000000000a87947 */ /* 0x000fec0003800000 */
.L_x_615:
        /* <DEDUP_REMOVED lines=14> */
.L_x_629:
[----:B------:R-:W-:Y:S05]  /*2190*/  BSYNC B0 ;  /* 0x0000000000007941 */ /* 0x000fea0003800000 */
.L_x_628:
[----:B------:R-:W-:Y:S01]  /*21a0*/  F2FP.F16.F32.PACK_AB R0, RZ, R0 ;  /* 0x00000000ff00723e */ /* 0x000fe200000000ff */
[----:B------:R-:W-:Y:S06]  /*21b0*/  BRA `(.L_x_603) ;  /* 0x0000000000647947 */ /* 0x000fec0003800000 */
.L_x_602:
        /* <DEDUP_REMOVED lines=16> */
.L_x_630:
[----:B------:R-:W-:Y:S01]  /*22c0*/  PRMT R0, RZ, 0x7610, R0 ;  /* 0x00007610ff007816 */ /* 0x000fe20000000000 */
[----:B------:R-:W-:Y:S06]  /*22d0*/  BRA `(.L_x_603) ;  /* 0x00000000001c7947 */ /* 0x000fec0003800000 */
.L_x_627:
[----:B------:R-:W2:Y:S02]  /*22e0*/  LDG.E.64 R2, desc[UR36][R2.64] ;  /* 0x0000002402027981 */ /* 0x000ea4000c1e1b00 */
[----:B--2---:R-:W0:Y:S02]  /*22f0*/  I2F.U64 R0, R2 ;  /* 0x0000000200007312 */ /* 0x004e240000301000 */
[----:B0-----:R-:W-:Y:S01]  /*2300*/  F2FP.F16.F32.PACK_AB R0, RZ, R0 ;  /* 0x00000000ff00723e */ /* 0x001fe200000000ff */
[----:B------:R-:W-:Y:S06]  /*2310*/  BRA `(.L_x_603) ;  /* 0x00000000000c7947 */ /* 0x000fec0003800000 */
.L_x_626:
[----:B------:R-:W2:Y:S02]  /*2320*/  LDG.E R2, desc[UR36][R2.64] ;  /* 0x0000002402027981 */ /* 0x000ea4000c1e1900 */
[----:B--2---:R-:W-:-:S04]  /*2330*/  I2FP.F32.U32 R0, R2 ;  /* 0x0000000200007245 */ /* 0x004fc80000201000 */
[----:B------:R-:W-:-:S07]  /*2340*/  F2FP.F16.F32.PACK_AB R0, RZ, R0 ;  /* 0x00000000ff00723e */ /* 0x000fce00000000ff */
.L_x_603:
[----:B------:R-:W0:Y:S01]  /*2350*/  LDC.U8 R4, c[0x0][0x421] ;  /* 0x00010840ff047b82 */ /* 0x000e220000000000 */
[----:B-----5:R-:W-:-:S05]  /*2360*/  HADD2.F32 R0, -RZ, R0.H0_H0 ;  /* 0x20000000ff007230 */ /* 0x020fca0000004100 */
[----:B------:R-:W-:-:S06]  /*2370*/  FMUL.RZ R0, R0, 0.15915493667125701904 ;  /* 0x3e22f98300007820 */ /* 0x000fcc000040c000 */
[----:B------:R-:W2:Y:S01]  /*2380*/  MUFU.SIN R0, R0 ;  /* 0x0000000000007308 */ /* 0x000ea20000000400 */
[----:B01----:R-:W-:-:S04]  /*2390*/  PRMT R2, R4, 0x9910, RZ ;  /* 0x0000991004027816 */ /* 0x003fc800000000ff */
[----:B------:R-:W-:Y:S02]  /*23a0*/  ISETP.GT.AND P0, PT, R2, 0x9, PT ;  /* 0x000000090200780c */ /* 0x000fe40003f04270 */
[----:B--2---:R-:W-:-:S11]  /*23b0*/  F2FP.F16.F32.PACK_AB R3, RZ, R0 ;  /* 0x00000000ff03723e */ /* 0x004fd600000000ff */
        /* <DEDUP_REMOVED lines=9> */
[----:B------:R-:W-:-:S04]  /*2450*/  HADD2.F32 R0, -RZ, R3.H0_H0 ;  /* 0x20000003ff007230 */ /* 0x000fc80000004100 */
[----:B------:R-:W0:Y:S02]  /*2460*/  F2I.FTZ.TRUNC.NTZ R3, R0 ;  /* 0x0000000000037305 */ /* 0x000e24000021f100 */
[----:B0-----:R4:W-:Y:S01]  /*2470*/  STG.E.U8 desc[UR36][R16.64], R3 ;  /* 0x0000000310007986 */ /* 0x0019e2000c101124 */
[----:B------:R-:W-:Y:S05]  /*2480*/  BRA `(.L_x_636) ;  /* 0x0000000c00947947 */ /* 0x000fea0003800000 */
.L_x_634:
[----:B------:R-:W-:-:S06]  /*2490*/  HADD2.F32 R3, -RZ, R3.H0_H0 ;  /* 0x20000003ff037230 */ /* 0x000fcc0000004100 */
[----:B------:R-:W0:Y:S02]  /*24a0*/  F2I.S64.TRUNC R2, R3 ;  /* 0x0000000300027311 */ /* 0x000e24000020d900 */
[----:B0-----:R3:W-:Y:S01]  /*24b0*/  STG.E.U8 desc[UR36][R16.64], R2 ;  /* 0x0000000210007986 */ /* 0x0017e2000c101124 */
[----:B------:R-:W-:Y:S05]  /*24c0*/  BRA `(.L_x_636) ;  /* 0x0000000c00847947 */ /* 0x000fea0003800000 */
.L_x_633:
[----:B------:R-:W-:-:S13]  /*24d0*/  ISETP.NE.AND P0, PT, R2, 0x2, PT ;  /* 0x000000020200780c */ /* 0x000fda0003f05270 */
[----:B------:R-:W-:Y:S05]  /*24e0*/  @!P0 BRA `(.L_x_637) ;  /* 0x0000000000308947 */ /* 0x000fea0003800000 */
[----:B------:R-:W-:-:S13]  /*24f0*/  ISETP.NE.AND P0, PT, R2, 0x3, PT ;  /* 0x000000030200780c */ /* 0x000fda0003f05270 */
[----:B------:R-:W-:Y:S05]  /*2500*/  @!P0 BRA `(.L_x_638) ;  /* 0x0000000000188947 */ /* 0x000fea0003800000 */
[----:B------:R-:W-:-:S13]  /*2510*/  ISETP.NE.AND P0, PT, R2, 0x4, PT ;  /* 0x000000040200780c */ /* 0x000fda0003f05270 */
[----:B------:R-:W-:Y:S05]  /*2520*/  @P0 BRA `(.L_x_635) ;  /* 0x0000000c000c0947 */ /* 0x000fea0003800000 */
[----:B------:R-:W-:-:S06]  /*2530*/  HADD2.F32 R3, -RZ, R3.H0_H0 ;  /* 0x20000003ff037230 */ /* 0x000fcc0000004100 */
[----:B------:R-:W0:Y:S02]  /*2540*/  F2I.S64.TRUNC R2, R3 ;  /* 0x0000000300027311 */ /* 0x000e24000020d900 */
[----:B0-----:R0:W-:Y:S01]  /*2550*/  STG.E.64 desc[UR36][R16.64], R2 ;  /* 0x0000000210007986 */ /* 0x0011e2000c101b24 */
[----:B------:R-:W-:Y:S05]  /*2560*/  BRA `(.L_x_636) ;  /* 0x0000000c005c7947 */ /* 0x000fea0003800000 */
.L_x_638:
[----:B------:R-:W-:-:S06]  /*2570*/  HADD2.F32 R3, -RZ, R3.H0_H0 ;  /* 0x20000003ff037230 */ /* 0x000fcc0000004100 */
[----:B------:R-:W0:Y:S02]  /*2580*/  F2I.FTZ.TRUNC.NTZ R3, R3 ;  /* 0x0000000300037305 */ /* 0x000e24000021f100 */
[----:B0-----:R1:W-:Y:S01]  /*2590*/  STG.E desc[UR36][R16.64], R3 ;  /* 0x0000000310007986 */ /* 0x0013e2000c101924 */
[----:B------:R-:W-:Y:S05]  /*25a0*/  BRA `(.L_x_636) ;  /* 0x0000000c004c7947 */ /* 0x000fea0003800000 */
.L_x_637:
[----:B------:R-:W-:-:S06]  /*25b0*/  HADD2.F32 R3, -RZ, R3.H0_H0 ;  /* 0x20000003ff037230 */ /* 0x000fcc0000004100 */
[----:B------:R-:W0:Y:S02]  /*25c0*/  F2I.FTZ.TRUNC.NTZ R3, R3 ;  /* 0x0000000300037305 */ /* 0x000e24000021f100 */
[----:B0-----:R2:W-:Y:S01]  /*25d0*/  STG.E.U16 desc[UR36][R16.64], R3 ;  /* 0x0000000310007986 */ /* 0x0015e2000c101524 */
[----:B------:R-:W-:Y:S05]  /*25e0*/  BRA `(.L_x_636) ;  /* 0x0000000c003c7947 */ /* 0x000fea0003800000 */
.L_x_632:
[----:B------:R-:W-:-:S13]  /*25f0*/  ISETP.GT.AND P0, PT, R2, 0x6, PT ;  /* 0x000000060200780c */ /* 0x000fda0003f04270 */
[----:B------:R-:W-:Y:S05]  /*2600*/  @P0 BRA `(.L_x_639) ;  /* 0x0000000000240947 */ /* 0x000fea0003800000 */
[----:B------:R-:W-:-:S13]  /*2610*/  ISETP.NE.AND P0, PT, R2, 0x5, PT ;  /* 0x000000050200780c */ /* 0x000fda0003f05270 */
[----:B------:R-:W-:Y:S05]  /*2620*/  @!P0 BRA `(.L_x_640) ;  /* 0x0000000000148947 */ /* 0x000fea0003800000 */
[----:B------:R-:W-:-:S13]  /*2630*/  ISETP.NE.AND P0, PT, R2, 0x6, PT ;  /* 0x000000060200780c */ /* 0x000fda0003f05270 */
[----:B------:R-:W-:Y:S05]  /*2640*/  @P0 BRA `(.L_x_635) ;  /* 0x0000000800c40947 */ /* 0x000fea0003800000 */
[----:B------:R-:W-:-:S05]  /*2650*/  HADD2.F32 R3, -RZ, R3.H0_H0 ;  /* 0x20000003ff037230 */ /* 0x000fca0000004100 */
[----:B------:R0:W-:Y:S01]  /*2660*/  STG.E desc[UR36][R16.64], R3 ;  /* 0x0000000310007986 */ /* 0x0001e2000c101924 */
[----:B------:R-:W-:Y:S05]  /*2670*/  BRA `(.L_x_636) ;  /* 0x0000000c00187947 */ /* 0x000fea0003800000 */
.L_x_640:
[----:B------:R0:W-:Y:S01]  /*2680*/  STG.E.U16 desc[UR36][R16.64], R3 ;  /* 0x0000000310007986 */ /* 0x0001e2000c101524 */
[----:B------:R-:W-:Y:S05]  /*2690*/  BRA `(.L_x_636) ;  /* 0x0000000c00107947 */ /* 0x000fea0003800000 */
.L_x_639:
[----:B------:R-:W-:-:S13]  /*26a0*/  ISETP.NE.AND P0, PT, R2, 0x7, PT ;  /* 0x000000070200780c */ /* 0x000fda0003f05270 */
[----:B------:R-:W-:Y:S05]  /*26b0*/  @!P0 BRA `(.L_x_641) ;  /* 0x0000000000348947 */ /* 0x000fea0003800000 */
[----:B------:R-:W-:-:S13]  /*26c0*/  ISETP.NE.AND P0, PT, R2, 0x8, PT ;  /* 0x000000080200780c */ /* 0x000fda0003f05270 */
[----:B------:R-:W-:Y:S05]  /*26d0*/  @!P0 BRA `(.L_x_642) ;  /* 0x0000000000188947 */ /* 0x000fea0003800000 */
[----:B------:R-:W-:-:S13]  /*26e0*/  ISETP.NE.AND P0, PT, R2, 0x9, PT ;  /* 0x000000090200780c */ /* 0x000fda0003f05270 */
[----:B------:R-:W-:Y:S05]  /*26f0*/  @P0 BRA `(.L_x_635) ;  /* 0x0000000800980947 */ /* 0x000fea0003800000 */
[----:B------:R-:W-:Y:S02]  /*2700*/  HADD2.F32 R2, -RZ, R3.H0_H0 ;  /* 0x20000003ff027230 */ /* 0x000fe40000004100 */
[----:B------:R-:W-:-:S05]  /*2710*/  IMAD.MOV.U32 R3, RZ, RZ, RZ ;  /* 0x000000ffff037224 */ /* 0x000fca00078e00ff */
[----:B------:R0:W-:Y:S01]  /*2720*/  STG.E.64 desc[UR36][R16.64], R2 ;  /* 0x0000000210007986 */ /* 0x0001e2000c101b24 */
[----:B------:R-:W-:Y:S05]  /*2730*/  BRA `(.L_x_636) ;  /* 0x0000000800e87947 */ /* 0x000fea0003800000 */
.L_x_642:
[----:B------:R-:W-:-:S05]  /*2740*/  HADD2.F32 R0, -RZ, R3.H0_H0 ;  /* 0x20000003ff007230 */ /* 0x000fca0000004100 */
[----:B------:R-:W-:-:S04]  /*2750*/  F2FP.F16.F32.PACK_AB R0, RZ, R0 ;  /* 0x00000000ff00723e */ /* 0x000fc800000000ff */
[----:B------:R-:W-:-:S05]  /*2760*/  PRMT R0, R0, 0x5410, RZ ;  /* 0x0000541000007816 */ /* 0x000fca00000000ff */
[----:B------:R0:W-:Y:S01]  /*2770*/  STG.E desc[UR36][R16.64], R0 ;  /* 0x0000000010007986 */ /* 0x0001e2000c101924 */
[----:B------:R-:W-:Y:S05]  /*2780*/  BRA `(.L_x_636) ;  /* 0x0000000800d47947 */ /* 0x000fea0003800000 */
.L_x_641:
[----:B------:R-:W-:-:S05]  /*2790*/  HADD2.F32 R2, -RZ, R3.H0_H0 ;  /* 0x20000003ff027230 */ /* 0x000fca0000004100 */
[----:B------:R-:W-:-:S06]  /*27a0*/  FMUL.FTZ R2, R2, 1 ;  /* 0x3f80000002027820 */ /* 0x000fcc0000410000 */
[----:B------:R-:W0:Y:S02]  /*27b0*/  F2F.F64.F32 R2, R2 ;  /* 0x0000000200027310 */ /* 0x000e240000201800 */
[----:B0-----:R0:W-:Y:S01]  /*27c0*/  STG.E.64 desc[UR36][R16.64], R2 ;  /* 0x0000000210007986 */ /* 0x0011e2000c101b24 */
[----:B------:R-:W-:Y:S05]  /*27d0*/  BRA `(.L_x_636) ;  /* 0x0000000800c07947 */ /* 0x000fea0003800000 */
.L_x_631:
        /* <DEDUP_REMOVED lines=8> */
[----:B------:R-:W-:-:S05]  /*2860*/  HADD2.F32 R3, -RZ, R3.H0_H0 ;  /* 0x20000003ff037230 */ /* 0x000fca0000004100 */
[----:B------:R-:W-:-:S04]  /*2870*/  FSETP.NEU.FTZ.AND P0, PT, R3, RZ, PT ;  /* 0x000000ff0300720b */ /* 0x000fc80003f1d000 */
[----:B------:R-:W-:-:S05]  /*2880*/  SEL R3, RZ, 0x1, !P0 ;  /* 0x00000001ff037807 */ /* 0x000fca0004000000 */
[----:B------:R0:W-:Y:S01]  /*2890*/  STG.E.U8 desc[UR36][R16.64], R3 ;  /* 0x0000000310007986 */ /* 0x0001e2000c101124 */
[----:B------:R-:W-:Y:S05]  /*28a0*/  BRA `(.L_x_636) ;  /* 0x00000008008c7947 */ /* 0x000fea0003800000 */
.L_x_645:
[----:B------:R-:W-:Y:S01]  /*28b0*/  HADD2.F32 R3, -RZ, R3.H0_H0 ;  /* 0x20000003ff037230 */ /* 0x000fe20000004100 */
[----:B------:R-:W-:-:S04]  /*28c0*/  CS2R R6, SRZ ;  /* 0x0000000000067805 */ /* 0x000fc8000001ff00 */
[----:B------:R-:W-:-:S04]  /*28d0*/  FMUL.FTZ R3, R3, 1 ;  /* 0x3f80000003037820 */ /* 0x000fc80000410000 */
[----:B------:R-:W0:Y:S02]  /*28e0*/  F2F.F64.F32 R4, R3 ;  /* 0x0000000300047310 */ /* 0x000e240000201800 */
[----:B0-----:R0:W-:Y:S01]  /*28f0*/  STG.E.128 desc[UR36][R16.64], R4 ;  /* 0x0000000410007986 */ /* 0x0011e2000c101d24 */
[----:B------:R-:W-:Y:S05]  /*2900*/  BRA `(.L_x_636) ;  /* 0x0000000800747947 */ /* 0x000fea0003800000 */
.L_x_644:
[----:B------:R-:W-:-:S13]  /*2910*/  ISETP.NE.AND P0, PT, R2, 0xf, PT ;  /* 0x0000000f0200780c */ /* 0x000fda0003f05270 */
[----:B------:R-:W-:Y:S05]  /*2920*/  @!P0 BRA `(.L_x_646) ;  /* 0x0000000000b48947 */ /* 0x000fea0003800000 */
[----:B------:R-:W-:-:S13]  /*2930*/  ISETP.NE.AND P0, PT, R2, 0x17, PT ;  /* 0x000000170200780c */ /* 0x000fda0003f05270 */
[----:B------:R-:W-:Y:S05]  /*2940*/  @!P0 BRA `(.L_x_647) ;  /* 0x0000000000548947 */ /* 0x000fea0003800000 */
[----:B------:R-:W-:-:S13]  /*2950*/  ISETP.NE.AND P0, PT, R2, 0x18, PT ;  /* 0x000000180200780c */ /* 0x000fda0003f05270 */
[----:B------:R-:W-:Y:S05]  /*2960*/  @P0 BRA `(.L_x_635) ;  /* 0x0000000400fc0947 */ /* 0x000fea0003800000 */
[----:B------:R-:W-:Y:S01]  /*2970*/  HADD2.F32 R5, -RZ, R3.H0_H0 ;  /* 0x20000003ff057230 */ /* 0x000fe20000004100 */
        /* <DEDUP_REMOVED lines=14> */
.L_x_649:
[----:B------:R-:W-:Y:S05]  /*2a60*/  BSYNC B0 ;  /* 0x0000000000007941 */ /* 0x000fea0003800000 */
.L_x_648:
[----:B------:R-:W-:-:S05]  /*2a70*/  LOP3.LUT R3, R0, R3, RZ, 0xfc, !PT ;  /* 0x0000000300037212 */ /* 0x000fca00078efcff */
[----:B------:R0:W-:Y:S01]  /*2a80*/  STG.E.U8 desc[UR36][R16.64], R3 ;  /* 0x0000000310007986 */ /* 0x0001e2000c101124 */
[----:B------:R-:W-:Y:S05]  /*2a90*/  BRA `(.L_x_636) ;  /* 0x0000000800107947 */ /* 0x000fea0003800000 */
.L_x_647:
[----:B------:R-:W-:Y:S01]  /*2aa0*/  HADD2.F32 R3, -RZ, R3.H0_H0 ;  /* 0x20000003ff037230 */ /* 0x000fe20000004100 */
        /* <DEDUP_REMOVED lines=12> */
.L_x_651:
[----:B------:R-:W-:Y:S01]  /*2b70*/  IMAD.MOV.U32 R0, RZ, RZ, 0x7f ;  /* 0x0000007fff007424 */ /* 0x000fe200078e00ff */
[----:B------:R-:W-:-:S04]  /*2b80*/  ISETP.GT.U32.AND P0, PT, R2, 0x7f800000, PT ;  /* 0x7f8000000200780c */ /* 0x000fc80003f04070 */
[----:B------:R-:W-:-:S09]  /*2b90*/  SEL R0, R0, 0x7c, P0 ;  /* 0x0000007c00007807 */ /* 0x000fd20000000000 */
.L_x_652:
[----:B------:R-:W-:Y:S05]  /*2ba0*/  BSYNC B0 ;  /* 0x0000000000007941 */ /* 0x000fea0003800000 */
.L_x_650:
[----:B------:R-:W-:-:S04]  /*2bb0*/  LOP3.LUT R2, R3, 0x80000000, RZ, 0xc0, !PT ;  /* 0x8000000003027812 */ /* 0x000fc800078ec0ff */
[----:B------:R-:W-:-:S04]  /*2bc0*/  SHF.R.U32.HI R3, RZ, 0x18, R2 ;  /* 0x00000018ff037819 */ /* 0x000fc80000011602 */
[----:B------:R-:W-:-:S05]  /*2bd0*/  LOP3.LUT R3, R0, R3, RZ, 0xfc, !PT ;  /* 0x0000000300037212 */ /* 0x000fca00078efcff */
[----:B------:R0:W-:Y:S01]  /*2be0*/  STG.E.U8 desc[UR36][R16.64], R3 ;  /* 0x0000000310007986 */ /* 0x0001e2000c101124 */
[----:B------:R-:W-:Y:S05]  /*2bf0*/  BRA `(.L_x_636) ;  /* 0x0000000400b87947 */ /* 0x000fea0003800000 */
.L_x_646:
[----:B------:R-:W-:-:S05]  /*2c00*/  HADD2.F32 R0, -RZ, R3.H0_H0 ;  /* 0x20000003ff007230 */ /* 0x000fca0000004100 */
[----:B------:R-:W-:-:S05]  /*2c10*/  F2FP.BF16.F32.PACK_AB R0, RZ, R0 ;  /* 0x00000000ff00723e */ /* 0x000fca00000010ff */
[----:B------:R0:W-:Y:S01]  /*2c20*/  STG.E.U16 desc[UR36][R16.64], R0 ;  /* 0x0000000010007986 */ /* 0x0001e2000c101524 */
[----:B------:R-:W-:Y:S05]  /*2c30*/  BRA `(.L_x_636) ;  /* 0x0000000400a87947 */ /* 0x000fea0003800000 */
.L_x_643:
        /* <DEDUP_REMOVED lines=8> */
[----:B------:R-:W-:-:S06]  /*2cc0*/  HADD2.F32 R3, -RZ, R3.H0_H0 ;  /* 0x20000003ff037230 */ /* 0x000fcc0000004100 */
[----:B------:R-:W0:Y:S02]  /*2cd0*/  F2I.FTZ.U32.TRUNC.NTZ R3, R3 ;  /* 0x0000000300037305 */ /* 0x000e24000021f000 */
[----:B0-----:R0:W-:Y:S01]  /*2ce0*/  STG.E.U16 desc[UR36][R16.64], R3 ;  /* 0x0000000310007986 */ /* 0x0011e2000c101524 */
[----:B------:R-:W-:Y:S05]  /*2cf0*/  BRA `(.L_x_636) ;  /* 0x0000000400787947 */ /* 0x000fea0003800000 */
.L_x_655:
[----:B------:R-:W-:Y:S01]  /*2d00*/  HADD2.F32 R3, -RZ, R3.H0_H0 ;  /* 0x20000003ff037230 */ /* 0x000fe20000004100 */
        /* <DEDUP_REMOVED lines=16> */
.L_x_658:
[----:B------:R-:W-:-:S04]  /*2e10*/  LOP3.LUT R2, R3, 0x80000000, RZ, 0xc0, !PT ;  /* 0x8000000003027812 */ /* 0x000fc800078ec0ff */
[----:B------:R-:W-:-:S04]  /*2e20*/  SHF.R.U32.HI R3, RZ, 0x18, R2 ;  /* 0x00000018ff037819 */ /* 0x000fc80000011602 */
[----:B------:R-:W-:-:S04]  /*2e30*/  LOP3.LUT R0, R0, R3, RZ, 0xfc, !PT ;  /* 0x0000000300007212 */ /* 0x000fc800078efcff */
[----:B------:R-:W-:-:S07]  /*2e40*/  PRMT R8, R0, 0x7610, R8 ;  /* 0x0000761000087816 */ /* 0x000fce0000000008 */
.L_x_657:
[----:B------:R-:W-:Y:S05]  /*2e50*/  BSYNC B0 ;  /* 0x0000000000007941 */ /* 0x000fea0003800000 */
.L_x_656:
[----:B------:R0:W-:Y:S01]  /*2e60*/  STG.E.U8 desc[UR36][R16.64], R8 ;  /* 0x0000000810007986 */ /* 0x0001e2000c101124 */
[----:B------:R-:W-:Y:S05]  /*2e70*/  BRA `(.L_x_636) ;  /* 0x0000000400187947 */ /* 0x000fea0003800000 */
.L_x_654:
        /* <DEDUP_REMOVED lines=17> */
.L_x_661:
[----:B------:R-:W-:-:S04]  /*2f90*/  LOP3.LUT R2, R3, 0x80000000, RZ, 0xc0, !PT ;  /* 0x8000000003027812 */ /* 0x000fc800078ec0ff */
[----:B------:R-:W-:-:S04]  /*2fa0*/  SHF.R.U32.HI R3, RZ, 0x18, R2 ;  /* 0x00000018ff037819 */ /* 0x000fc80000011602 */
[----:B------:R-:W-:-:S04]  /*2fb0*/  LOP3.LUT R0, R0, R3, RZ, 0xfc, !PT ;  /* 0x0000000300007212 */ /* 0x000fc800078efcff */
[----:B------:R-:W-:-:S07]  /*2fc0*/  PRMT R8, R0, 0x7610, R8 ;  /* 0x0000761000087816 */ /* 0x000fce0000000008 */
.L_x_660:
[----:B------:R-:W-:Y:S05]  /*2fd0*/  BSYNC B0 ;  /* 0x0000000000007941 */ /* 0x000fea0003800000 */
.L_x_659:
[----:B------:R0:W-:Y:S01]  /*2fe0*/  STG.E.U8 desc[UR36][R16.64], R8 ;  /* 0x0000000810007986 */ /* 0x0001e2000c101124 */
[----:B------:R-:W-:Y:S05]  /*2ff0*/  BRA `(.L_x_636) ;  /* 0x0000000000b87947 */ /* 0x000fea0003800000 */
.L_x_653:
[----:B------:R-:W-:-:S13]  /*3000*/  ISETP.NE.AND P0, PT, R2, 0x1c, PT ;  /* 0x0000001c0200780c */ /* 0x000fda0003f05270 */
[----:B------:R-:W-:Y:S05]  /*3010*/  @!P0 BRA `(.L_x_662) ;  /* 0x0000000000a48947 */ /* 0x000fea0003800000 */
[----:B------:R-:W-:-:S13]  /*3020*/  ISETP.NE.AND P0, PT, R2, 0x1d, PT ;  /* 0x0000001d0200780c */ /* 0x000fda0003f05270 */
[----:B------:R-:W-:Y:S05]  /*3030*/  @!P0 BRA `(.L_x_663) ;  /* 0x00000000008c8947 */ /* 0x000fea0003800000 */
[----:B------:R-:W-:-:S13]  /*3040*/  ISETP.NE.AND P0, PT, R2, 0x2c, PT ;  /* 0x0000002c0200780c */ /* 0x000fda0003f05270 */
[----:B------:R-:W-:Y:S05]  /*3050*/  @P0 BRA `(.L_x_635) ;  /* 0x0000000000400947 */ /* 0x000fea0003800000 */
[----:B------:R-:W-:-:S05]  /*3060*/  HADD2.F32 R3, -RZ, R3.H0_H0 ;  /* 0x20000003ff037230 */ /* 0x000fca0000004100 */
        /* <DEDUP_REMOVED lines=15> */
.L_x_635:
        /* <DEDUP_REMOVED lines=16> */
.L_x_664:
[----:B------:R-:W-:Y:S05]  /*3260*/  BRA `(.L_x_636) ;  /* 0x00000000001c7947 */ /* 0x000fea0003800000 */
.L_x_663:
[----:B------:R-:W-:-:S06]  /*3270*/  HADD2.F32 R3, -RZ, R3.H0_H0 ;  /* 0x20000003ff037230 */ /* 0x000fcc0000004100 */
[----:B------:R-:W0:Y:S02]  /*3280*/  F2I.U64.TRUNC R2, R3 ;  /* 0x0000000300027311 */ /* 0x000e24000020d800 */
[----:B0-----:R0:W-:Y:S01]  /*3290*/  STG.E.64 desc[UR36][R16.64], R2 ;  /* 0x0000000210007986 */ /* 0x0011e2000c101b24 */
[----:B------:R-:W-:Y:S05]  /*32a0*/  BRA `(.L_x_636) ;  /* 0x00000000000c7947 */ /* 0x000fea0003800000 */
.L_x_662:
[----:B------:R-:W-:-:S06]  /*32b0*/  HADD2.F32 R3, -RZ, R3.H0_H0 ;  /* 0x20000003ff037230 */ /* 0x000fcc0000004100 */
[----:B------:R-:W0:Y:S02]  /*32c0*/  F2I.FTZ.U32.TRUNC.NTZ R3, R3 ;  /* 0x0000000300037305 */ /* 0x000e24000021f000 */
[----:B0-----:R0:W-:Y:S02]  /*32d0*/  STG.E desc[UR36][R16.64], R3 ;  /* 0x0000000310007986 */ /* 0x0011e4000c101924 */
.L_x_636:
[----:B------:R-:W-:-:S04]  /*32e0*/  IMAD R18, R23, 0x200, R18 ;  /* 0x0000020017127824 */ /* 0x000fc800078e0212 */
[----:B------:R-:W-:-:S07]  /*32f0*/  VIADD R19, R18, 0x80 ;  /* 0x0000008012137836 */ /* 0x000fce0000000000 */
.L_x_596:
[----:B------:R-:W-:Y:S05]  /*3300*/  BSYNC B6 ;  /* 0x0000000000067941 */ /* 0x000fea0003800000 */
.L_x_595:
        /* <DEDUP_REMOVED lines=307> */
.L_x_667:
        /* <DEDUP_REMOVED lines=22> */
.L_x_671:
[----:B------:R-:W2:Y:S02]  /*47a0*/  LDG.E.U8 R2, desc[UR36][R2.64] ;  /* 0x0000002402027981 */ /* 0x000ea4000c1e1100 */
[----:B--2---:R-:W-:-:S04]  /*47b0*/  I2FP.F32.U32 R0, R2 ;  /* 0x0000000200007245 */ /* 0x004fc80000201000 */
[----:B------:R-:W-:Y:S01]  /*47c0*/  F2FP.F16.F32.PACK_AB R0, RZ, R0 ;  /* 0x00000000ff00723e */ /* 0x000fe200000000ff */
[----:B------:R-:W-:Y:S06]  /*47d0*/  BRA `(.L_x_673) ;  /* 0x0000000c00887947 */ /* 0x000fec0003800000 */
.L_x_670:
        /* <DEDUP_REMOVED lines=10> */
.L_x_675:
[----:B------:R-:W2:Y:S02]  /*4880*/  LDG.E R2, desc[UR36][R2.64] ;  /* 0x0000002402027981 */ /* 0x000ea4000c1e1900 */
[----:B--2---:R-:W-:-:S04]  /*4890*/  I2FP.F32.S32 R0, R2 ;  /* 0x0000000200007245 */ /* 0x004fc80000201400 */
[----:B------:R-:W-:Y:S01]  /*48a0*/  F2FP.F16.F32.PACK_AB R0, RZ, R0 ;  /* 0x00000000ff00723e */ /* 0x000fe200000000ff */
[----:B------:R-:W-:Y:S06]  /*48b0*/  BRA `(.L_x_673) ;  /* 0x0000000c00507947 */ /* 0x000fec0003800000 */
.L_x_674:
[----:B------:R-:W2:Y:S02]  /*48c0*/  LDG.E.U16 R2, desc[UR36][R2.64] ;  /* 0x0000002402027981 */ /* 0x000ea4000c1e1500 */
[----:B--2---:R-:W0:Y:S02]  /*48d0*/  I2F.S16 R0, R2 ;  /* 0x0000000200007306 */ /* 0x004e240000101400 */
[----:B0-----:R-:W-:Y:S01]  /*48e0*/  F2FP.F16.F32.PACK_AB R0, RZ, R0 ;  /* 0x00000000ff00723e */ /* 0x001fe200000000ff */
[----:B------:R-:W-:Y:S06]  /*48f0*/  BRA `(.L_x_673) ;  /* 0x0000000c00407947 */ /* 0x000fec0003800000 */
.L_x_669:
        /* <DEDUP_REMOVED lines=9> */
.L_x_677:
[----:B------:R0:W5:Y:S01]  /*4990*/  LDG.E.U16 R0, desc[UR36][R2.64] ;  /* 0x0000002402007981 */ /* 0x000162000c1e1500 */
[----:B------:R-:W-:Y:S05]  /*49a0*/  BRA `(.L_x_673) ;  /* 0x0000000c00147947 */ /* 0x000fea0003800000 */
.L_x_676:
        /* <DEDUP_REMOVED lines=9> */
.L_x_679:
[----:B------:R1:W5:Y:S01]  /*4a40*/  LDG.E.U16 R0, desc[UR36][R2.64] ;  /* 0x0000002402007981 */ /* 0x000362000c1e1500 */
[----:B------:R-:W-:Y:S05]  /*4a50*/  BRA `(.L_x_673) ;  /* 0x0000000800e87947 */ /* 0x000fea0003800000 */
.L_x_678:
        /* <DEDUP_REMOVED lines=8> */
.L_x_668:
        /* <DEDUP_REMOVED lines=13> */
.L_x_682:
        /* <DEDUP_REMOVED lines=8> */
.L_x_681:
        /* <DEDUP_REMOVED lines=28> */
.L_x_684:
        /* <DEDUP_REMOVED lines=15> */
.L_x_683:
[----:B------:R-:W2:Y:S02]  /*4ee0*/  LDG.E.U16 R0, desc[UR36][R2.64] ;  /* 0x0000002402007981 */ /* 0x000ea4000c1e1500 */
[----:B--2---:R-:W-:-:S05]  /*4ef0*/  IMAD.U32 R0, R0, 0x10000, RZ ;  /* 0x0001000000007824 */ /* 0x004fca00078e00ff */
[----:B------:R-:W-:Y:S01]  /*4f00*/  F2FP.F16.F32.PACK_AB R0, RZ, R0 ;  /* 0x00000000ff00723e */ /* 0x000fe200000000ff */
[----:B------:R-:W-:Y:S06]  /*4f10*/  BRA `(.L_x_673) ;  /* 0x0000000400b87947 */ /* 0x000fec0003800000 */
.L_x_680:
        /* <DEDUP_REMOVED lines=12> */
.L_x_687:
        /* <DEDUP_REMOVED lines=21> */
.L_x_691:
[----:B------:R-:W-:Y:S05]  /*5130*/  BSYNC B1 ;  /* 0x0000000000017941 */ /* 0x000fea0003800000 */
.L_x_690:
[----:B------:R-:W-:Y:S01]  /*5140*/  LEA R3, R0, 0x3b800000, 0x17 ;  /* 0x3b80000000037811 */ /* 0x000fe200078eb8ff */
[----:B------:R-:W-:-:S05]  /*5150*/  IMAD.SHL.U32 R0, R2, 0x100000, RZ ;  /* 0x0010000002007824 */ /* 0x000fca00078e00ff */
[----:B------:R-:W-:-:S07]  /*5160*/  LOP3.LUT R0, R3, R0, R4, 0xfe, !PT ;  /* 0x0000000003007212 */ /* 0x000fce00078efe04 */
.L_x_689:
[----:B------:R-:W-:Y:S05]  /*5170*/  BSYNC B0 ;  /* 0x0000000000007941 */ /* 0x000fea0003800000 */
.L_x_688:
[----:B------:R-:W-:Y:S01]  /*5180*/  F2FP.F16.F32.PACK_AB R0, RZ, R0 ;  /* 0x00000000ff00723e */ /* 0x000fe200000000ff */
[----:B------:R-:W-:Y:S06]  /*5190*/  BRA `(.L_x_673) ;  /* 0x0000000400187947 */ /* 0x000fec0003800000 */
.L_x_686:
        /* <DEDUP_REMOVED lines=21> */
.L_x_695:
[----:B------:R-:W-:Y:S05]  /*52f0*/  BSYNC B1 ;  /* 0x0000000000017941 */ /* 0x000fea0003800000 */
.L_x_694:
[----:B------:R-:W-:Y:S01]  /*5300*/  LEA R3, R0, 0x37800000, 0x17 ;  /* 0x3780000000037811 */ /* 0x000fe200078eb8ff */
[----:B------:R-:W-:-:S05]  /*5310*/  IMAD.SHL.U32 R0, R2, 0x200000, RZ ;  /* 0x0020000002007824 */ /* 0x000fca00078e00ff */
[----:B------:R-:W-:-:S07]  /*5320*/  LOP3.LUT R0, R3, R0, R4, 0xfe, !PT ;  /* 0x0000000003007212 */ /* 0x000fce00078efe04 */
.L_x_693:
[----:B------:R-:W-:Y:S05]  /*5330*/  BSYNC B0 ;  /* 0x0000000000007941 */ /* 0x000fea0003800000 */
.L_x_692:
[----:B------:R-:W-:Y:S01]  /*5340*/  F2FP.F16.F32.PACK_AB R0, RZ, R0 ;  /* 0x00000000ff00723e */ /* 0x000fe200000000ff */
[----:B------:R-:W-:Y:S06]  /*5350*/  BRA `(.L_x_673) ;  /* 0x0000000000a87947 */ /* 0x000fec0003800000 */
.L_x_685:
        /* <DEDUP_REMOVED lines=14> */
.L_x_699:
[----:B------:R-:W-:Y:S05]  /*5440*/  BSYNC B0 ;  /* 0x0000000000007941 */ /* 0x000fea0003800000 */
.L_x_698:
[----:B------:R-:W-:Y:S01]  /*5450*/  F2FP.F16.F32.PACK_AB R0, RZ, R0 ;  /* 0x00000000ff00723e */ /* 0x000fe200000000ff */
[----:B------:R-:W-:Y:S06]  /*5460*/  BRA `(.L_x_673) ;  /* 0x0000000000647947 */ /* 0x000fec0003800000 */
.L_x_672:
        /* <DEDUP_REMOVED lines=16> */
.L_x_700:
[----:B------:R-:W-:Y:S01]  /*5570*/  PRMT R0, RZ, 0x7610, R0 ;  /* 0x00007610ff007816 */ /* 0x000fe20000000000 */
[----:B------:R-:W-:Y:S06]  /*5580*/  BRA `(.L_x_673) ;  /* 0x00000000001c7947 */ /* 0x000fec0003800000 */
.L_x_697:
[----:B------:R-:W2:Y:S02]  /*5590*/  LDG.E.64 R2, desc[UR36][R2.64] ;  /* 0x0000002402027981 */ /* 0x000ea4000c1e1b00 */
[----:B--2---:R-:W0:Y:S02]  /*55a0*/  I2F.U64 R0, R2 ;  /* 0x0000000200007312 */ /* 0x004e240000301000 */
[----:B0-----:R-:W-:Y:S01]  /*55b0*/  F2FP.F16.F32.PACK_AB R0, RZ, R0 ;  /* 0x00000000ff00723e */ /* 0x001fe200000000ff */
[----:B------:R-:W-:Y:S06]  /*55c0*/  BRA `(.L_x_673) ;  /* 0x00000000000c7947 */ /* 0x000fec0003800000 */
.L_x_696:
[----:B------:R-:W2:Y:S02]  /*55d0*/  LDG.E R2, desc[UR36][R2.64] ;  /* 0x0000002402027981 */ /* 0x000ea4000c1e1900 */
[----:B--2---:R-:W-:-:S04]  /*55e0*/  I2FP.F32.U32 R0, R2 ;  /* 0x0000000200007245 */ /* 0x004fc80000201000 */
[----:B------:R-:W-:-:S07]  /*55f0*/  F2FP.F16.F32.PACK_AB R0, RZ, R0 ;  /* 0x00000000ff00723e */ /* 0x000fce00000000ff */
.L_x_673:
        /* <DEDUP_REMOVED lines=20> */
.L_x_704:
[----:B------:R-:W-:-:S06]  /*5740*/  HADD2.F32 R3, -RZ, R2.H0_H0 ;  /* 0x20000002ff037230 */ /* 0x000fcc0000004100 */
[----:B------:R-:W0:Y:S02]  /*5750*/  F2I.S64.TRUNC R2, R3 ;  /* 0x0000000300027311 */ /* 0x000e24000020d900 */
[----:B0-----:R0:W-:Y:S01]  /*5760*/  STG.E.U8 desc[UR36][R16.64], R2 ;  /* 0x0000000210007986 */ /* 0x0011e2000c101124 */
[----:B------:R-:W-:Y:S05]  /*5770*/  BRA `(.L_x_706) ;  /* 0x0000000c00847947 */ /* 0x000fea0003800000 */
.L_x_703:
        /* <DEDUP_REMOVED lines=10> */
.L_x_708:
[----:B------:R-:W-:-:S04]  /*5820*/  HADD2.F32 R2, -RZ, R2.H0_H0 ;  /* 0x20000002ff027230 */ /* 0x000fc80000004100 */
[----:B------:R-:W0:Y:S02]  /*5830*/  F2I.FTZ.TRUNC.NTZ R3, R2 ;  /* 0x0000000200037305 */ /* 0x000e24000021f100 */
[----:B0-----:R0:W-:Y:S01]  /*5840*/  STG.E desc[UR36][R16.64], R3 ;  /* 0x0000000310007986 */ /* 0x0011e2000c101924 */
[----:B------:R-:W-:Y:S05]  /*5850*/  BRA `(.L_x_706) ;  /* 0x0000000c004c7947 */ /* 0x000fea0003800000 */
.L_x_707:
[----:B------:R-:W-:-:S04]  /*5860*/  HADD2.F32 R2, -RZ, R2.H0_H0 ;  /* 0x20000002ff027230 */ /* 0x000fc80000004100 */
[----:B------:R-:W0:Y:S02]  /*5870*/  F2I.FTZ.TRUNC.NTZ R3, R2 ;  /* 0x0000000200037305 */ /* 0x000e24000021f100 */
[----:B0-----:R0:W-:Y:S01]  /*5880*/  STG.E.U16 desc[UR36][R16.64], R3 ;  /* 0x0000000310007986 */ /* 0x0011e2000c101524 */
[----:B------:R-:W-:Y:S05]  /*5890*/  BRA `(.L_x_706) ;  /* 0x0000000c003c7947 */ /* 0x000fea0003800000 */
.L_x_702:
        /* <DEDUP_REMOVED lines=9> */
.L_x_710:
[----:B------:R0:W-:Y:S01]  /*5930*/  STG.E.U16 desc[UR36][R16.64], R2 ;  /* 0x0000000210007986 */ /* 0x0001e2000c101524 */
[----:B------:R-:W-:Y:S05]  /*5940*/  BRA `(.L_x_706) ;  /* 0x0000000c00107947 */ /* 0x000fea0003800000 */
.L_x_709:
        /* <DEDUP_REMOVED lines=10> */
.L_x_712:
[----:B------:R-:W-:-:S05]  /*59f0*/  HADD2.F32 R0, -RZ, R2.H0_H0 ;  /* 0x20000002ff007230 */ /* 0x000fca0000004100 */
[----:B------:R-:W-:-:S04]  /*5a00*/  F2FP.F16.F32.PACK_AB R0, RZ, R0 ;  /* 0x00000000ff00723e */ /* 0x000fc800000000ff */
[----:B------:R-:W-:-:S05]  /*5a10*/  PRMT R0, R0, 0x5410, RZ ;  /* 0x0000541000007816 */ /* 0x000fca00000000ff */
[----:B------:R0:W-:Y:S01]  /*5a20*/  STG.E desc[UR36][R16.64], R0 ;  /* 0x0000000010007986 */ /* 0x0001e2000c101924 */
[----:B------:R-:W-:Y:S05]  /*5a30*/  BRA `(.L_x_706) ;  /* 0x0000000800d47947 */ /* 0x000fea0003800000 */
.L_x_711:
[----:B------:R-:W-:-:S05]  /*5a40*/  HADD2.F32 R2, -RZ, R2.H0_H0 ;  /* 0x20000002ff027230 */ /* 0x000fca0000004100 */
[----:B------:R-:W-:-:S06]  /*5a50*/  FMUL.FTZ R2, R2, 1 ;  /* 0x3f80000002027820 */ /* 0x000fcc0000410000 */
[----:B------:R-:W0:Y:S02]  /*5a60*/  F2F.F64.F32 R2, R2 ;  /* 0x0000000200027310 */ /* 0x000e240000201800 */
[----:B0-----:R0:W-:Y:S01]  /*5a70*/  STG.E.64 desc[UR36][R16.64], R2 ;  /* 0x0000000210007986 */ /* 0x0011e2000c101b24 */
[----:B------:R-:W-:Y:S05]  /*5a80*/  BRA `(.L_x_706) ;  /* 0x0000000800c07947 */ /* 0x000fea0003800000 */
.L_x_701:
        /* <DEDUP_REMOVED lines=13> */
.L_x_715:
[----:B------:R-:W-:Y:S01]  /*5b60*/  HADD2.F32 R2, -RZ, R2.H0_H0 ;  /* 0x20000002ff027230 */ /* 0x000fe20000004100 */
[----:B------:R-:W-:-:S04]  /*5b70*/  CS2R R6, SRZ ;  /* 0x0000000000067805 */ /* 0x000fc8000001ff00 */
[----:B------:R-:W-:-:S04]  /*5b80*/  FMUL.FTZ R2, R2, 1 ;  /* 0x3f80000002027820 */ /* 0x000fc80000410000 */
[----:B------:R-:W0:Y:S02]  /*5b90*/  F2F.F64.F32 R4, R2 ;  /* 0x0000000200047310 */ /* 0x000e240000201800 */
[----:B0-----:R0:W-:Y:S01]  /*5ba0*/  STG.E.128 desc[UR36][R16.64], R4 ;  /* 0x0000000410007986 */ /* 0x0011e2000c101d24 */
[----:B------:R-:W-:Y:S05]  /*5bb0*/  BRA `(.L_x_706) ;  /* 0x0000000800747947 */ /* 0x000fea0003800000 */
.L_x_714:
        /* <DEDUP_REMOVED lines=21> */
.L_x_719:
[----:B------:R-:W-:Y:S05]  /*5d10*/  BSYNC B0 ;  /* 0x0000000000007941 */ /* 0x000fea0003800000 */
.L_x_718:
[----:B------:R-:W-:-:S05]  /*5d20*/  LOP3.LUT R3, R0, R3, RZ, 0xfc, !PT ;  /* 0x0000000300037212 */ /* 0x000fca00078efcff */
[----:B------:R0:W-:Y:S01]  /*5d30*/  STG.E.U8 desc[UR36][R16.64], R3 ;  /* 0x0000000310007986 */ /* 0x0001e2000c101124 */
[----:B------:R-:W-:Y:S05]  /*5d40*/  BRA `(.L_x_706) ;  /* 0x0000000800107947 */ /* 0x000fea0003800000 */
.L_x_717:
        /* <DEDUP_REMOVED lines=13> */
.L_x_721:
[----:B------:R-:W-:Y:S01]  /*5e20*/  IMAD.MOV.U32 R0, RZ, RZ, 0x7f ;  /* 0x0000007fff007424 */ /* 0x000fe200078e00ff */
[----:B------:R-:W-:-:S04]  /*5e30*/  ISETP.GT.U32.AND P0, PT, R2, 0x7f800000, PT ;  /* 0x7f8000000200780c */ /* 0x000fc80003f04070 */
[----:B------:R-:W-:-:S09]  /*5e40*/  SEL R0, R0, 0x7c, P0 ;  /* 0x0000007c00007807 */ /* 0x000fd20000000000 */
.L_x_722:
[----:B------:R-:W-:Y:S05]  /*5e50*/  BSYNC B0 ;  /* 0x0000000000007941 */ /* 0x000fea0003800000 */
.L_x_720:
[----:B------:R-:W-:-:S04]  /*5e60*/  LOP3.LUT R2, R3, 0x80000000, RZ, 0xc0, !PT ;  /* 0x8000000003027812 */ /* 0x000fc800078ec0ff */
[----:B------:R-:W-:-:S04]  /*5e70*/  SHF.R.U32.HI R3, RZ, 0x18, R2 ;  /* 0x00000018ff037819 */ /* 0x000fc80000011602 */
[----:B------:R-:W-:-:S05]  /*5e80*/  LOP3.LUT R3, R0, R3, RZ, 0xfc, !PT ;  /* 0x0000000300037212 */ /* 0x000fca00078efcff */
[----:B------:R0:W-:Y:S01]  /*5e90*/  STG.E.U8 desc[UR36][R16.64], R3 ;  /* 0x0000000310007986 */ /* 0x0001e2000c101124 */
[----:B------:R-:W-:Y:S05]  /*5ea0*/  BRA `(.L_x_706) ;  /* 0x0000000400b87947 */ /* 0x000fea0003800000 */
.L_x_716:
[----:B------:R-:W-:-:S05]  /*5eb0*/  HADD2.F32 R0, -RZ, R2.H0_H0 ;  /* 0x20000002ff007230 */ /* 0x000fca0000004100 */
[----:B------:R-:W-:-:S05]  /*5ec0*/  F2FP.BF16.F32.PACK_AB R0, RZ, R0 ;  /* 0x00000000ff00723e */ /* 0x000fca00000010ff */
[----:B------:R0:W-:Y:S01]  /*5ed0*/  STG.E.U16 desc[UR36][R16.64], R0 ;  /* 0x0000000010007986 */ /* 0x0001e2000c101524 */
[----:B------:R-:W-:Y:S05]  /*5ee0*/  BRA `(.L_x_706) ;  /* 0x0000000400a87947 */ /* 0x000fea0003800000 */
.L_x_713:
        /* <DEDUP_REMOVED lines=12> */
.L_x_725:
        /* <DEDUP_REMOVED lines=17> */
.L_x_728:
[----:B------:R-:W-:-:S04]  /*60c0*/  LOP3.LUT R2, R3, 0x80000000, RZ, 0xc0, !PT ;  /* 0x8000000003027812 */ /* 0x000fc800078ec0ff */
[----:B------:R-:W-:-:S04]  /*60d0*/  SHF.R.U32.HI R3, RZ, 0x18, R2 ;  /* 0x00000018ff037819 */ /* 0x000fc80000011602 */
[----:B------:R-:W-:-:S04]  /*60e0*/  LOP3.LUT R0, R0, R3, RZ, 0xfc, !PT ;  /* 0x0000000300007212 */ /* 0x000fc800078efcff */
[----:B------:R-:W-:-:S07]  /*60f0*/  PRMT R8, R0, 0x7610, R8 ;  /* 0x0000761000087816 */ /* 0x000fce0000000008 */
.L_x_727:
[----:B------:R-:W-:Y:S05]  /*6100*/  BSYNC B0 ;  /* 0x0000000000007941 */ /* 0x000fea0003800000 */
.L_x_726:
[----:B------:R3:W-:Y:S01]  /*6110*/  STG.E.U8 desc[UR36][R16.64], R8 ;  /* 0x0000000810007986 */ /* 0x0007e2000c101124 */
[----:B------:R-:W-:Y:S05]  /*6120*/  BRA `(.L_x_706) ;  /* 0x0000000400187947 */ /* 0x000fea0003800000 */
.L_x_724:
        /* <DEDUP_REMOVED lines=17> */
.L_x_731:
[----:B------:R-:W-:-:S04]  /*6240*/  LOP3.LUT R2, R3, 0x80000000, RZ, 0xc0, !PT ;  /* 0x8000000003027812 */ /* 0x000fc800078ec0ff */
[----:B------:R-:W-:-:S04]  /*6250*/  SHF.R.U32.HI R3, RZ, 0x18, R2 ;  /* 0x00000018ff037819 */ /* 0x000fc80000011602 */
[----:B------:R-:W-:-:S04]  /*6260*/  LOP3.LUT R0, R0, R3, RZ, 0xfc, !PT ;  /* 0x0000000300007212 */ /* 0x000fc800078efcff */
[----:B------:R-:W-:-:S07]  /*6270*/  PRMT R8, R0, 0x7610, R8 ;  /* 0x0000761000087816 */ /* 0x000fce0000000008 */
.L_x_730:
[----:B------:R-:W-:Y:S05]  /*6280*/  BSYNC B0 ;  /* 0x0000000000007941 */ /* 0x000fea0003800000 */
.L_x_729:
[----:B------:R0:W-:Y:S01]  /*6290*/  STG.E.U8 desc[UR36][R16.64], R8 ;  /* 0x0000000810007986 */ /* 0x0001e2000c101124 */
[----:B------:R-:W-:Y:S05]  /*62a0*/  BRA `(.L_x_706) ;  /* 0x0000000000b87947 */ /* 0x000fea0003800000 */
.L_x_723:
        /* <DEDUP_REMOVED lines=22> */
.L_x_705:
        /* <DEDUP_REMOVED lines=16> */
.L_x_734:
[----:B------:R-:W-:Y:S05]  /*6510*/  BRA `(.L_x_706) ;  /* 0x00000000001c7947 */ /* 0x000fea0003800000 */
.L_x_733:
[----:B------:R-:W-:-:S06]  /*6520*/  HADD2.F32 R2, -RZ, R2.H0_H0 ;  /* 0x20000002ff027230 */ /* 0x000fcc0000004100 */
[----:B------:R-:W0:Y:S02]  /*6530*/  F2I.U64.TRUNC R2, R2 ;  /* 0x0000000200027311 */ /* 0x000e24000020d800 */
[----:B0-----:R2:W-:Y:S01]  /*6540*/  STG.E.64 desc[UR36][R16.64], R2 ;  /* 0x0000000210007986 */ /* 0x0015e2000c101b24 */
[----:B------:R-:W-:Y:S05]  /*6550*/  BRA `(.L_x_706) ;  /* 0x00000000000c7947 */ /* 0x000fea0003800000 */
.L_x_732:
[----:B------:R-:W-:-:S04]  /*6560*/  HADD2.F32 R2, -RZ, R2.H0_H0 ;  /* 0x20000002ff027230 */ /* 0x000fc80000004100 */
[----:B------:R-:W0:Y:S02]  /*6570*/  F2I.FTZ.U32.TRUNC.NTZ R3, R2 ;  /* 0x0000000200037305 */ /* 0x000e24000021f000 */
[----:B0-----:R0:W-:Y:S02]  /*6580*/  STG.E desc[UR36][R16.64], R3 ;  /* 0x0000000310007986 */ /* 0x0011e4000c101924 */
.L_x_706:
[----:B------:R-:W-:-:S07]  /*6590*/  VIADD R19, R19, 0x80 ;  /* 0x0000008013137836 */ /* 0x000fce0000000000 */
.L_x_666:
[----:B------:R-:W-:Y:S05]  /*65a0*/  BSYNC B6 ;  /* 0x0000000000067941 */ /* 0x000fea0003800000 */
.L_x_665:
        /* <DEDUP_REMOVED lines=307> */
.L_x_737:
        /* <DEDUP_REMOVED lines=22> */
.L_x_741:
[----:B------:R-:W2:Y:S02]  /*7a40*/  LDG.E.U8 R2, desc[UR36][R2.64] ;  /* 0x0000002402027981 */ /* 0x000ea4000c1e1100 */
[----:B--2---:R-:W-:-:S04]  /*7a50*/  I2FP.F32.U32 R0, R2 ;  /* 0x0000000200007245 */ /* 0x004fc80000201000 */
[----:B------:R-:W-:Y:S01]  /*7a60*/  F2FP.F16.F32.PACK_AB R0, RZ, R0 ;  /* 0x00000000ff00723e */ /* 0x000fe200000000ff */
[----:B------:R-:W-:Y:S06]  /*7a70*/  BRA `(.L_x_743) ;  /* 0x0000000c00887947 */ /* 0x000fec0003800000 */
.L_x_740:
        /* <DEDUP_REMOVED lines=10> */
.L_x_745:
[----:B------:R-:W2:Y:S02]  /*7b20*/  LDG.E R2, desc[UR36][R2.64] ;  /* 0x0000002402027981 */ /* 0x000ea4000c1e1900 */
[----:B--2---:R-:W-:-:S04]  /*7b30*/  I2FP.F32.S32 R0, R2 ;  /* 0x0000000200007245 */ /* 0x004fc80000201400 */
[----:B------:R-:W-:Y:S01]  /*7b40*/  F2FP.F16.F32.PACK_AB R0, RZ, R0 ;  /* 0x00000000ff00723e */ /* 0x000fe200000000ff */
[----:B------:R-:W-:Y:S06]  /*7b50*/  BRA `(.L_x_743) ;  /* 0x0000000c00507947 */ /* 0x000fec0003800000 */
.L_x_744:
[----:B------:R-:W2:Y:S02]  /*7b60*/  LDG.E.U16 R2, desc[UR36][R2.64] ;  /* 0x0000002402027981 */ /* 0x000ea4000c1e1500 */
[----:B--2---:R-:W0:Y:S02]  /*7b70*/  I2F.S16 R0, R2 ;  /* 0x0000000200007306 */ /* 0x004e240000101400 */
[----:B0-----:R-:W-:Y:S01]  /*7b80*/  F2FP.F16.F32.PACK_AB R0, RZ, R0 ;  /* 0x00000000ff00723e */ /* 0x001fe200000000ff */
[----:B------:R-:W-:Y:S06]  /*7b90*/  BRA `(.L_x_743) ;  /* 0x0000000c00407947 */ /* 0x000fec0003800000 */
.L_x_739:
        /* <DEDUP_REMOVED lines=9> */
.L_x_747:
[----:B------:R1:W5:Y:S01]  /*7c30*/  LDG.E.U16 R0, desc[UR36][R2.64] ;  /* 0x0000002402007981 */ /* 0x000362000c1e1500 */
[----:B------:R-:W-:Y:S05]  /*7c40*/  BRA `(.L_x_743) ;  /* 0x0000000c00147947 */ /* 0x000fea0003800000 */
.L_x_746:
        /* <DEDUP_REMOVED lines=9> */
.L_x_749:
[----:B------:R0:W5:Y:S01]  /*7ce0*/  LDG.E.U16 R0, desc[UR36][R2.64] ;  /* 0x0000002402007981 */ /* 0x000162000c1e1500 */
[----:B------:R-:W-:Y:S05]  /*7cf0*/  BRA `(.L_x_743) ;  /* 0x0000000800e87947 */ /* 0x000fea0003800000 */
.L_x_748:
        /* <DEDUP_REMOVED lines=8> */
.L_x_738:
        /* <DEDUP_REMOVED lines=13> */
.L_x_752:
        /* <DEDUP_REMOVED lines=8> */
.L_x_751:
        /* <DEDUP_REMOVED lines=28> */
.L_x_754:
        /* <DEDUP_REMOVED lines=15> */
.L_x_753:
[----:B------:R-:W2:Y:S02]  /*8180*/  LDG.E.U16 R0, desc[UR36][R2.64] ;  /* 0x0000002402007981 */ /* 0x000ea4000c1e1500 */
[----:B--2---:R-:W-:-:S05]  /*8190*/  IMAD.U32 R0, R0, 0x10000, RZ ;  /* 0x0001000000007824 */ /* 0x004fca00078e00ff */
[----:B------:R-:W-:Y:S01]  /*81a0*/  F2FP.F16.F32.PACK_AB R0, RZ, R0 ;  /* 0x00000000ff00723e */ /* 0x000fe200000000ff */
[----:B------:R-:W-:Y:S06]  /*81b0*/  BRA `(.L_x_743) ;  /* 0x0000000400b87947 */ /* 0x000fec0003800000 */
.L_x_750:
        /* <DEDUP_REMOVED lines=12> */
.L_x_757:
        /* <DEDUP_REMOVED lines=21> */
.L_x_761:
[----:B------:R-:W-:Y:S05]  /*83d0*/  BSYNC B1 ;  /* 0x0000000000017941 */ /* 0x000fea0003800000 */
.L_x_760:
[----:B------:R-:W-:Y:S01]  /*83e0*/  LEA R3, R0, 0x3b800000, 0x17 ;  /* 0x3b80000000037811 */ /* 0x000fe200078eb8ff */
[----:B------:R-:W-:-:S05]  /*83f0*/  IMAD.SHL.U32 R0, R2, 0x100000, RZ ;  /* 0x0010000002007824 */ /* 0x000fca00078e00ff */
[----:B------:R-:W-:-:S07]  /*8400*/  LOP3.LUT R0, R3, R0, R4, 0xfe, !PT ;  /* 0x0000000003007212 */ /* 0x000fce00078efe04 */
.L_x_759:
[----:B------:R-:W-:Y:S05]  /*8410*/  BSYNC B0 ;  /* 0x0000000000007941 */ /* 0x000fea0003800000 */
.L_x_758:
[----:B------:R-:W-:Y:S01]  /*8420*/  F2FP.F16.F32.PACK_AB R0, RZ, R0 ;  /* 0x00000000ff00723e */ /* 0x000fe200000000ff */
[----:B------:R-:W-:Y:S06]  /*8430*/  BRA `(.L_x_743) ;  /* 0x0000000400187947 */ /* 0x000fec0003800000 */
.L_x_756:
        /* <DEDUP_REMOVED lines=21> */
.L_x_765:
[----:B------:R-:W-:Y:S05]  /*8590*/  BSYNC B1 ;  /* 0x0000000000017941 */ /* 0x000fea0003800000 */
.L_x_764:
[----:B------:R-:W-:Y:S01]  /*85a0*/  LEA R3, R0, 0x37800000, 0x17 ;  /* 0x3780000000037811 */ /* 0x000fe200078eb8ff */
[----:B------:R-:W-:-:S05]  /*85b0*/  IMAD.SHL.U32 R0, R2, 0x200000, RZ ;  /* 0x0020000002007824 */ /* 0x000fca00078e00ff */
[----:B------:R-:W-:-:S07]  /*85c0*/  LOP3.LUT R0, R3, R0, R4, 0xfe, !PT ;  /* 0x0000000003007212 */ /* 0x000fce00078efe04 */
.L_x_763:
[----:B------:R-:W-:Y:S05]  /*85d0*/  BSYNC B0 ;  /* 0x0000000000007941 */ /* 0x000fea0003800000 */
.L_x_762:
[----:B------:R-:W-:Y:S01]  /*85e0*/  F2FP.F16.F32.PACK_AB R0, RZ, R0 ;  /* 0x00000000ff00723e */ /* 0x000fe200000000ff */
[----:B------:R-:W-:Y:S06]  /*85f0*/  BRA `(.L_x_743) ;  /* 0x0000000000a87947 */ /* 0x000fec0003800000 */
.L_x_755:
        /* <DEDUP_REMOVED lines=14> */
.L_x_769:
[----:B------:R-:W-:Y:S05]  /*86e0*/  BSYNC B0 ;  /* 0x0000000000007941 */ /* 0x000fea0003800000 */
.L_x_768:
[----:B------:R-:W-:Y:S01]  /*86f0*/  F2FP.F16.F32.PACK_AB R0, RZ, R0 ;  /* 0x00000000ff00723e */ /* 0x000fe200000000ff */
[----:B------:R-:W-:Y:S06]  /*8700*/  BRA `(.L_x_743) ;  /* 0x0000000000647947 */ /* 0x000fec0003800000 */
.L_x_742:
        /* <DEDUP_REMOVED lines=16> */
.L_x_770:
[----:B------:R-:W-:Y:S01]  /*8810*/  PRMT R0, RZ, 0x7610, R0 ;  /* 0x00007610ff007816 */ /* 0x000fe20000000000 */
[----:B------:R-:W-:Y:S06]  /*8820*/  BRA `(.L_x_743) ;  /* 0x00000000001c7947 */ /* 0x000fec0003800000 */
.L_x_767:
[----:B------:R-:W2:Y:S02]  /*8830*/  LDG.E.64 R2, desc[UR36][R2.64] ;  /* 0x0000002402027981 */ /* 0x000ea4000c1e1b00 */
[----:B--2---:R-:W0:Y:S02]  /*8840*/  I2F.U64 R0, R2 ;  /* 0x0000000200007312 */ /* 0x004e240000301000 */
[----:B0-----:R-:W-:Y:S01]  /*8850*/  F2FP.F16.F32.PACK_AB R0, RZ, R0 ;  /* 0x00000000ff00723e */ /* 0x001fe200000000ff */
[----:B------:R-:W-:Y:S06]  /*8860*/  BRA `(.L_x_743) ;  /* 0x00000000000c7947 */ /* 0x000fec0003800000 */
.L_x_766:
[----:B------:R-:W2:Y:S02]  /*8870*/  LDG.E R2, desc[UR36][R2.64] ;  /* 0x0000002402027981 */ /* 0x000ea4000c1e1900 */
[----:B--2---:R-:W-:-:S04]  /*8880*/  I2FP.F32.U32 R0, R2 ;  /* 0x0000000200007245 */ /* 0x004fc80000201000 */
[----:B------:R-:W-:-:S07]  /*8890*/  F2FP.F16.F32.PACK_AB R0, RZ, R0 ;  /* 0x00000000ff00723e */ /* 0x000fce00000000ff */
.L_x_743:
        /* <DEDUP_REMOVED lines=20> */
.L_x_774:
[----:B------:R-:W-:-:S06]  /*89e0*/  HADD2.F32 R3, -RZ, R2.H0_H0 ;  /* 0x20000002ff037230 */ /* 0x000fcc0000004100 */
[----:B------:R-:W0:Y:S02]  /*89f0*/  F2I.S64.TRUNC R2, R3 ;  /* 0x0000000300027311 */ /* 0x000e24000020d900 */
[----:B0-----:R3:W-:Y:S01]  /*8a00*/  STG.E.U8 desc[UR36][R16.64], R2 ;  /* 0x0000000210007986 */ /* 0x0017e2000c101124 */
[----:B------:R-:W-:Y:S05]  /*8a10*/  BRA `(.L_x_776) ;  /* 0x0000000c00847947 */ /* 0x000fea0003800000 */
.L_x_773:
        /* <DEDUP_REMOVED lines=10> */
.L_x_778:
[----:B------:R-:W-:-:S04]  /*8ac0*/  HADD2.F32 R2, -RZ, R2.H0_H0 ;  /* 0x20000002ff027230 */ /* 0x000fc80000004100 */
[----:B------:R-:W0:Y:S02]  /*8ad0*/  F2I.FTZ.TRUNC.NTZ R3, R2 ;  /* 0x0000000200037305 */ /* 0x000e24000021f100 */
[----:B0-----:R2:W-:Y:S01]  /*8ae0*/  STG.E desc[UR36][R16.64], R3 ;  /* 0x0000000310007986 */ /* 0x0015e2000c101924 */
[----:B------:R-:W-:Y:S05]  /*8af0*/  BRA `(.L_x_776) ;  /* 0x0000000c004c7947 */ /* 0x000fea0003800000 */
.L_x_777:
[----:B------:R-:W-:-:S04]  /*8b00*/  HADD2.F32 R2, -RZ, R2.H0_H0 ;  /* 0x20000002ff027230 */ /* 0x000fc80000004100 */
[----:B------:R-:W0:Y:S02]  /*8b10*/  F2I.FTZ.TRUNC.NTZ R3, R2 ;  /* 0x0000000200037305 */ /* 0x000e24000021f100 */
[----:B0-----:R0:W-:Y:S01]  /*8b20*/  STG.E.U16 desc[UR36][R16.64], R3 ;  /* 0x0000000310007986 */ /* 0x0011e2000c101524 */
[----:B------:R-:W-:Y:S05]  /*8b30*/  BRA `(.L_x_776) ;  /* 0x0000000c003c7947 */ /* 0x000fea0003800000 */
.L_x_772:
        /* <DEDUP_REMOVED lines=9> */
.L_x_780:
[----:B------:R0:W-:Y:S01]  /*8bd0*/  STG.E.U16 desc[UR36][R16.64], R2 ;  /* 0x0000000210007986 */ /* 0x0001e2000c101524 */
[----:B------:R-:W-:Y:S05]  /*8be0*/  BRA `(.L_x_776) ;  /* 0x0000000c00107947 */ /* 0x000fea0003800000 */
.L_x_779:
        /* <DEDUP_REMOVED lines=10> */
.L_x_782:
[----:B------:R-:W-:-:S05]  /*8c90*/  HADD2.F32 R0, -RZ, R2.H0_H0 ;  /* 0x20000002ff007230 */ /* 0x000fca0000004100 */
[----:B------:R-:W-:-:S04]  /*8ca0*/  F2FP.F16.F32.PACK_AB R0, RZ, R0 ;  /* 0x00000000ff00723e */ /* 0x000fc800000000ff */
[----:B------:R-:W-:-:S05]  /*8cb0*/  PRMT R0, R0, 0x5410, RZ ;  /* 0x0000541000007816 */ /* 0x000fca00000000ff */
[----:B------:R0:W-:Y:S01]  /*8cc0*/  STG.E desc[UR36][R16.64], R0 ;  /* 0x0000000010007986 */ /* 0x0001e2000c101924 */
[----:B------:R-:W-:Y:S05]  /*8cd0*/  BRA `(.L_x_776) ;  /* 0x0000000800d47947 */ /* 0x000fea0003800000 */
.L_x_781:
[----:B------:R-:W-:-:S05]  /*8ce0*/  HADD2.F32 R2, -RZ, R2.H0_H0 ;  /* 0x20000002ff027230 */ /* 0x000fca0000004100 */
[----:B------:R-:W-:-:S06]  /*8cf0*/  FMUL.FTZ R2, R2, 1 ;  /* 0x3f80000002027820 */ /* 0x000fcc0000410000 */
[----:B------:R-:W0:Y:S02]  /*8d00*/  F2F.F64.F32 R2, R2 ;  /* 0x0000000200027310 */ /* 0x000e240000201800 */
[----:B0-----:R0:W-:Y:S01]  /*8d10*/  STG.E.64 desc[UR36][R16.64], R2 ;  /* 0x0000000210007986 */ /* 0x0011e2000c101b24 */
[----:B------:R-:W-:Y:S05]  /*8d20*/  BRA `(.L_x_776) ;  /* 0x0000000800c07947 */ /* 0x000fea0003800000 */
.L_x_771:
        /* <DEDUP_REMOVED lines=13> */
.L_x_785:
[----:B------:R-:W-:Y:S01]  /*8e00*/  HADD2.F32 R2, -RZ, R2.H0_H0 ;  /* 0x20000002ff027230 */ /* 0x000fe20000004100 */
[----:B------:R-:W-:-:S04]  /*8e10*/  CS2R R6, SRZ ;  /* 0x0000000000067805 */ /* 0x000fc8000001ff00 */
[----:B------:R-:W-:-:S04]  /*8e20*/  FMUL.FTZ R2, R2, 1 ;  /* 0x3f80000002027820 */ /* 0x000fc80000410000 */
[----:B------:R-:W0:Y:S02]  /*8e30*/  F2F.F64.F32 R4, R2 ;  /* 0x0000000200047310 */ /* 0x000e240000201800 */
[----:B0-----:R0:W-:Y:S01]  /*8e40*/  STG.E.128 desc[UR36][R16.64], R4 ;  /* 0x0000000410007986 */ /* 0x0011e2000c101d24 */
[----:B------:R-:W-:Y:S05]  /*8e50*/  BRA `(.L_x_776) ;  /* 0x0000000800747947 */ /* 0x000fea0003800000 */
.L_x_784:
        /* <DEDUP_REMOVED lines=21> */
.L_x_789:
[----:B------:R-:W-:Y:S05]  /*8fb0*/  BSYNC B0 ;  /* 0x0000000000007941 */ /* 0x000fea0003800000 */
.L_x_788:
[----:B------:R-:W-:-:S05]  /*8fc0*/  LOP3.LUT R3, R0, R3, RZ, 0xfc, !PT ;  /* 0x0000000300037212 */ /* 0x000fca00078efcff */
[----:B------:R0:W-:Y:S01]  /*8fd0*/  STG.E.U8 desc[UR36][R16.64], R3 ;  /* 0x0000000310007986 */ /* 0x0001e2000c101124 */
[----:B------:R-:W-:Y:S05]  /*8fe0*/  BRA `(.L_x_776) ;  /* 0x0000000800107947 */ /* 0x000fea0003800000 */
.L_x_787:
        /* <DEDUP_REMOVED lines=13> */
.L_x_791:
[----:B------:R-:W-:Y:S01]  /*90c0*/  IMAD.MOV.U32 R0, RZ, RZ, 0x7f ;  /* 0x0000007fff007424 */ /* 0x000fe200078e00ff */
[----:B------:R-:W-:-:S04]  /*90d0*/  ISETP.GT.U32.AND P0, PT, R2, 0x7f800000, PT ;  /* 0x7f8000000200780c */ /* 0x000fc80003f04070 */
[----:B------:R-:W-:-:S09]  /*90e0*/  SEL R0, R0, 0x7c, P0 ;  /* 0x0000007c00007807 */ /* 0x000fd20000000000 */
.L_x_792:
[----:B------:R-:W-:Y:S05]  /*90f0*/  BSYNC B0 ;  /* 0x0000000000007941 */ /* 0x000fea0003800000 */
.L_x_790:
[----:B------:R-:W-:-:S04]  /*9100*/  LOP3.LUT R2, R3, 0x80000000, RZ, 0xc0, !PT ;  /* 0x8000000003027812 */ /* 0x000fc800078ec0ff */
[----:B------:R-:W-:-:S04]  /*9110*/  SHF.R.U32.HI R3, RZ, 0x18, R2 ;  /* 0x00000018ff037819 */ /* 0x000fc80000011602 */
[----:B------:R-:W-:-:S05]  /*9120*/  LOP3.LUT R3, R0, R3, RZ, 0xfc, !PT ;  /* 0x0000000300037212 */ /* 0x000fca00078efcff */
[----:B------:R0:W-:Y:S01]  /*9130*/  STG.E.U8 desc[UR36][R16.64], R3 ;  /* 0x0000000310007986 */ /* 0x0001e2000c101124 */
[----:B------:R-:W-:Y:S05]  /*9140*/  BRA `(.L_x_776) ;  /* 0x0000000400b87947 */ /* 0x000fea0003800000 */
.L_x_786:
[----:B------:R-:W-:-:S05]  /*9150*/  HADD2.F32 R0, -RZ, R2.H0_H0 ;  /* 0x20000002ff007230 */ /* 0x000fca0000004100 */
[----:B------:R-:W-:-:S05]  /*9160*/  F2FP.BF16.F32.PACK_AB R0, RZ, R0 ;  /* 0x00000000ff00723e */ /* 0x000fca00000010ff */
[----:B------:R0:W-:Y:S01]  /*9170*/  STG.E.U16 desc[UR36][R16.64], R0 ;  /* 0x0000000010007986 */ /* 0x0001e2000c101524 */
[----:B------:R-:W-:Y:S05]  /*9180*/  BRA `(.L_x_776) ;  /* 0x0000000400a87947 */ /* 0x000fea0003800000 */
.L_x_783:
        /* <DEDUP_REMOVED lines=12> */
.L_x_795:
        /* <DEDUP_REMOVED lines=17> */
.L_x_798:
[----:B------:R-:W-:-:S04]  /*9360*/  LOP3.LUT R2, R3, 0x80000000, RZ, 0xc0, !PT ;  /* 0x8000000003027812 */ /* 0x000fc800078ec0ff */
[----:B------:R-:W-:-:S04]  /*9370*/  SHF.R.U32.HI R3, RZ, 0x18, R2 ;  /* 0x00000018ff037819 */ /* 0x000fc80000011602 */
[----:B------:R-:W-:-:S04]  /*9380*/  LOP3.LUT R0, R0, R3, RZ, 0xfc, !PT ;  /* 0x0000000300007212 */ /* 0x000fc800078efcff */
[----:B------:R-:W-:-:S07]  /*9390*/  PRMT R8, R0, 0x7610, R8 ;  /* 0x0000761000087816 */ /* 0x000fce0000000008 */
.L_x_797:
[----:B------:R-:W-:Y:S05]  /*93a0*/  BSYNC B0 ;  /* 0x0000000000007941 */ /* 0x000fea0003800000 */
.L_x_796:
[----:B------:R0:W-:Y:S01]  /*93b0*/  STG.E.U8 desc[UR36][R16.64], R8 ;  /* 0x0000000810007986 */ /* 0x0001e2000c101124 */
[----:B------:R-:W-:Y:S05]  /*93c0*/  BRA `(.L_x_776) ;  /* 0x0000000400187947 */ /* 0x000fea0003800000 */
.L_x_794:
        /* <DEDUP_REMOVED lines=17> */
.L_x_801:
[----:B------:R-:W-:-:S04]  /*94e0*/  LOP3.LUT R2, R3, 0x80000000, RZ, 0xc0, !PT ;  /* 0x8000000003027812 */ /* 0x000fc800078ec0ff */
[----:B------:R-:W-:-:S04]  /*94f0*/  SHF.R.U32.HI R3, RZ, 0x18, R2 ;  /* 0x00000018ff037819 */ /* 0x000fc80000011602 */
[----:B------:R-:W-:-:S04]  /*9500*/  LOP3.LUT R0, R0, R3, RZ, 0xfc, !PT ;  /* 0x0000000300007212 */ /* 0x000fc800078efcff */
[----:B------:R-:W-:-:S07]  /*9510*/  PRMT R8, R0, 0x7610, R8 ;  /* 0x0000761000087816 */ /* 0x000fce0000000008 */
.L_x_800:
[----:B------:R-:W-:Y:S05]  /*9520*/  BSYNC B0 ;  /* 0x0000000000007941 */ /* 0x000fea0003800000 */
.L_x_799:
[----:B------:R0:W-:Y:S01]  /*9530*/  STG.E.U8 desc[UR36][R16.64], R8 ;  /* 0x0000000810007986 */ /* 0x0001e2000c101124 */
[----:B------:R-:W-:Y:S05]  /*9540*/  BRA `(.L_x_776) ;  /* 0x0000000000b87947 */ /* 0x000fea0003800000 */
.L_x_793:
        /* <DEDUP_REMOVED lines=22> */
.L_x_775:
        /* <DEDUP_REMOVED lines=16> */
.L_x_804:
[----:B------:R-:W-:Y:S05]  /*97b0*/  BRA `(.L_x_776) ;  /* 0x00000000001c7947 */ /* 0x000fea0003800000 */
.L_x_803:
[----:B------:R-:W-:-:S06]  /*97c0*/  HADD2.F32 R2, -RZ, R2.H0_H0 ;  /* 0x20000002ff027230 */ /* 0x000fcc0000004100 */
[----:B------:R-:W0:Y:S02]  /*97d0*/  F2I.U64.TRUNC R2, R2 ;  /* 0x0000000200027311 */ /* 0x000e24000020d800 */
[----:B0-----:R0:W-:Y:S01]  /*97e0*/  STG.E.64 desc[UR36][R16.64], R2 ;  /* 0x0000000210007986 */ /* 0x0011e2000c101b24 */
[----:B------:R-:W-:Y:S05]  /*97f0*/  BRA `(.L_x_776) ;  /* 0x00000000000c7947 */ /* 0x000fea0003800000 */
.L_x_802:
[----:B------:R-:W-:-:S04]  /*9800*/  HADD2.F32 R2, -RZ, R2.H0_H0 ;  /* 0x20000002ff027230 */ /* 0x000fc80000004100 */
[----:B------:R-:W0:Y:S02]  /*9810*/  F2I.FTZ.U32.TRUNC.NTZ R3, R2 ;  /* 0x0000000200037305 */ /* 0x000e24000021f000 */
[----:B0-----:R0:W-:Y:S02]  /*9820*/  STG.E desc[UR36][R16.64], R3 ;  /* 0x0000000310007986 */ /* 0x0011e4000c101924 */
.L_x_776:
[----:B------:R-:W-:-:S07]  /*9830*/  VIADD R19, R19, 0x80 ;  /* 0x0000008013137836 */ /* 0x000fce0000000000 */
.L_x_736:
[----:B------:R-:W-:Y:S05]  /*9840*/  BSYNC B6 ;  /* 0x0000000000067941 */ /* 0x000fea0003800000 */
.L_x_735:
        /* <DEDUP_REMOVED lines=306> */
.L_x_805:
        /* <DEDUP_REMOVED lines=22> */
.L_x_809:
[----:B------:R-:W2:Y:S02]  /*acd0*/  LDG.E.U8 R2, desc[UR36][R2.64] ;  /* 0x0000002402027981 */ /* 0x000ea4000c1e1100 */
[----:B--2---:R-:W-:-:S04]  /*ace0*/  I2FP.F32.U32 R0, R2 ;  /* 0x0000000200007245 */ /* 0x004fc80000201000 */
[----:B------:R-:W-:Y:S01]  /*acf0*/  F2FP.F16.F32.PACK_AB R0, RZ, R0 ;  /* 0x00000000ff00723e */ /* 0x000fe200000000ff */
[----:B------:R-:W-:Y:S06]  /*ad00*/  BRA `(.L_x_811) ;  /* 0x0000000c00887947 */ /* 0x000fec0003800000 */
.L_x_808:
        /* <DEDUP_REMOVED lines=10> */
.L_x_813:
[----:B------:R-:W2:Y:S02]  /*adb0*/  LDG.E R2, desc[UR36][R2.64] ;  /* 0x0000002402027981 */ /* 0x000ea4000c1e1900 */
[----:B--2---:R-:W-:-:S04]  /*adc0*/  I2FP.F32.S32 R0, R2 ;  /* 0x0000000200007245 */ /* 0x004fc80000201400 */
[----:B------:R-:W-:Y:S01]  /*add0*/  F2FP.F16.F32.PACK_AB R0, RZ, R0 ;  /* 0x00000000ff00723e */ /* 0x000fe200000000ff */
[----:B------:R-:W-:Y:S06]  /*ade0*/  BRA `(.L_x_811) ;  /* 0x0000000c00507947 */ /* 0x000fec0003800000 */
.L_x_812:
[----:B------:R-:W2:Y:S02]  /*adf0*/  LDG.E.U16 R2, desc[UR36][R2.64] ;  /* 0x0000002402027981 */ /* 0x000ea4000c1e1500 */
[----:B--2---:R-:W0:Y:S02]  /*ae00*/  I2F.S16 R0, R2 ;  /* 0x0000000200007306 */ /* 0x004e240000101400 */
[----:B0-----:R-:W-:Y:S01]  /*ae10*/  F2FP.F16.F32.PACK_AB R0, RZ, R0 ;  /* 0x00000000ff00723e */ /* 0x001fe200000000ff */
[----:B------:R-:W-:Y:S06]  /*ae20*/  BRA `(.L_x_811) ;  /* 0x0000000c00407947 */ /* 0x000fec0003800000 */
.L_x_807:
        /* <DEDUP_REMOVED lines=9> */
.L_x_815:
[----:B------:R1:W5:Y:S01]  /*aec0*/  LDG.E.U16 R0, desc[UR36][R2.64] ;  /* 0x0000002402007981 */ /* 0x000362000c1e1500 */
[----:B------:R-:W-:Y:S05]  /*aed0*/  BRA `(.L_x_811) ;  /* 0x0000000c00147947 */ /* 0x000fea0003800000 */
.L_x_814:
        /* <DEDUP_REMOVED lines=9> */
.L_x_817:
[----:B------:R0:W5:Y:S01]  /*af70*/  LDG.E.U16 R0, desc[UR36][R2.64] ;  /* 0x0000002402007981 */ /* 0x000162000c1e1500 */
[----:B------:R-:W-:Y:S05]  /*af80*/  BRA `(.L_x_811) ;  /* 0x0000000800e87947 */ /* 0x000fea0003800000 */
.L_x_816:
        /* <DEDUP_REMOVED lines=8> */
.L_x_806:
        /* <DEDUP_REMOVED lines=13> */
.L_x_820:
        /* <DEDUP_REMOVED lines=8> */
.L_x_819:
        /* <DEDUP_REMOVED lines=28> */
.L_x_822:
        /* <DEDUP_REMOVED lines=15> */
.L_x_821:
[----:B------:R-:W2:Y:S02]  /*b410*/  LDG.E.U16 R0, desc[UR36][R2.64] ;  /* 0x0000002402007981 */ /* 0x000ea4000c1e1500 */
[----:B--2---:R-:W-:-:S05]  /*b420*/  IMAD.U32 R0, R0, 0x10000, RZ ;  /* 0x0001000000007824 */ /* 0x004fca00078e00ff */
[----:B------:R-:W-:Y:S01]  /*b430*/  F2FP.F16.F32.PACK_AB R0, RZ, R0 ;  /* 0x00000000ff00723e */ /* 0x000fe200000000ff */
[----:B------:R-:W-:Y:S06]  /*b440*/  BRA `(.L_x_811) ;  /* 0x0000000400b87947 */ /* 0x000fec0003800000 */
.L_x_818:
        /* <DEDUP_REMOVED lines=12> */
.L_x_825:
        /* <DEDUP_REMOVED lines=21> */
.L_x_829:
[----:B------:R-:W-:Y:S05]  /*b660*/  BSYNC B1 ;  /* 0x0000000000017941 */ /* 0x000fea0003800000 */
.L_x_828:
[----:B------:R-:W-:Y:S01]  /*b670*/  LEA R3, R0, 0x3b800000, 0x17 ;  /* 0x3b80000000037811 */ /* 0x000fe200078eb8ff */
[----:B------:R-:W-:-:S05]  /*b680*/  IMAD.SHL.U32 R0, R2, 0x100000, RZ ;  /* 0x0010000002007824 */ /* 0x000fca00078e00ff */
[----:B------:R-:W-:-:S07]  /*b690*/  LOP3.LUT R0, R3, R0, R4, 0xfe, !PT ;  /* 0x0000000003007212 */ /* 0x000fce00078efe04 */
.L_x_827:
[----:B------:R-:W-:Y:S05]  /*b6a0*/  BSYNC B0 ;  /* 0x0000000000007941 */ /* 0x000fea0003800000 */
.L_x_826:
[----:B------:R-:W-:Y:S01]  /*b6b0*/  F2FP.F16.F32.PACK_AB R0, RZ, R0 ;  /* 0x00000000ff00723e */ /* 0x000fe200000000ff */
[----:B------:R-:W-:Y:S06]  /*b6c0*/  BRA `(.L_x_811) ;  /* 0x0000000400187947 */ /* 0x000fec0003800000 */
.L_x_824:
        /* <DEDUP_REMOVED lines=21> */
.L_x_833:
[----:B------:R-:W-:Y:S05]  /*b820*/  BSYNC B1 ;  /* 0x0000000000017941 */ /* 0x000fea0003800000 */
.L_x_832:
[----:B------:R-:W-:Y:S01]  /*b830*/  LEA R3, R0, 0x37800000, 0x17 ;  /* 0x3780000000037811 */ /* 0x000fe200078eb8ff */
[----:B------:R-:W-:-:S05]  /*b840*/  IMAD.SHL.U32 R0, R2, 0x200000, RZ ;  /* 0x0020000002007824 */ /* 0x000fca00078e00ff */
[----:B------:R-:W-:-:S07]  /*b850*/  LOP3.LUT R0, R3, R0, R4, 0xfe, !PT ;  /* 0x0000000003007212 */ /* 0x000fce00078efe04 */
.L_x_831:
[----:B------:R-:W-:Y:S05]  /*b860*/  BSYNC B0 ;  /* 0x0000000000007941 */ /* 0x000fea0003800000 */
.L_x_830:
[----:B------:R-:W-:Y:S01]  /*b870*/  F2FP.F16.F32.PACK_AB R0, RZ, R0 ;  /* 0x00000000ff00723e */ /* 0x000fe200000000ff */
[----:B------:R-:W-:Y:S06]  /*b880*/  BRA `(.L_x_811) ;  /* 0x0000000000a87947 */ /* 0x000fec0003800000 */
.L_x_823:
        /* <DEDUP_REMOVED lines=14> */
.L_x_837:
[----:B------:R-:W-:Y:S05]  /*b970*/  BSYNC B0 ;  /* 0x0000000000007941 */ /* 0x000fea0003800000 */
.L_x_836:
[----:B------:R-:W-:Y:S01]  /*b980*/  F2FP.F16.F32.PACK_AB R0, RZ, R0 ;  /* 0x00000000ff00723e */ /* 0x000fe200000000ff */
[----:B------:R-:W-:Y:S06]  /*b990*/  BRA `(.L_x_811) ;  /* 0x0000000000647947 */ /* 0x000fec0003800000 */
.L_x_810:
        /* <DEDUP_REMOVED lines=16> */
.L_x_838:
[----:B------:R-:W-:Y:S01]  /*baa0*/  PRMT R0, RZ, 0x7610, R0 ;  /* 0x00007610ff007816 */ /* 0x000fe20000000000 */
[----:B------:R-:W-:Y:S06]  /*bab0*/  BRA `(.L_x_811) ;  /* 0x00000000001c7947 */ /* 0x000fec0003800000 */
.L_x_835:
[----:B------:R-:W2:Y:S02]  /*bac0*/  LDG.E.64 R2, desc[UR36][R2.64] ;  /* 0x0000002402027981 */ /* 0x000ea4000c1e1b00 */
[----:B--2---:R-:W0:Y:S02]  /*bad0*/  I2F.U64 R0, R2 ;  /* 0x0000000200007312 */ /* 0x004e240000301000 */
[----:B0-----:R-:W-:Y:S01]  /*bae0*/  F2FP.F16.F32.PACK_AB R0, RZ, R0 ;  /* 0x00000000ff00723e */ /* 0x001fe200000000ff */
[----:B------:R-:W-:Y:S06]  /*baf0*/  BRA `(.L_x_811) ;  /* 0x00000000000c7947 */ /* 0x000fec0003800000 */
.L_x_834:
[----:B------:R-:W2:Y:S02]  /*bb00*/  LDG.E R2, desc[UR36][R2.64] ;  /* 0x0000002402027981 */ /* 0x000ea4000c1e1900 */
[----:B--2---:R-:W-:-:S04]  /*bb10*/  I2FP.F32.U32 R0, R2 ;  /* 0x0000000200007245 */ /* 0x004fc80000201000 */
[----:B------:R-:W-:-:S07]  /*bb20*/  F2FP.F16.F32.PACK_AB R0, RZ, R0 ;  /* 0x00000000ff00723e */ /* 0x000fce00000000ff */
.L_x_811:
        /* <DEDUP_REMOVED lines=18> */
[----:B0-----:R-:W-:Y:S01]  /*bc50*/  STG.E.U8 desc[UR36][R16.64], R3 ;  /* 0x0000000310007986 */ /* 0x001fe2000c101124 */
[----:B------:R-:W-:Y:S05]  /*bc60*/  EXIT ;  /* 0x000000000000794d */ /* 0x000fea0003800000 */
.L_x_842:
[----:B------:R-:W-:-:S06]  /*bc70*/  HADD2.F32 R3, -RZ, R2.H0_H0 ;  /* 0x20000002ff037230 */ /* 0x000fcc0000004100 */
[----:B------:R-:W0:Y:S02]  /*bc80*/  F2I.S64.TRUNC R2, R3 ;  /* 0x0000000300027311 */ /* 0x000e24000020d900 */
[----:B0-----:R-:W-:Y:S01]  /*bc90*/  STG.E.U8 desc[UR36][R16.64], R2 ;  /* 0x0000000210007986 */ /* 0x001fe2000c101124 */
[----:B------:R-:W-:Y:S05]  /*bca0*/  EXIT ;  /* 0x000000000000794d */ /* 0x000fea0003800000 */
.L_x_841:
        /* <DEDUP_REMOVED lines=8> */
[----:B0-----:R-:W-:Y:S01]  /*bd30*/  STG.E.64 desc[UR36][R16.64], R2 ;  /* 0x0000000210007986 */ /* 0x001fe2000c101b24 */
[----:B------:R-:W-:Y:S05]  /*bd40*/  EXIT ;  /* 0x000000000000794d */ /* 0x000fea0003800000 */
.L_x_845:
[----:B------:R-:W-:-:S04]  /*bd50*/  HADD2.F32 R2, -RZ, R2.H0_H0 ;  /* 0x20000002ff027230 */ /* 0x000fc80000004100 */
[----:B------:R-:W0:Y:S02]  /*bd60*/  F2I.FTZ.TRUNC.NTZ R3, R2 ;  /* 0x0000000200037305 */ /* 0x000e24000021f100 */
[----:B0-----:R-:W-:Y:S01]  /*bd70*/  STG.E desc[UR36][R16.64], R3 ;  /* 0x0000000310007986 */ /* 0x001fe2000c101924 */
[----:B------:R-:W-:Y:S05]  /*bd80*/  EXIT ;  /* 0x000000000000794d */ /* 0x000fea0003800000 */
.L_x_844:
[----:B------:R-:W-:-:S04]  /*bd90*/  HADD2.F32 R2, -RZ, R2.H0_H0 ;  /* 0x20000002ff027230 */ /* 0x000fc80000004100 */
[----:B------:R-:W0:Y:S02]  /*bda0*/  F2I.FTZ.TRUNC.NTZ R3, R2 ;  /* 0x0000000200037305 */ /* 0x000e24000021f100 */
[----:B0-----:R-:W-:Y:S01]  /*bdb0*/  STG.E.U16 desc[UR36][R16.64], R3 ;  /* 0x0000000310007986 */ /* 0x001fe2000c101524 */
[----:B------:R-:W-:Y:S05]  /*bdc0*/  EXIT ;  /* 0x000000000000794d */ /* 0x000fea0003800000 */
.L_x_840:
[----:B------:R-:W-:-:S13]  /*bdd0*/  ISETP.GT.AND P0, PT, R3, 0x6, PT ;  /* 0x000000060300780c */ /* 0x000fda0003f04270 */
[----:B------:R-:W-:Y:S05]  /*bde0*/  @P0 BRA `(.L_x_846) ;  /* 0x0000000000240947 */ /* 0x000fea0003800000 */
[----:B------:R-:W-:-:S13]  /*bdf0*/  ISETP.NE.AND P0, PT, R3, 0x5, PT ;  /* 0x000000050300780c */ /* 0x000fda0003f05270 */
[----:B------:R-:W-:Y:S05]  /*be00*/  @!P0 BRA `(.L_x_847) ;  /* 0x0000000000148947 */ /* 0x000fea0003800000 */
[----:B------:R-:W-:-:S13]  /*be10*/  ISETP.NE.AND P0, PT, R3, 0x6, PT ;  /* 0x000000060300780c */ /* 0x000fda0003f05270 */
[----:B------:R-:W-:Y:S05]  /*be20*/  @P0 BRA `(.L_x_843) ;  /* 0x0000000800c40947 */ /* 0x000fea0003800000 */
[----:B------:R-:W-:-:S05]  /*be30*/  HADD2.F32 R3, -RZ, R2.H0_H0 ;  /* 0x20000002ff037230 */ /* 0x000fca0000004100 */
[----:B------:R-:W-:Y:S01]  /*be40*/  STG.E desc[UR36][R16.64], R3 ;  /* 0x0000000310007986 */ /* 0x000fe2000c101924 */
[----:B------:R-:W-:Y:S05]  /*be50*/  EXIT ;  /* 0x000000000000794d */ /* 0x000fea0003800000 */
.L_x_847:
[----:B------:R-:W-:Y:S01]  /*be60*/  STG.E.U16 desc[UR36][R16.64], R2 ;  /* 0x0000000210007986 */ /* 0x000fe2000c101524 */
[----:B------:R-:W-:Y:S05]  /*be70*/  EXIT ;  /* 0x000000000000794d */ /* 0x000fea0003800000 */
.L_x_846:
        /* <DEDUP_REMOVED lines=8> */
[----:B------:R-:W-:Y:S01]  /*bf00*/  STG.E.64 desc[UR36][R16.64], R2 ;  /* 0x0000000210007986 */ /* 0x000fe2000c101b24 */
[----:B------:R-:W-:Y:S05]  /*bf10*/  EXIT ;  /* 0x000000000000794d */ /* 0x000fea0003800000 */
.L_x_849:
[----:B------:R-:W-:-:S05]  /*bf20*/  HADD2.F32 R0, -RZ, R2.H0_H0 ;  /* 0x20000002ff007230 */ /* 0x000fca0000004100 */
[----:B------:R-:W-:-:S04]  /*bf30*/  F2FP.F16.F32.PACK_AB R0, RZ, R0 ;  /* 0x00000000ff00723e */ /* 0x000fc800000000ff */
[----:B------:R-:W-:-:S05]  /*bf40*/  PRMT R0, R0, 0x5410, RZ ;  /* 0x0000541000007816 */ /* 0x000fca00000000ff */
[----:B------:R-:W-:Y:S01]  /*bf50*/  STG.E desc[UR36][R16.64], R0 ;  /* 0x0000000010007986 */ /* 0x000fe2000c101924 */
[----:B------:R-:W-:Y:S05]  /*bf60*/  EXIT ;  /* 0x000000000000794d */ /* 0x000fea0003800000 */
.L_x_848:
[----:B------:R-:W-:-:S05]  /*bf70*/  HADD2.F32 R2, -RZ, R2.H0_H0 ;  /* 0x20000002ff027230 */ /* 0x000fca0000004100 */
[----:B------:R-:W-:-:S06]  /*bf80*/  FMUL.FTZ R2, R2, 1 ;  /* 0x3f80000002027820 */ /* 0x000fcc0000410000 */
[----:B------:R-:W0:Y:S02]  /*bf90*/  F2F.F64.F32 R2, R2 ;  /* 0x0000000200027310 */ /* 0x000e240000201800 */
[----:B0-----:R-:W-:Y:S01]  /*bfa0*/  STG.E.64 desc[UR36][R16.64], R2 ;  /* 0x0000000210007986 */ /* 0x001fe2000c101b24 */
[----:B------:R-:W-:Y:S05]  /*bfb0*/  EXIT ;  /* 0x000000000000794d */ /* 0x000fea0003800000 */
.L_x_839:
        /* <DEDUP_REMOVED lines=11> */
[----:B------:R-:W-:Y:S01]  /*c070*/  STG.E.U8 desc[UR36][R16.64], R3 ;  /* 0x0000000310007986 */ /* 0x000fe2000c101124 */
[----:B------:R-:W-:Y:S05]  /*c080*/  EXIT ;  /* 0x000000000000794d */ /* 0x000fea0003800000 */
.L_x_852:
[----:B------:R-:W-:Y:S01]  /*c090*/  HADD2.F32 R2, -RZ, R2.H0_H0 ;  /* 0x20000002ff027230 */ /* 0x000fe20000004100 */
[----:B------:R-:W-:-:S04]  /*c0a0*/  CS2R R6, SRZ ;  /* 0x0000000000067805 */ /* 0x000fc8000001ff00 */
[----:B------:R-:W-:-:S04]  /*c0b0*/  FMUL.FTZ R2, R2, 1 ;  /* 0x3f80000002027820 */ /* 0x000fc80000410000 */
[----:B------:R-:W0:Y:S02]  /*c0c0*/  F2F.F64.F32 R4, R2 ;  /* 0x0000000200047310 */ /* 0x000e240000201800 */
[----:B0-----:R-:W-:Y:S01]  /*c0d0*/  STG.E.128 desc[UR36][R16.64], R4 ;  /* 0x0000000410007986 */ /* 0x001fe2000c101d24 */
[----:B------:R-:W-:Y:S05]  /*c0e0*/  EXIT ;  /* 0x000000000000794d */ /* 0x000fea0003800000 */
.L_x_851:
        /* <DEDUP_REMOVED lines=21> */
.L_x_856:
[----:B------:R-:W-:Y:S05]  /*c240*/  BSYNC B0 ;  /* 0x0000000000007941 */ /* 0x000fea0003800000 */
.L_x_855:
[----:B------:R-:W-:-:S05]  /*c250*/  LOP3.LUT R3, R0, R3, RZ, 0xfc, !PT ;  /* 0x0000000300037212 */ /* 0x000fca00078efcff */
[----:B------:R-:W-:Y:S01]  /*c260*/  STG.E.U8 desc[UR36][R16.64], R3 ;  /* 0x0000000310007986 */ /* 0x000fe2000c101124 */
[----:B------:R-:W-:Y:S05]  /*c270*/  EXIT ;  /* 0x000000000000794d */ /* 0x000fea0003800000 */
.L_x_854:
        /* <DEDUP_REMOVED lines=13> */
.L_x_858:
[----:B------:R-:W-:Y:S01]  /*c350*/  IMAD.MOV.U32 R0, RZ, RZ, 0x7f ;  /* 0x0000007fff007424 */ /* 0x000fe200078e00ff */
[----:B------:R-:W-:-:S04]  /*c360*/  ISETP.GT.U32.AND P0, PT, R2, 0x7f800000, PT ;  /* 0x7f8000000200780c */ /* 0x000fc80003f04070 */
[----:B------:R-:W-:-:S09]  /*c370*/  SEL R0, R0, 0x7c, P0 ;  /* 0x0000007c00007807 */ /* 0x000fd20000000000 */
.L_x_859:
[----:B------:R-:W-:Y:S05]  /*c380*/  BSYNC B0 ;  /* 0x0000000000007941 */ /* 0x000fea0003800000 */
.L_x_857:
[----:B------:R-:W-:-:S04]  /*c390*/  LOP3.LUT R2, R3, 0x80000000, RZ, 0xc0, !PT ;  /* 0x8000000003027812 */ /* 0x000fc800078ec0ff */
[----:B------:R-:W-:-:S04]  /*c3a0*/  SHF.R.U32.HI R3, RZ, 0x18, R2 ;  /* 0x00000018ff037819 */ /* 0x000fc80000011602 */
[----:B------:R-:W-:-:S05]  /*c3b0*/  LOP3.LUT R3, R0, R3, RZ, 0xfc, !PT ;  /* 0x0000000300037212 */ /* 0x000fca00078efcff */
[----:B------:R-:W-:Y:S01]  /*c3c0*/  STG.E.U8 desc[UR36][R16.64], R3 ;  /* 0x0000000310007986 */ /* 0x000fe2000c101124 */
[----:B------:R-:W-:Y:S05]  /*c3d0*/  EXIT ;  /* 0x000000000000794d */ /* 0x000fea0003800000 */
.L_x_853:
[----:B------:R-:W-:-:S05]  /*c3e0*/  HADD2.F32 R0, -RZ, R2.H0_H0 ;  /* 0x20000002ff007230 */ /* 0x000fca0000004100 */
[----:B------:R-:W-:-:S05]  /*c3f0*/  F2FP.BF16.F32.PACK_AB R0, RZ, R0 ;  /* 0x00000000ff00723e */ /* 0x000fca00000010ff */
[----:B------:R-:W-:Y:S01]  /*c400*/  STG.E.U16 desc[UR36][R16.64], R0 ;  /* 0x0000000010007986 */ /* 0x000fe2000c101524 */
[----:B------:R-:W-:Y:S05]  /*c410*/  EXIT ;  /* 0x000000000000794d */ /* 0x000fea0003800000 */
.L_x_850:
        /* <DEDUP_REMOVED lines=10> */
[----:B0-----:R-:W-:Y:S01]  /*c4c0*/  STG.E.U16 desc[UR36][R16.64], R3 ;  /* 0x0000000310007986 */ /* 0x001fe2000c101524 */
[----:B------:R-:W-:Y:S05]  /*c4d0*/  EXIT ;  /* 0x000000000000794d */ /* 0x000fea0003800000 */
.L_x_862:
        /* <DEDUP_REMOVED lines=17> */
.L_x_865:
[----:B------:R-:W-:-:S04]  /*c5f0*/  LOP3.LUT R2, R3, 0x80000000, RZ, 0xc0, !PT ;  /* 0x8000000003027812 */ /* 0x000fc800078ec0ff */
[----:B------:R-:W-:-:S04]  /*c600*/  SHF.R.U32.HI R3, RZ, 0x18, R2 ;  /* 0x00000018ff037819 */ /* 0x000fc80000011602 */
[----:B------:R-:W-:-:S04]  /*c610*/  LOP3.LUT R0, R0, R3, RZ, 0xfc, !PT ;  /* 0x0000000300007212 */ /* 0x000fc800078efcff */
[----:B------:R-:W-:-:S07]  /*c620*/  PRMT R8, R0, 0x7610, R8 ;  /* 0x0000761000087816 */ /* 0x000fce0000000008 */
.L_x_864:
[----:B------:R-:W-:Y:S05]  /*c630*/  BSYNC B0 ;  /* 0x0000000000007941 */ /* 0x000fea0003800000 */
.L_x_863:
[----:B------:R-:W-:Y:S01]  /*c640*/  STG.E.U8 desc[UR36][R16.64], R8 ;  /* 0x0000000810007986 */ /* 0x000fe2000c101124 */
[----:B------:R-:W-:Y:S05]  /*c650*/  EXIT ;  /* 0x000000000000794d */ /* 0x000fea0003800000 */
.L_x_861:
        /* <DEDUP_REMOVED lines=17> */
.L_x_868:
[----:B------:R-:W-:-:S04]  /*c770*/  LOP3.LUT R2, R3, 0x80000000, RZ, 0xc0, !PT ;  /* 0x8000000003027812 */ /* 0x000fc800078ec0ff */
[----:B------:R-:W-:-:S04]  /*c780*/  SHF.R.U32.HI R3, RZ, 0x18, R2 ;  /* 0x00000018ff037819 */ /* 0x000fc80000011602 */
[----:B------:R-:W-:-:S04]  /*c790*/  LOP3.LUT R0, R0, R3, RZ, 0xfc, !PT ;  /* 0x0000000300007212 */ /* 0x000fc800078efcff */
[----:B------:R-:W-:-:S07]  /*c7a0*/  PRMT R8, R0, 0x7610, R8 ;  /* 0x0000761000087816 */ /* 0x000fce0000000008 */
.L_x_867:
[----:B------:R-:W-:Y:S05]  /*c7b0*/  BSYNC B0 ;  /* 0x0000000000007941 */ /* 0x000fea0003800000 */
.L_x_866:
[----:B------:R-:W-:Y:S01]  /*c7c0*/  STG.E.U8 desc[UR36][R16.64], R8 ;  /* 0x0000000810007986 */ /* 0x000fe2000c101124 */
[----:B------:R-:W-:Y:S05]  /*c7d0*/  EXIT ;  /* 0x000000000000794d */ /* 0x000fea0003800000 */
.L_x_860:
        /* <DEDUP_REMOVED lines=22> */
.L_x_843:
        /* <DEDUP_REMOVED lines=16> */
.L_x_871:
[----:B------:R-:W-:Y:S05]  /*ca40*/  EXIT ;  /* 0x000000000000794d */ /* 0x000fea0003800000 */
.L_x_870:
[----:B------:R-:W-:-:S06]  /*ca50*/  HADD2.F32 R2, -RZ, R2.H0_H0 ;  /* 0x20000002ff027230 */ /* 0x000fcc0000004100 */
[----:B------:R-:W0:Y:S02]  /*ca60*/  F2I.U64.TRUNC R2, R2 ;  /* 0x0000000200027311 */ /* 0x000e24000020d800 */
[----:B0-----:R-:W-:Y:S01]  /*ca70*/  STG.E.64 desc[UR36][R16.64], R2 ;  /* 0x0000000210007986 */ /* 0x001fe2000c101b24 */
[----:B------:R-:W-:Y:S05]  /*ca80*/  EXIT ;  /* 0x000000000000794d */ /* 0x000fea0003800000 */
.L_x_869:
[----:B------:R-:W-:-:S04]  /*ca90*/  HADD2.F32 R2, -RZ, R2.H0_H0 ;  /* 0x20000002ff027230 */ /* 0x000fc80000004100 */
[----:B------:R-:W0:Y:S02]  /*caa0*/  F2I.FTZ.U32.TRUNC.NTZ R3, R2 ;  /* 0x0000000200037305 */ /* 0x000e24000021f000 */
[----:B0-----:R-:W-:Y:S01]  /*cab0*/  STG.E desc[UR36][R16.64], R3 ;  /* 0x0000000310007986 */ /* 0x001fe2000c101924 */
[----:B------:R-:W-:Y:S05]  /*cac0*/  EXIT ;  /* 0x000000000000794d */ /* 0x000fea0003800000 */
.L_x_872:
        /* <DEDUP_REMOVED lines=11> */
.L_x_2623:


//--------------------- .text._ZN2at6native27unrolled_elementwise_kernelIZZZNS0_15sin_kernel_cudaERNS_18TensorIteratorBaseEENKUlvE0_clEvENKUlvE1_clEvEUlN3c104HalfEE_St5arrayIPcLm2EELi4E23TrivialOffsetCalculatorILi1EjESD_NS0_6memory12LoadWithCastILi1EEENSE_13StoreWithCastILi1EEEEEviT_T0_T2_T3_T4_T5_ --------------------------
	.section	.text._ZN2at6native27unrolled_elementwise_kernelIZZZNS0_15sin_kernel_cudaERNS_18TensorIteratorBaseEENKUlvE0_clEvENKUlvE1_clEvEUlN3c104HalfEE_St5arrayIPcLm2EELi4E23TrivialOffsetCalculatorILi1EjESD_NS0_6memory12LoadWithCastILi1EEENSE_13StoreWithCastILi1EEEEEviT_T0_T2_T3_T4_T5_,"ax",@progbits
	.align	128
        .global         _ZN2at6native27unrolled_elementwise_kernelIZZZNS0_15sin_kernel_cudaERNS_18TensorIteratorBaseEENKUlvE0_clEvENKUlvE1_clEvEUlN3c104HalfEE_St5arrayIPcLm2EELi4E23TrivialOffsetCalculatorILi1EjESD_NS0_6memory12LoadWithCastILi1EEENSE_13StoreWithCastILi1EEEEEviT_T0_T2_T3_T4_T5_
        .type           _ZN2at6native27unrolled_elementwise_kernelIZZZNS0_15sin_kernel_cudaERNS_18TensorIteratorBaseEENKUlvE0_clEvENKUlvE1_clEvEUlN3c104HalfEE_St5arrayIPcLm2EELi4E23TrivialOffsetCalculatorILi1EjESD_NS0_6memory12LoadWithCastILi1EEENSE_13StoreWithCastILi1EEEEEviT_T0_T2_T3_T4_T5_,@function
        .size           _ZN2at6native27unrolled_elementwise_kernelIZZZNS0_15sin_kernel_cudaERNS_18TensorIteratorBaseEENKUlvE0_clEvENKUlvE1_clEvEUlN3c104HalfEE_St5arrayIPcLm2EELi4E23TrivialOffsetCalculatorILi1EjESD_NS0_6memory12LoadWithCastILi1EEENSE_13StoreWithCastILi1EEEEEviT_T0_T2_T3_T4_T5_,(.L_x_2624 - _ZN2at6native27unrolled_elementwise_kernelIZZZNS0_15sin_kernel_cudaERNS_18TensorIteratorBaseEENKUlvE0_clEvENKUlvE1_clEvEUlN3c104HalfEE_St5arrayIPcLm2EELi4E23TrivialOffsetCalculatorILi1EjESD_NS0_6memory12LoadWithCastILi1EEENSE_13StoreWithCastILi1EEEEEviT_T0_T2_T3_T4_T5_)
        .other          _ZN2at6native27unrolled_elementwise_kernelIZZZNS0_15sin_kernel_cudaERNS_18TensorIteratorBaseEENKUlvE0_clEvENKUlvE1_clEvEUlN3c104HalfEE_St5arrayIPcLm2EELi4E23TrivialOffsetCalculatorILi1EjESD_NS0_6memory12LoadWithCastILi1EEENSE_13StoreWithCastILi1EEEEEviT_T0_T2_T3_T4_T5_,@"STO_CUDA_ENTRY STV_DEFAULT"
_ZN2at6native27unrolled_elementwise_kernelIZZZNS0_15sin_kernel_cudaERNS_18TensorIteratorBaseEENKUlvE0_clEvENKUlvE1_clEvEUlN3c104HalfEE_St5arrayIPcLm2EELi4E23TrivialOffsetCalculatorILi1EjESD_NS0_6memory12LoadWithCastILi1EEENSE_13StoreWithCastILi1EEEEEviT_T0_T2_T3_T4_T5_:
.text._ZN2at6native27unrolled_elementwise_kernelIZZZNS0_15sin_kernel_cudaERNS_18TensorIteratorBaseEENKUlvE0_clEvENKUlvE1_clEvEUlN3c104HalfEE_St5arrayIPcLm2EELi4E23TrivialOffsetCalculatorILi1EjESD_NS0_6memory12LoadWithCastILi1EEENSE_13StoreWithCastILi1EEEEEviT_T0_T2_T3_T4_T5_:
        /* <DEDUP_REMOVED lines=31> */
[----:B0-----:R-:W-:-:S04]  /*01f0*/  F2FP.F16.F32.PACK_AB R0, RZ, R0 ;  /* 0x00000000ff00723e */ /* 0x001fc800000000ff */
[----:B------:R-:W-:Y:S01]  /*0200*/  PRMT R22, R0, 0x7610, R22 ;  /* 0x0000761000167816 */ /* 0x000fe20000000016 */
[----:B------:R-:W-:Y:S06]  /*0210*/  BRA `(.L_x_880) ;  /* 0x0000000c00d47947 */ /* 0x000fec0003800000 */
.L_x_878:
[----:B------:R-:W2:Y:S02]  /*0220*/  LDG.E.U8 R2, desc[UR36][R2.64] ;  /* 0x0000002402027981 */ /* 0x000ea4000c1e1100 */
[----:B--2---:R-:W-:-:S04]  /*0230*/  I2FP.F32.U32 R0, R2 ;  /* 0x0000000200007245 */ /* 0x004fc80000201000 */
[----:B------:R-:W-:-:S04]  /*0240*/  F2FP.F16.F32.PACK_AB R0, RZ, R0 ;  /* 0x00000000ff00723e */ /* 0x000fc800000000ff */
[----:B------:R-:W-:Y:S01]  /*0250*/  PRMT R22, R0, 0x7610, R22 ;  /* 0x0000761000167816 */ /* 0x000fe20000000016 */
[----:B------:R-:W-:Y:S06]  /*0260*/  BRA `(.L_x_880) ;  /* 0x0000000c00c07947 */ /* 0x000fec0003800000 */
.L_x_877:
        /* <DEDUP_REMOVED lines=8> */
[----:B0-----:R-:W-:-:S04]  /*02f0*/  F2FP.F16.F32.PACK_AB R0, RZ, R0 ;  /* 0x00000000ff00723e */ /* 0x001fc800000000ff */
[----:B------:R-:W-:Y:S01]  /*0300*/  PRMT R22, R0, 0x7610, R22 ;  /* 0x0000761000167816 */ /* 0x000fe20000000016 */
[----:B------:R-:W-:Y:S06]  /*0310*/  BRA `(.L_x_880) ;  /* 0x0000000c00947947 */ /* 0x000fec0003800000 */
.L_x_882:
[----:B------:R-:W2:Y:S02]  /*0320*/  LDG.E R2, desc[UR36][R2.64] ;  /* 0x0000002402027981 */ /* 0x000ea4000c1e1900 */
[----:B--2---:R-:W-:-:S04]  /*0330*/  I2FP.F32.S32 R0, R2 ;  /* 0x0000000200007245 */ /* 0x004fc80000201400 */
[----:B------:R-:W-:-:S04]  /*0340*/  F2FP.F16.F32.PACK_AB R0, RZ, R0 ;  /* 0x00000000ff00723e */ /* 0x000fc800000000ff */
[----:B------:R-:W-:Y:S01]  /*0350*/  PRMT R22, R0, 0x7610, R22 ;  /* 0x0000761000167816 */ /* 0x000fe20000000016 */
[----:B------:R-:W-:Y:S06]  /*0360*/  BRA `(.L_x_880) ;  /* 0x0000000c00807947 */ /* 0x000fec0003800000 */
.L_x_881:
[----:B------:R-:W2:Y:S02]  /*0370*/  LDG.E.U16 R2, desc[UR36][R2.64] ;  /* 0x0000002402027981 */ /* 0x000ea4000c1e1500 */
[----:B--2---:R-:W0:Y:S02]  /*0380*/  I2F.S16 R0, R2 ;  /* 0x0000000200007306 */ /* 0x004e240000101400 */
[----:B0-----:R-:W-:-:S04]  /*0390*/  F2FP.F16.F32.PACK_AB R0, RZ, R0 ;  /* 0x00000000ff00723e */ /* 0x001fc800000000ff */
[----:B------:R-:W-:Y:S01]  /*03a0*/  PRMT R22, R0, 0x7610, R22 ;  /* 0x0000761000167816 */ /* 0x000fe20000000016 */
[----:B------:R-:W-:Y:S06]  /*03b0*/  BRA `(.L_x_880) ;  /* 0x0000000c006c7947 */ /* 0x000fec0003800000 */
.L_x_876:
        /* <DEDUP_REMOVED lines=9> */
.L_x_884:
[----:B------:R1:W5:Y:S01]  /*0450*/  LDG.E.U16 R22, desc[UR36][R2.64] ;  /* 0x0000002402167981 */ /* 0x000362000c1e1500 */
[----:B------:R-:W-:Y:S05]  /*0460*/  BRA `(.L_x_880) ;  /* 0x0000000c00407947 */ /* 0x000fea0003800000 */
.L_x_883:
        /* <DEDUP_REMOVED lines=9> */
.L_x_886:
[----:B------:R0:W5:Y:S01]  /*0500*/  LDG.E.U16 R22, desc[UR36][R2.64] ;  /* 0x0000002402167981 */ /* 0x000162000c1e1500 */
[----:B------:R-:W-:Y:S05]  /*0510*/  BRA `(.L_x_880) ;  /* 0x0000000c00147947 */ /* 0x000fea0003800000 */
.L_x_885:
[----:B------:R-:W2:Y:S01]  /*0520*/  LDG.E.64 R2, desc[UR36][R2.64] ;  /* 0x0000002402027981 */ /* 0x000ea2000c1e1b00 */
[----:B------:R-:W-:Y:S01]  /*0530*/  UMOV UR4, 0xf0000000 ;  /* 0xf000000000047882 */ /* 0x000fe20000000000 */
[----:B------:R-:W-:Y:S01]  /*0540*/  UMOV UR5, 0x380fffff ;  /* 0x380fffff00057882 */ /* 0x000fe20000000000 */
[----:B--2---:R-:W0:Y:S01]  /*0550*/  F2F.F32.F64 R0, R2 ;  /* 0x0000000200007310 */ /* 0x004e220000301000 */
[----:B------:R-:W-:-:S14]  /*0560*/  DSETP.GEU.AND P0, PT, |R2|, UR4, PT ;  /* 0x0000000402007e2a */ /* 0x000fdc000bf0e200 */
[----:B0-----:R-:W-:-:S05]  /*0570*/  @!P0 FMUL R0, R0, 1.175494350822287508e-38 ;  /* 0x0080000000008820 */ /* 0x001fca0000400000 */
[----:B------:R-:W-:-:S04]  /*0580*/  F2FP.F16.F32.PACK_AB R0, RZ, R0 ;  /* 0x00000000ff00723e */ /* 0x000fc800000000ff */
[----:B------:R-:W-:Y:S01]  /*0590*/  PRMT R22, R0, 0x7610, R22 ;  /* 0x0000761000167816 */ /* 0x000fe20000000016 */
[----:B------:R-:W-:Y:S06]  /*05a0*/  BRA `(.L_x_880) ;  /* 0x0000000800f07947 */ /* 0x000fec0003800000 */
.L_x_875:
        /* <DEDUP_REMOVED lines=11> */
[----:B------:R-:W-:-:S04]  /*0660*/  F2FP.F16.F32.PACK_AB R0, RZ, R0 ;  /* 0x00000000ff00723e */ /* 0x000fc800000000ff */
[----:B------:R-:W-:Y:S01]  /*0670*/  PRMT R22, R0, 0x7610, R22 ;  /* 0x0000761000167816 */ /* 0x000fe20000000016 */
[----:B------:R-:W-:Y:S06]  /*0680*/  BRA `(.L_x_880) ;  /* 0x0000000800b87947 */ /* 0x000fec0003800000 */
.L_x_889:
        /* <DEDUP_REMOVED lines=9> */
.L_x_888:
        /* <DEDUP_REMOVED lines=28> */
.L_x_891:
[----:B------:R-:W2:Y:S02]  /*08e0*/  LDG.E.U8 R3, desc[UR36][R2.64] ;  /* 0x0000002402037981 */ /* 0x000ea4000c1e1100 */
[----:B--2---:R-:W-:-:S05]  /*08f0*/  IMAD.SHL.U32 R0, R3, 0x2000000, RZ ;  /* 0x0200000003007824 */ /* 0x004fca00078e00ff */
[----:B------:R-:W-:-:S13]  /*0900*/  ISETP.GE.U32.AND P0, PT, R0, 0x8000000, PT ;  /* 0x080000000000780c */ /* 0x000fda0003f06070 */
[C---:B------:R-:W-:Y:S02]  /*0910*/  @P0 IMAD.SHL.U32 R4, R3.reuse, 0x200000, RZ ;  /* 0x0020000003040824 */ /* 0x040fe400078e00ff */
[C---:B------:R-:W-:Y:S02]  /*0920*/  @!P0 IMAD.SHL.U32 R0, R3.reuse, 0x100, RZ ;  /* 0x0000010003008824 */ /* 0x040fe400078e00ff */
[----:B------:R-:W-:Y:S01]  /*0930*/  IMAD.SHL.U32 R3, R3, 0x1000000, RZ ;  /* 0x0100000003037824 */ /* 0x000fe200078e00ff */
[----:B------:R-:W-:Y:S02]  /*0940*/  @P0 LOP3.LUT R4, R4, 0xfe00000, RZ, 0xc0, !PT ;  /* 0x0fe0000004040812 */ /* 0x000fe400078ec0ff */
        /* <DEDUP_REMOVED lines=9> */
.L_x_890:
[----:B------:R-:W2:Y:S02]  /*09e0*/  LDG.E.U16 R0, desc[UR36][R2.64] ;  /* 0x0000002402007981 */ /* 0x000ea4000c1e1500 */
[----:B--2---:R-:W-:-:S05]  /*09f0*/  IMAD.U32 R0, R0, 0x10000, RZ ;  /* 0x0001000000007824 */ /* 0x004fca00078e00ff */
[----:B------:R-:W-:-:S04]  /*0a00*/  F2FP.F16.F32.PACK_AB R0, RZ, R0 ;  /* 0x00000000ff00723e */ /* 0x000fc800000000ff */
[----:B------:R-:W-:Y:S01]  /*0a10*/  PRMT R22, R0, 0x7610, R22 ;  /* 0x0000761000167816 */ /* 0x000fe20000000016 */
[----:B------:R-:W-:Y:S06]  /*0a20*/  BRA `(.L_x_880) ;  /* 0x0000000400d07947 */ /* 0x000fec0003800000 */
.L_x_887:
        /* <DEDUP_REMOVED lines=10> */
[----:B------:R-:W-:-:S04]  /*0ad0*/  F2FP.F16.F32.PACK_AB R0, RZ, R0 ;  /* 0x00000000ff00723e */ /* 0x000fc800000000ff */
[----:B------:R-:W-:Y:S01]  /*0ae0*/  PRMT R22, R0, 0x7610, R22 ;  /* 0x0000761000167816 */ /* 0x000fe20000000016 */
[----:B------:R-:W-:Y:S06]  /*0af0*/  BRA `(.L_x_880) ;  /* 0x00000004009c7947 */ /* 0x000fec0003800000 */
.L_x_894:
        /* <DEDUP_REMOVED lines=21> */
.L_x_898:
[----:B------:R-:W-:Y:S05]  /*0c50*/  BSYNC B1 ;  /* 0x0000000000017941 */ /* 0x000fea0003800000 */
.L_x_897:
[----:B------:R-:W-:Y:S01]  /*0c60*/  LEA R3, R0, 0x3b800000, 0x17 ;  /* 0x3b80000000037811 */ /* 0x000fe200078eb8ff */
[----:B------:R-:W-:-:S05]  /*0c70*/  IMAD.SHL.U32 R0, R2, 0x100000, RZ ;  /* 0x0010000002007824 */ /* 0x000fca00078e00ff */
[----:B------:R-:W-:-:S07]  /*0c80*/  LOP3.LUT R0, R3, R0, R4, 0xfe, !PT ;  /* 0x0000000003007212 */ /* 0x000fce00078efe04 */
.L_x_896:
[----:B------:R-:W-:Y:S05]  /*0c90*/  BSYNC B0 ;  /* 0x0000000000007941 */ /* 0x000fea0003800000 */
.L_x_895:
[----:B------:R-:W-:-:S04]  /*0ca0*/  F2FP.F16.F32.PACK_AB R0, RZ, R0 ;  /* 0x00000000ff00723e */ /* 0x000fc800000000ff */
[----:B------:R-:W-:Y:S01]  /*0cb0*/  PRMT R22, R0, 0x7610, R22 ;  /* 0x0000761000167816 */ /* 0x000fe20000000016 */
[----:B------:R-:W-:Y:S06]  /*0cc0*/  BRA `(.L_x_880) ;  /* 0x0000000400287947 */ /* 0x000fec0003800000 */
.L_x_893:
        /* <DEDUP_REMOVED lines=21> */
.L_x_902:
[----:B------:R-:W-:Y:S05]  /*0e20*/  BSYNC B1 ;  /* 0x0000000000017941 */ /* 0x000fea0003800000 */
.L_x_901:
[----:B------:R-:W-:Y:S01]  /*0e30*/  LEA R3, R0, 0x37800000, 0x17 ;  /* 0x3780000000037811 */ /* 0x000fe200078eb8ff */
[----:B------:R-:W-:-:S05]  /*0e40*/  IMAD.SHL.U32 R0, R2, 0x200000, RZ ;  /* 0x0020000002007824 */ /* 0x000fca00078e00ff */
[----:B------:R-:W-:-:S07]  /*0e50*/  LOP3.LUT R0, R3, R0, R4, 0xfe, !PT ;  /* 0x0000000003007212 */ /* 0x000fce00078efe04 */
.L_x_900:
[----:B------:R-:W-:Y:S05]  /*0e60*/  BSYNC B0 ;  /* 0x0000000000007941 */ /* 0x000fea0003800000 */
.L_x_899:
[----:B------:R-:W-:-:S04]  /*0e70*/  F2FP.F16.F32.PACK_AB R0, RZ, R0 ;  /* 0x00000000ff00723e */ /* 0x000fc800000000ff */
[----:B------:R-:W-:Y:S01]  /*0e80*/  PRMT R22, R0, 0x7610, R22 ;  /* 0x0000761000167816 */ /* 0x000fe20000000016 */
[----:B------:R-:W-:Y:S06]  /*0e90*/  BRA `(.L_x_880) ;  /* 0x0000000000b47947 */ /* 0x000fec0003800000 */
.L_x_892:
        /* <DEDUP_REMOVED lines=14> */
.L_x_906:
[----:B------:R-:W-:Y:S05]  /*0f80*/  BSYNC B0 ;  /* 0x0000000000007941 */ /* 0x000fea0003800000 */
.L_x_905:
[----:B------:R-:W-:-:S04]  /*0f90*/  F2FP.F16.F32.PACK_AB R0, RZ, R0 ;  /* 0x00000000ff00723e */ /* 0x000fc800000000ff */
[----:B------:R-:W-:Y:S01]  /*0fa0*/  PRMT R22, R0, 0x7610, R22 ;  /* 0x0000761000167816 */ /* 0x000fe20000000016 */
[----:B------:R-:W-:Y:S06]  /*0fb0*/  BRA `(.L_x_880) ;  /* 0x00000000006c7947 */ /* 0x000fec0003800000 */
.L_x_879:
        /* <DEDUP_REMOVED lines=16> */
.L_x_907:
[----:B------:R-:W-:Y:S01]  /*10c0*/  PRMT R22, RZ, 0x7610, R22 ;  /* 0x00007610ff167816 */ /* 0x000fe20000000016 */
[----:B------:R-:W-:Y:S06]  /*10d0*/  BRA `(.L_x_880) ;  /* 0x0000000000247947 */ /* 0x000fec0003800000 */
.L_x_904:
[----:B------:R-:W2:Y:S02]  /*10e0*/  LDG.E.64 R2, desc[UR36][R2.64] ;  /* 0x0000002402027981 */ /* 0x000ea4000c1e1b00 */
[----:B--2---:R-:W0:Y:S02]  /*10f0*/  I2F.U64 R0, R2 ;  /* 0x0000000200007312 */ /* 0x004e240000301000 */
[----:B0-----:R-:W-:-:S04]  /*1100*/  F2FP.F16.F32.PACK_AB R0, RZ, R0 ;  /* 0x00000000ff00723e */ /* 0x001fc800000000ff */
[----:B------:R-:W-:Y:S01]  /*1110*/  PRMT R22, R0, 0x7610, R22 ;  /* 0x0000761000167816 */ /* 0x000fe20000000016 */
[----:B------:R-:W-:Y:S06]  /*1120*/  BRA `(.L_x_880) ;  /* 0x0000000000107947 */ /* 0x000fec0003800000 */
.L_x_903:
[----:B------:R-:W2:Y:S02]  /*1130*/  LDG.E R2, desc[UR36][R2.64] ;  /* 0x0000002402027981 */ /* 0x000ea4000c1e1900 */
[----:B--2---:R-:W-:-:S04]  /*1140*/  I2FP.F32.U32 R0, R2 ;  /* 0x0000000200007245 */ /* 0x004fc80000201000 */
[----:B------:R-:W-:-:S04]  /*1150*/  F2FP.F16.F32.PACK_AB R0, RZ, R0 ;  /* 0x00000000ff00723e */ /* 0x000fc800000000ff */
[----:B------:R-:W-:-:S07]  /*1160*/  PRMT R22, R0, 0x7610, R22 ;  /* 0x0000761000167816 */ /* 0x000fce0000000016 */
.L_x_880:
[----:B------:R-:W2:Y:S02]  /*1170*/  S2R R19, SR_TID.X ;  /* 0x0000000000137919 */ /* 0x000ea40000002100 */
[----:B--2---:R-:W-:-:S07]  /*1180*/  VIADD R19, R19, 0x80 ;  /* 0x0000008013137836 */ /* 0x004fce0000000000 */
.L_x_874:
[----:B------:R-:W-:Y:S05]  /*1190*/  BSYNC B6 ;  /* 0x0000000000067941 */ /* 0x000fea0003800000 */
.L_x_873:
[----:B------:R-:W-:Y:S01]  /*11a0*/  ISETP.GE.AND P0, PT, R19, R16, PT ;  /* 0x000000101300720c */ /* 0x000fe20003f06270 */
[----:B------:R-:W-:-:S12]  /*11b0*/  BSSY B6, `(.L_x_908) ;  /* 0x000010e000067945 */ /* 0x000fd80003800000 */
[----:B------:R-:W-:Y:S05]  /*11c0*/  @P0 BRA `(.L_x_909) ;  /* 0x0000001000300947 */ /* 0x000fea0003800000 */
[----:B01----:R-:W0:Y:S01]  /*11d0*/  LDC.64 R2, c[0x0][0x220] ;  /* 0x00008800ff027b82 */ /* 0x003e220000000a00 */
        /* <DEDUP_REMOVED lines=22> */
.L_x_913:
[----:B------:R-:W2:Y:S02]  /*1340*/  LDG.E.U8 R2, desc[UR36][R2.64] ;  /* 0x0000002402027981 */ /* 0x000ea4000c1e1100 */
[----:B--2---:R-:W-:-:S04]  /*1350*/  I2FP.F32.U32 R0, R2 ;  /* 0x0000000200007245 */ /* 0x004fc80000201000 */
[----:B------:R-:W-:-:S04]  /*1360*/  F2FP.F16.F32.PACK_AB R0, RZ, R0 ;  /* 0x00000000ff00723e */ /* 0x000fc800000000ff */
[----:B------:R-:W-:Y:S01]  /*1370*/  PRMT R23, R0, 0x7610, R23 ;  /* 0x0000761000177816 */ /* 0x000fe20000000017 */
[----:B------:R-:W-:Y:S06]  /*1380*/  BRA `(.L_x_915) ;  /* 0x0000000c00bc7947 */ /* 0x000fec0003800000 */
.L_x_912:
        /* <DEDUP_REMOVED lines=11> */
.L_x_917:
[----:B------:R-:W2:Y:S02]  /*1440*/  LDG.E R2, desc[UR36][R2.64] ;  /* 0x0000002402027981 */ /* 0x000ea4000c1e1900 */
[----:B--2---:R-:W-:-:S04]  /*1450*/  I2FP.F32.S32 R0, R2 ;  /* 0x0000000200007245 */ /* 0x004fc80000201400 */
[----:B------:R-:W-:-:S04]  /*1460*/  F2FP.F16.F32.PACK_AB R0, RZ, R0 ;  /* 0x00000000ff00723e */ /* 0x000fc800000000ff */
[----:B------:R-:W-:Y:S01]  /*1470*/  PRMT R23, R0, 0x7610, R23 ;  /* 0x0000761000177816 */ /* 0x000fe20000000017 */
[----:B------:R-:W-:Y:S06]  /*1480*/  BRA `(.L_x_915) ;  /* 0x0000000c007c7947 */ /* 0x000fec0003800000 */
.L_x_916:
[----:B------:R-:W2:Y:S02]  /*1490*/  LDG.E.U16 R2, desc[UR36][R2.64] ;  /* 0x0000002402027981 */ /* 0x000ea4000c1e1500 */
[----:B--2---:R-:W0:Y:S02]  /*14a0*/  I2F.S16 R0, R2 ;  /* 0x0000000200007306 */ /* 0x004e240000101400 */
[----:B0-----:R-:W-:-:S04]  /*14b0*/  F2FP.F16.F32.PACK_AB R0, RZ, R0 ;  /* 0x00000000ff00723e */ /* 0x001fc800000000ff */
[----:B------:R-:W-:Y:S01]  /*14c0*/  PRMT R23, R0, 0x7610, R23 ;  /* 0x0000761000177816 */ /* 0x000fe20000000017 */
[----:B------:R-:W-:Y:S06]  /*14d0*/  BRA `(.L_x_915) ;  /* 0x0000000c00687947 */ /* 0x000fec0003800000 */
.L_x_911:
        /* <DEDUP_REMOVED lines=9> */
.L_x_919:
[----:B------:R0:W5:Y:S01]  /*1570*/  LDG.E.U16 R23, desc[UR36][R2.64] ;  /* 0x0000002402177981 */ /* 0x000162000c1e1500 */
[----:B------:R-:W-:Y:S05]  /*1580*/  BRA `(.L_x_915) ;  /* 0x0000000c003c7947 */ /* 0x000fea0003800000 */
.L_x_918:
        /* <DEDUP_REMOVED lines=9> */
.L_x_921:
[----:B------:R1:W5:Y:S01]  /*1620*/  LDG.E.U16 R23, desc[UR36][R2.64] ;  /* 0x0000002402177981 */ /* 0x000362000c1e1500 */
[----:B------:R-:W-:Y:S05]  /*1630*/  BRA `(.L_x_915) ;  /* 0x0000000c00107947 */ /* 0x000fea0003800000 */
.L_x_920:
        /* <DEDUP_REMOVED lines=9> */
.L_x_910:
        /* <DEDUP_REMOVED lines=14> */
.L_x_924:
        /* <DEDUP_REMOVED lines=9> */
.L_x_923:
        /* <DEDUP_REMOVED lines=28> */
.L_x_926:
        /* <DEDUP_REMOVED lines=15> */
.L_x_925:
[----:B------:R-:W2:Y:S02]  /*1af0*/  LDG.E.U16 R0, desc[UR36][R2.64] ;  /* 0x0000002402007981 */ /* 0x000ea4000c1e1500 */
[----:B--2---:R-:W-:-:S05]  /*1b00*/  IMAD.U32 R0, R0, 0x10000, RZ ;  /* 0x0001000000007824 */ /* 0x004fca00078e00ff */
[----:B------:R-:W-:-:S04]  /*1b10*/  F2FP.F16.F32.PACK_AB R0, RZ, R0 ;  /* 0x00000000ff00723e */ /* 0x000fc800000000ff */
[----:B------:R-:W-:Y:S01]  /*1b20*/  PRMT R23, R0, 0x7610, R23 ;  /* 0x0000761000177816 */ /* 0x000fe20000000017 */
[----:B------:R-:W-:Y:S06]  /*1b30*/  BRA `(.L_x_915) ;  /* 0x0000000400d07947 */ /* 0x000fec0003800000 */
.L_x_922:
        /* <DEDUP_REMOVED lines=13> */
.L_x_929:
        /* <DEDUP_REMOVED lines=21> */
.L_x_933:
[----:B------:R-:W-:Y:S05]  /*1d60*/  BSYNC B1 ;  /* 0x0000000000017941 */ /* 0x000fea0003800000 */
.L_x_932:
[----:B------:R-:W-:Y:S01]  /*1d70*/  LEA R3, R0, 0x3b800000, 0x17 ;  /* 0x3b80000000037811 */ /* 0x000fe200078eb8ff */
[----:B------:R-:W-:-:S05]  /*1d80*/  IMAD.SHL.U32 R0, R2, 0x100000, RZ ;  /* 0x0010000002007824 */ /* 0x000fca00078e00ff */
[----:B------:R-:W-:-:S07]  /*1d90*/  LOP3.LUT R0, R3, R0, R4, 0xfe, !PT ;  /* 0x0000000003007212 */ /* 0x000fce00078efe04 */
.L_x_931:
[----:B------:R-:W-:Y:S05]  /*1da0*/  BSYNC B0 ;  /* 0x0000000000007941 */ /* 0x000fea0003800000 */
.L_x_930:
[----:B------:R-:W-:-:S04]  /*1db0*/  F2FP.F16.F32.PACK_AB R0, RZ, R0 ;  /* 0x00000000ff00723e */ /* 0x000fc800000000ff */
[----:B------:R-:W-:Y:S01]  /*1dc0*/  PRMT R23, R0, 0x7610, R23 ;  /* 0x0000761000177816 */ /* 0x000fe20000000017 */
[----:B------:R-:W-:Y:S06]  /*1dd0*/  BRA `(.L_x_915) ;  /* 0x0000000400287947 */ /* 0x000fec0003800000 */
.L_x_928:
        /* <DEDUP_REMOVED lines=21> */
.L_x_937:
[----:B------:R-:W-:Y:S05]  /*1f30*/  BSYNC B1 ;  /* 0x0000000000017941 */ /* 0x000fea0003800000 */
.L_x_936:
[----:B------:R-:W-:Y:S01]  /*1f40*/  LEA R3, R0, 0x37800000, 0x17 ;  /* 0x3780000000037811 */ /* 0x000fe200078eb8ff */
[----:B------:R-:W-:-:S05]  /*1f50*/  IMAD.SHL.U32 R0, R2, 0x200000, RZ ;  /* 0x0020000002007824 */ /* 0x000fca00078e00ff */
[----:B------:R-:W-:-:S07]  /*1f60*/  LOP3.LUT R0, R3, R0, R4, 0xfe, !PT ;  /* 0x0000000003007212 */ /* 0x000fce00078efe04 */
.L_x_935:
[----:B------:R-:W-:Y:S05]  /*1f70*/  BSYNC B0 ;  /* 0x0000000000007941 */ /* 0x000fea0003800000 */
.L_x_934:
[----:B------:R-:W-:-:S04]  /*1f80*/  F2FP.F16.F32.PACK_AB R0, RZ, R0 ;  /* 0x00000000ff00723e */ /* 0x000fc800000000ff */
[----:B------:R-:W-:Y:S01]  /*1f90*/  PRMT R23, R0, 0x7610, R23 ;  /* 0x0000761000177816 */ /* 0x000fe20000000017 */
[----:B------:R-:W-:Y:S06]  /*1fa0*/  BRA `(.L_x_915) ;  /* 0x0000000000b47947 */ /* 0x000fec0003800000 */
.L_x_927:
        /* <DEDUP_REMOVED lines=14> */
.L_x_941:
[----:B------:R-:W-:Y:S05]  /*2090*/  BSYNC B0 ;  /* 0x0000000000007941 */ /* 0x000fea0003800000 */
.L_x_940:
[----:B------:R-:W-:-:S04]  /*20a0*/  F2FP.F16.F32.PACK_AB R0, RZ, R0 ;  /* 0x00000000ff00723e */ /* 0x000fc800000000ff */
[----:B------:R-:W-:Y:S01]  /*20b0*/  PRMT R23, R0, 0x7610, R23 ;  /* 0x0000761000177816 */ /* 0x000fe20000000017 */
[----:B------:R-:W-:Y:S06]  /*20c0*/  BRA `(.L_x_915) ;  /* 0x00000000006c7947 */ /* 0x000fec0003800000 */
.L_x_914:
        /* <DEDUP_REMOVED lines=16> */
.L_x_942:
[----:B------:R-:W-:Y:S01]  /*21d0*/  PRMT R23, RZ, 0x7610, R23 ;  /* 0x00007610ff177816 */ /* 0x000fe20000000017 */
[----:B------:R-:W-:Y:S06]  /*21e0*/  BRA `(.L_x_915) ;  /* 0x0000000000247947 */ /* 0x000fec0003800000 */
.L_x_939:
[----:B------:R-:W2:Y:S02]  /*21f0*/  LDG.E.64 R2, desc[UR36][R2.64] ;  /* 0x0000002402027981 */ /* 0x000ea4000c1e1b00 */
[----:B--2---:R-:W0:Y:S02]  /*2200*/  I2F.U64 R0, R2 ;  /* 0x0000000200007312 */ /* 0x004e240000301000 */
[----:B0-----:R-:W-:-:S04]  /*2210*/  F2FP.F16.F32.PACK_AB R0, RZ, R0 ;  /* 0x00000000ff00723e */ /* 0x001fc800000000ff */
[----:B------:R-:W-:Y:S01]  /*2220*/  PRMT R23, R0, 0x7610, R23 ;  /* 0x0000761000177816 */ /* 0x000fe20000000017 */
[----:B------:R-:W-:Y:S06]  /*2230*/  BRA `(.L_x_915) ;  /* 0x0000000000107947 */ /* 0x000fec0003800000 */
.L_x_938:
[----:B------:R-:W2:Y:S02]  /*2240*/  LDG.E R2, desc[UR36][R2.64] ;  /* 0x0000002402027981 */ /* 0x000ea4000c1e1900 */
[----:B--2---:R-:W-:-:S04]  /*2250*/  I2FP.F32.U32 R0, R2 ;  /* 0x0000000200007245 */ /* 0x004fc80000201000 */
[----:B------:R-:W-:-:S04]  /*2260*/  F2FP.F16.F32.PACK_AB R0, RZ, R0 ;  /* 0x00000000ff00723e */ /* 0x000fc800000000ff */
[----:B------:R-:W-:-:S07]  /*2270*/  PRMT R23, R0, 0x7610, R23 ;  /* 0x0000761000177816 */ /* 0x000fce0000000017 */
.L_x_915:
[----:B------:R-:W-:-:S07]  /*2280*/  VIADD R19, R19, 0x80 ;  /* 0x0000008013137836 */ /* 0x000fce0000000000 */
.L_x_909:
[----:B------:R-:W-:Y:S05]  /*2290*/  BSYNC B6 ;  /* 0x0000000000067941 */ /* 0x000fea0003800000 */
.L_x_908:
[----:B------:R-:W-:Y:S01]  /*22a0*/  ISETP.GE.AND P0, PT, R19, R16, PT ;  /* 0x000000101300720c */ /* 0x000fe20003f06270 */
[----:B------:R-:W-:Y:S01]  /*22b0*/  BSSY B6, `(.L_x_943) ;  /* 0x0000110000067945 */ /* 0x000fe20003800000 */
[----:B------:R-:W-:Y:S02]  /*22c0*/  PRMT R24, RZ, 0x7610, R24 ;  /* 0x00007610ff187816 */ /* 0x000fe40000000018 */
[----:B------:R-:W-:-:S09]  /*22d0*/  PRMT R25, RZ, 0x7610, R25 ;  /* 0x00007610ff197816 */ /* 0x000fd20000000019 */
        /* <DEDUP_REMOVED lines=24> */
.L_x_948:
[----:B------:R-:W2:Y:S02]  /*2460*/  LDG.E.U8 R2, desc[UR36][R2.64] ;  /* 0x0000002402027981 */ /* 0x000ea4000c1e1100 */
[----:B--2---:R-:W-:-:S04]  /*2470*/  I2FP.F32.U32 R0, R2 ;  /* 0x0000000200007245 */ /* 0x004fc80000201000 */
[----:B------:R-:W-:-:S04]  /*2480*/  F2FP.F16.F32.PACK_AB R0, RZ, R0 ;  /* 0x00000000ff00723e */ /* 0x000fc800000000ff */
[----:B------:R-:W-:Y:S01]  /*2490*/  PRMT R25, R0, 0x7610, R25 ;  /* 0x0000761000197816 */ /* 0x000fe20000000019 */
[----:B------:R-:W-:Y:S06]  /*24a0*/  BRA `(.L_x_950) ;  /* 0x0000000c00bc7947 */ /* 0x000fec0003800000 */
.L_x_947:
        /* <DEDUP_REMOVED lines=11> */
.L_x_952:
[----:B------:R-:W2:Y:S02]  /*2560*/  LDG.E R2, desc[UR36][R2.64] ;  /* 0x0000002402027981 */ /* 0x000ea4000c1e1900 */
[----:B--2---:R-:W-:-:S04]  /*2570*/  I2FP.F32.S32 R0, R2 ;  /* 0x0000000200007245 */ /* 0x004fc80000201400 */
[----:B------:R-:W-:-:S04]  /*2580*/  F2FP.F16.F32.PACK_AB R0, RZ, R0 ;  /* 0x00000000ff00723e */ /* 0x000fc800000000ff */
[----:B------:R-:W-:Y:S01]  /*2590*/  PRMT R25, R0, 0x7610, R25 ;  /* 0x0000761000197816 */ /* 0x000fe20000000019 */
[----:B------:R-:W-:Y:S06]  /*25a0*/  BRA `(.L_x_950) ;  /* 0x0000000c007c7947 */ /* 0x000fec0003800000 */
.L_x_951:
[----:B------:R-:W2:Y:S02]  /*25b0*/  LDG.E.U16 R2, desc[UR36][R2.64] ;  /* 0x0000002402027981 */ /* 0x000ea4000c1e1500 */
[----:B--2---:R-:W0:Y:S02]  /*25c0*/  I2F.S16 R0, R2 ;  /* 0x0000000200007306 */ /* 0x004e240000101400 */
[----:B0-----:R-:W-:-:S04]  /*25d0*/  F2FP.F16.F32.PACK_AB R0, RZ, R0 ;  /* 0x00000000ff00723e */ /* 0x001fc800000000ff */
[----:B------:R-:W-:Y:S01]  /*25e0*/  PRMT R25, R0, 0x7610, R25 ;  /* 0x0000761000197816 */ /* 0x000fe20000000019 */
[----:B------:R-:W-:Y:S06]  /*25f0*/  BRA `(.L_x_950) ;  /* 0x0000000c00687947 */ /* 0x000fec0003800000 */
.L_x_946:
        /* <DEDUP_REMOVED lines=9> */
.L_x_954:
[----:B------:R0:W5:Y:S01]  /*2690*/  LDG.E.U16 R25, desc[UR36][R2.64] ;  /* 0x0000002402197981 */ /* 0x000162000c1e1500 */
[----:B------:R-:W-:Y:S05]  /*26a0*/  BRA `(.L_x_950) ;  /* 0x0000000c003c7947 */ /* 0x000fea0003800000 */
.L_x_953:
        /* <DEDUP_REMOVED lines=9> */
.L_x_956:
[----:B------:R1:W5:Y:S01]  /*2740*/  LDG.E.U16 R25, desc[UR36][R2.64] ;  /* 0x0000002402197981 */ /* 0x000362000c1e1500 */
[----:B------:R-:W-:Y:S05]  /*2750*/  BRA `(.L_x_950) ;  /* 0x0000000c00107947 */ /* 0x000fea0003800000 */
.L_x_955:
        /* <DEDUP_REMOVED lines=9> */
.L_x_945:
        /* <DEDUP_REMOVED lines=14> */
.L_x_959:
        /* <DEDUP_REMOVED lines=9> */
.L_x_958:
        /* <DEDUP_REMOVED lines=28> */
.L_x_961:
        /* <DEDUP_REMOVED lines=15> */
.L_x_960:
[----:B------:R-:W2:Y:S02]  /*2c10*/  LDG.E.U16 R0, desc[UR36][R2.64] ;  /* 0x0000002402007981 */ /* 0x000ea4000c1e1500 */
[----:B--2---:R-:W-:-:S05]  /*2c20*/  IMAD.U32 R0, R0, 0x10000, RZ ;  /* 0x0001000000007824 */ /* 0x004fca00078e00ff */
[----:B------:R-:W-:-:S04]  /*2c30*/  F2FP.F16.F32.PACK_AB R0, RZ, R0 ;  /* 0x00000000ff00723e */ /* 0x000fc800000000ff */
[----:B------:R-:W-:Y:S01]  /*2c40*/  PRMT R25, R0, 0x7610, R25 ;  /* 0x0000761000197816 */ /* 0x000fe20000000019 */
[----:B------:R-:W-:Y:S06]  /*2c50*/  BRA `(.L_x_950) ;  /* 0x0000000400d07947 */ /* 0x000fec0003800000 */
.L_x_957:
        /* <DEDUP_REMOVED lines=13> */
.L_x_964:
        /* <DEDUP_REMOVED lines=21> */
.L_x_968:
[----:B------:R-:W-:Y:S05]  /*2e80*/  BSYNC B1 ;  /* 0x0000000000017941 */ /* 0x000fea0003800000 */
.L_x_967:
[----:B------:R-:W-:Y:S01]  /*2e90*/  LEA R3, R0, 0x3b800000, 0x17 ;  /* 0x3b80000000037811 */ /* 0x000fe200078eb8ff */
[----:B------:R-:W-:-:S05]  /*2ea0*/  IMAD.SHL.U32 R0, R2, 0x100000, RZ ;  /* 0x0010000002007824 */ /* 0x000fca00078e00ff */
[----:B------:R-:W-:-:S07]  /*2eb0*/  LOP3.LUT R0, R3, R0, R4, 0xfe, !PT ;  /* 0x0000000003007212 */ /* 0x000fce00078efe04 */
.L_x_966:
[----:B------:R-:W-:Y:S05]  /*2ec0*/  BSYNC B0 ;  /* 0x0000000000007941 */ /* 0x000fea0003800000 */
.L_x_965:
[----:B------:R-:W-:-:S04]  /*2ed0*/  F2FP.F16.F32.PACK_AB R0, RZ, R0 ;  /* 0x00000000ff00723e */ /* 0x000fc800000000ff */
[----:B------:R-:W-:Y:S01]  /*2ee0*/  PRMT R25, R0, 0x7610, R25 ;  /* 0x0000761000197816 */ /* 0x000fe20000000019 */
[----:B------:R-:W-:Y:S06]  /*2ef0*/  BRA `(.L_x_950) ;  /* 0x0000000400287947 */ /* 0x000fec0003800000 */
.L_x_963:
        /* <DEDUP_REMOVED lines=21> */
.L_x_972:
[----:B------:R-:W-:Y:S05]  /*3050*/  BSYNC B1 ;  /* 0x0000000000017941 */ /* 0x000fea0003800000 */
.L_x_971:
[----:B------:R-:W-:Y:S01]  /*3060*/  LEA R3, R0, 0x37800000, 0x17 ;  /* 0x3780000000037811 */ /* 0x000fe200078eb8ff */
[----:B------:R-:W-:-:S05]  /*3070*/  IMAD.SHL.U32 R0, R2, 0x200000, RZ ;  /* 0x0020000002007824 */ /* 0x000fca00078e00ff */
[----:B------:R-:W-:-:S07]  /*3080*/  LOP3.LUT R0, R3, R0, R4, 0xfe, !PT ;  /* 0x0000000003007212 */ /* 0x000fce00078efe04 */
.L_x_970:
[----:B------:R-:W-:Y:S05]  /*3090*/  BSYNC B0 ;  /* 0x0000000000007941 */ /* 0x000fea0003800000 */
.L_x_969:
[----:B------:R-:W-:-:S04]  /*30a0*/  F2FP.F16.F32.PACK_AB R0, RZ, R0 ;  /* 0x00000000ff00723e */ /* 0x000fc800000000ff */
[----:B------:R-:W-:Y:S01]  /*30b0*/  PRMT R25, R0, 0x7610, R25 ;  /* 0x0000761000197816 */ /* 0x000fe20000000019 */
[----:B------:R-:W-:Y:S06]  /*30c0*/  BRA `(.L_x_950) ;  /* 0x0000000000b47947 */ /* 0x000fec0003800000 */
.L_x_962:
        /* <DEDUP_REMOVED lines=14> */
.L_x_976:
[----:B------:R-:W-:Y:S05]  /*31b0*/  BSYNC B0 ;  /* 0x0000000000007941 */ /* 0x000fea0003800000 */
.L_x_975:
[----:B------:R-:W-:-:S04]  /*31c0*/  F2FP.F16.F32.PACK_AB R0, RZ, R0 ;  /* 0x00000000ff00723e */ /* 0x000fc800000000ff */
[----:B------:R-:W-:Y:S01]  /*31d0*/  PRMT R25, R0, 0x7610, R25 ;  /* 0x0000761000197816 */ /* 0x000fe20000000019 */
[----:B------:R-:W-:Y:S06]  /*31e0*/  BRA `(.L_x_950) ;  /* 0x00000000006c7947 */ /* 0x000fec0003800000 */
.L_x_949:
        /* <DEDUP_REMOVED lines=16> */
.L_x_977:
[----:B------:R-:W-:Y:S01]  /*32f0*/  PRMT R25, RZ, 0x7610, R25 ;  /* 0x00007610ff197816 */ /* 0x000fe20000000019 */
[----:B------:R-:W-:Y:S06]  /*3300*/  BRA `(.L_x_950) ;  /* 0x0000000000247947 */ /* 0x000fec0003800000 */
.L_x_974:
[----:B------:R-:W2:Y:S02]  /*3310*/  LDG.E.64 R2, desc[UR36][R2.64] ;  /* 0x0000002402027981 */ /* 0x000ea4000c1e1b00 */
[----:B--2---:R-:W0:Y:S02]  /*3320*/  I2F.U64 R0, R2 ;  /* 0x0000000200007312 */ /* 0x004e240000301000 */
[----:B0-----:R-:W-:-:S04]  /*3330*/  F2FP.F16.F32.PACK_AB R0, RZ, R0 ;  /* 0x00000000ff00723e */ /* 0x001fc800000000ff */
[----:B------:R-:W-:Y:S01]  /*3340*/  PRMT R25, R0, 0x7610, R25 ;  /* 0x0000761000197816 */ /* 0x000fe20000000019 */
[----:B------:R-:W-:Y:S06]  /*3350*/  BRA `(.L_x_950) ;  /* 0x0000000000107947 */ /* 0x000fec0003800000 */
.L_x_973:
[----:B------:R-:W2:Y:S02]  /*3360*/  LDG.E R2, desc[UR36][R2.64] ;  /* 0x0000002402027981 */ /* 0x000ea4000c1e1900 */
[----:B--2---:R-:W-:-:S04]  /*3370*/  I2FP.F32.U32 R0, R2 ;  /* 0x0000000200007245 */ /* 0x004fc80000201000 */
[----:B------:R-:W-:-:S04]  /*3380*/  F2FP.F16.F32.PACK_AB R0, RZ, R0 ;  /* 0x00000000ff00723e */ /* 0x000fc800000000ff */
[----:B------:R-:W-:-:S07]  /*3390*/  PRMT R25, R0, 0x7610, R25 ;  /* 0x0000761000197816 */ /* 0x000fce0000000019 */
.L_x_950:
[----:B------:R-:W-:-:S07]  /*33a0*/  VIADD R19, R19, 0x80 ;  /* 0x0000008013137836 */ /* 0x000fce0000000000 */
.L_x_944:
[----:B------:R-:W-:Y:S05]  /*33b0*/  BSYNC B6 ;  /* 0x0000000000067941 */ /* 0x000fea0003800000 */
.L_x_943:
[----:B------:R-:W-:Y:S01]  /*33c0*/  ISETP.GE.AND P0, PT, R19, R16, PT ;  /* 0x000000101300720c */ /* 0x000fe20003f06270 */
[----:B------:R-:W-:-:S12]  /*33d0*/  BSSY B6, `(.L_x_978) ;  /* 0x000010c000067945 */ /* 0x000fd80003800000 */
[----:B------:R-:W-:Y:S05]  /*33e0*/  @P0 BRA `(.L_x_979) ;  /* 0x0000001000280947 */ /* 0x000fea0003800000 */
[----:B01----:R-:W0:Y:S01]  /*33f0*/  LDC.64 R2, c[0x0][0x220] ;  /* 0x00008800ff027b82 */ /* 0x003e220000000a00 */
        /* <DEDUP_REMOVED lines=21> */
.L_x_983:
[----:B------:R-:W2:Y:S02]  /*3550*/  LDG.E.U8 R2, desc[UR36][R2.64] ;  /* 0x0000002402027981 */ /* 0x000ea4000c1e1100 */
[----:B--2---:R-:W-:-:S04]  /*3560*/  I2FP.F32.U32 R0, R2 ;  /* 0x0000000200007245 */ /* 0x004fc80000201000 */
[----:B------:R-:W-:-:S04]  /*3570*/  F2FP.F16.F32.PACK_AB R0, RZ, R0 ;  /* 0x00000000ff00723e */ /* 0x000fc800000000ff */
[----:B------:R-:W-:Y:S01]  /*3580*/  PRMT R24, R0, 0x7610, R24 ;  /* 0x0000761000187816 */ /* 0x000fe20000000018 */
[----:B------:R-:W-:Y:S06]  /*3590*/  BRA `(.L_x_979) ;  /* 0x0000000c00bc7947 */ /* 0x000fec0003800000 */
.L_x_982:
        /* <DEDUP_REMOVED lines=11> */
.L_x_986:
[----:B------:R-:W2:Y:S02]  /*3650*/  LDG.E R2, desc[UR36][R2.64] ;  /* 0x0000002402027981 */ /* 0x000ea4000c1e1900 */
[----:B--2---:R-:W-:-:S04]  /*3660*/  I2FP.F32.S32 R0, R2 ;  /* 0x0000000200007245 */ /* 0x004fc80000201400 */
[----:B------:R-:W-:-:S04]  /*3670*/  F2FP.F16.F32.PACK_AB R0, RZ, R0 ;  /* 0x00000000ff00723e */ /* 0x000fc800000000ff */
[----:B------:R-:W-:Y:S01]  /*3680*/  PRMT R24, R0, 0x7610, R24 ;  /* 0x0000761000187816 */ /* 0x000fe20000000018 */
[----:B------:R-:W-:Y:S06]  /*3690*/  BRA `(.L_x_979) ;  /* 0x0000000c007c7947 */ /* 0x000fec0003800000 */
.L_x_985:
[----:B------:R-:W2:Y:S02]  /*36a0*/  LDG.E.U16 R2, desc[UR36][R2.64] ;  /* 0x0000002402027981 */ /* 0x000ea4000c1e1500 */
[----:B--2---:R-:W0:Y:S02]  /*36b0*/  I2F.S16 R0, R2 ;  /* 0x0000000200007306 */ /* 0x004e240000101400 */
[----:B0-----:R-:W-:-:S04]  /*36c0*/  F2FP.F16.F32.PACK_AB R0, RZ, R0 ;  /* 0x00000000ff00723e */ /* 0x001fc800000000ff */
[----:B------:R-:W-:Y:S01]  /*36d0*/  PRMT R24, R0, 0x7610, R24 ;  /* 0x0000761000187816 */ /* 0x000fe20000000018 */
[----:B------:R-:W-:Y:S06]  /*36e0*/  BRA `(.L_x_979) ;  /* 0x0000000c00687947 */ /* 0x000fec0003800000 */
.L_x_981:
        /* <DEDUP_REMOVED lines=9> */
.L_x_988:
[----:B------:R2:W5:Y:S01]  /*3780*/  LDG.E.U16 R24, desc[UR36][R2.64] ;  /* 0x0000002402187981 */ /* 0x000562000c1e1500 */
[----:B------:R-:W-:Y:S05]  /*3790*/  BRA `(.L_x_979) ;  /* 0x0000000c003c7947 */ /* 0x000fea0003800000 */
.L_x_987:
        /* <DEDUP_REMOVED lines=9> */
.L_x_990:
[----:B------:R3:W5:Y:S01]  /*3830*/  LDG.E.U16 R24, desc[UR36][R2.64] ;  /* 0x0000002402187981 */ /* 0x000762000c1e1500 */
[----:B------:R-:W-:Y:S05]  /*3840*/  BRA `(.L_x_979) ;  /* 0x0000000c00107947 */ /* 0x000fea0003800000 */
.L_x_989:
        /* <DEDUP_REMOVED lines=9> */
.L_x_980:
        /* <DEDUP_REMOVED lines=14> */
.L_x_993:
        /* <DEDUP_REMOVED lines=9> */
.L_x_992:
        /* <DEDUP_REMOVED lines=28> */
.L_x_995:
        /* <DEDUP_REMOVED lines=15> */
.L_x_994:
[----:B------:R-:W2:Y:S02]  /*3d00*/  LDG.E.U16 R0, desc[UR36][R2.64] ;  /* 0x0000002402007981 */ /* 0x000ea4000c1e1500 */
[----:B--2---:R-:W-:-:S05]  /*3d10*/  IMAD.U32 R0, R0, 0x10000, RZ ;  /* 0x0001000000007824 */ /* 0x004fca00078e00ff */
[----:B------:R-:W-:-:S04]  /*3d20*/  F2FP.F16.F32.PACK_AB R0, RZ, R0 ;  /* 0x00000000ff00723e */ /* 0x000fc800000000ff */
[----:B------:R-:W-:Y:S01]  /*3d30*/  PRMT R24, R0, 0x7610, R24 ;  /* 0x0000761000187816 */ /* 0x000fe20000000018 */
[----:B------:R-:W-:Y:S06]  /*3d40*/  BRA `(.L_x_979) ;  /* 0x0000000400d07947 */ /* 0x000fec0003800000 */
.L_x_991:
        /* <DEDUP_REMOVED lines=13> */
.L_x_998:
        /* <DEDUP_REMOVED lines=21> */
.L_x_1002:
[----:B------:R-:W-:Y:S05]  /*3f70*/  BSYNC B1 ;  /* 0x0000000000017941 */ /* 0x000fea0003800000 */
.L_x_1001:
[----:B------:R-:W-:Y:S01]  /*3f80*/  LEA R3, R0, 0x3b800000, 0x17 ;  /* 0x3b80000000037811 */ /* 0x000fe200078eb8ff */
[----:B------:R-:W-:-:S05]  /*3f90*/  IMAD.SHL.U32 R0, R2, 0x100000, RZ ;  /* 0x0010000002007824 */ /* 0x000fca00078e00ff */
[----:B------:R-:W-:-:S07]  /*3fa0*/  LOP3.LUT R0, R3, R0, R4, 0xfe, !PT ;  /* 0x0000000003007212 */ /* 0x000fce00078efe04 */
.L_x_1000:
[----:B------:R-:W-:Y:S05]  /*3fb0*/  BSYNC B0 ;  /* 0x0000000000007941 */ /* 0x000fea0003800000 */
.L_x_999:
[----:B------:R-:W-:-:S04]  /*3fc0*/  F2FP.F16.F32.PACK_AB R0, RZ, R0 ;  /* 0x00000000ff00723e */ /* 0x000fc800000000ff */
[----:B------:R-:W-:Y:S01]  /*3fd0*/  PRMT R24, R0, 0x7610, R24 ;  /* 0x0000761000187816 */ /* 0x000fe20000000018 */
[----:B------:R-:W-:Y:S06]  /*3fe0*/  BRA `(.L_x_979) ;  /* 0x0000000400287947 */ /* 0x000fec0003800000 */
.L_x_997:
        /* <DEDUP_REMOVED lines=21> */
.L_x_1006:
[----:B------:R-:W-:Y:S05]  /*4140*/  BSYNC B1 ;  /* 0x0000000000017941 */ /* 0x000fea0003800000 */
.L_x_1005:
[----:B------:R-:W-:Y:S01]  /*4150*/  LEA R3, R0, 0x37800000, 0x17 ;  /* 0x3780000000037811 */ /* 0x000fe200078eb8ff */
[----:B------:R-:W-:-:S05]  /*4160*/  IMAD.SHL.U32 R0, R2, 0x200000, RZ ;  /* 0x0020000002007824 */ /* 0x000fca00078e00ff */
[----:B------:R-:W-:-:S07]  /*4170*/  LOP3.LUT R0, R3, R0, R4, 0xfe, !PT ;  /* 0x0000000003007212 */ /* 0x000fce00078efe04 */
.L_x_1004:
[----:B------:R-:W-:Y:S05]  /*4180*/  BSYNC B0 ;  /* 0x0000000000007941 */ /* 0x000fea0003800000 */
.L_x_1003:
[----:B------:R-:W-:-:S04]  /*4190*/  F2FP.F16.F32.PACK_AB R0, RZ, R0 ;  /* 0x00000000ff00723e */ /* 0x000fc800000000ff */
[----:B------:R-:W-:Y:S01]  /*41a0*/  PRMT R24, R0, 0x7610, R24 ;  /* 0x0000761000187816 */ /* 0x000fe20000000018 */
[----:B------:R-:W-:Y:S06]  /*41b0*/  BRA `(.L_x_979) ;  /* 0x0000000000b47947 */ /* 0x000fec0003800000 */
.L_x_996:
        /* <DEDUP_REMOVED lines=14> */
.L_x_1010:
[----:B------:R-:W-:Y:S05]  /*42a0*/  BSYNC B0 ;  /* 0x0000000000007941 */ /* 0x000fea0003800000 */
.L_x_1009:
[----:B------:R-:W-:-:S04]  /*42b0*/  F2FP.F16.F32.PACK_AB R0, RZ, R0 ;  /* 0x00000000ff00723e */ /* 0x000fc800000000ff */
[----:B------:R-:W-:Y:S01]  /*42c0*/  PRMT R24, R0, 0x7610, R24 ;  /* 0x0000761000187816 */ /* 0x000fe20000000018 */
[----:B------:R-:W-:Y:S06]  /*42d0*/  BRA `(.L_x_979) ;  /* 0x00000000006c7947 */ /* 0x000fec0003800000 */
.L_x_984:
        /* <DEDUP_REMOVED lines=16> */
.L_x_1011:
[----:B------:R-:W-:Y:S01]  /*43e0*/  PRMT R24, RZ, 0x7610, R24 ;  /* 0x00007610ff187816 */ /* 0x000fe20000000018 */
[----:B------:R-:W-:Y:S06]  /*43f0*/  BRA `(.L_x_979) ;  /* 0x0000000000247947 */ /* 0x000fec0003800000 */
.L_x_1008:
[----:B------:R-:W2:Y:S02]  /*4400*/  LDG.E.64 R2, desc[UR36][R2.64] ;  /* 0x0000002402027981 */ /* 0x000ea4000c1e1b00 */
[----:B--2---:R-:W0:Y:S02]  /*4410*/  I2F.U64 R0, R2 ;  /* 0x0000000200007312 */ /* 0x004e240000301000 */
[----:B0-----:R-:W-:-:S04]  /*4420*/  F2FP.F16.F32.PACK_AB R0, RZ, R0 ;  /* 0x00000000ff00723e */ /* 0x001fc800000000ff */
[----:B------:R-:W-:Y:S01]  /*4430*/  PRMT R24, R0, 0x7610, R24 ;  /* 0x0000761000187816 */ /* 0x000fe20000000018 */
[----:B------:R-:W-:Y:S06]  /*4440*/  BRA `(.L_x_979) ;  /* 0x0000000000107947 */ /* 0x000fec0003800000 */
.L_x_1007:
[----:B------:R-:W2:Y:S02]  /*4450*/  LDG.E R2, desc[UR36][R2.64] ;  /* 0x0000002402027981 */ /* 0x000ea4000c1e1900 */
[----:B--2---:R-:W-:-:S04]  /*4460*/  I2FP.F32.U32 R0, R2 ;  /* 0x0000000200007245 */ /* 0x004fc80000201000 */
[----:B------:R-:W-:-:S04]  /*4470*/  F2FP.F16.F32.PACK_AB R0, RZ, R0 ;  /* 0x00000000ff00723e */ /* 0x000fc800000000ff */
[----:B------:R-:W-:-:S07]  /*4480*/  PRMT R24, R0, 0x7610, R24 ;  /* 0x0000761000187816 */ /* 0x000fce0000000018 */
.L_x_979:
[----:B------:R-:W-:Y:S05]  /*4490*/  BSYNC B6 ;  /* 0x0000000000067941 */ /* 0x000fea0003800000 */
.L_x_978:
[----:B------:R-:W0:Y:S01]  /*44a0*/  S2R R17, SR_TID.X ;  /* 0x0000000000117919 */ /* 0x000e220000002100 */
[----:B------:R-:W4:Y:S01]  /*44b0*/  LDC.U8 R19, c[0x0][0x234] ;  /* 0x00008d00ff137b82 */ /* 0x000f220000000000 */
[----:B------:R-:W-:Y:S01]  /*44c0*/  BSSY B6, `(.L_x_1012) ;  /* 0x000012a000067945 */ /* 0x000fe20003800000 */
[C---:B0123--:R-:W-:Y:S01]  /*44d0*/  VIADD R3, R17.reuse, 0x100 ;  /* 0x0000010011037836 */ /* 0x04ffe20000000000 */
[C---:B------:R-:W-:Y:S01]  /*44e0*/  ISETP.GE.AND P3, PT, R17.reuse, R16, PT ;  /* 0x000000101100720c */ /* 0x040fe20003f66270 */
[----:B------:R-:W-:-:S03]  /*44f0*/  VIADD R27, R17, 0x80 ;  /* 0x00000080111b7836 */ /* 0x000fc60000000000 */
[-C--:B------:R-:W-:Y:S01]  /*4500*/  ISETP.GE.AND P1, PT, R3, R16.reuse, PT ;  /* 0x000000100300720c */ /* 0x080fe20003f26270 */
[----:B------:R-:W-:Y:S01]  /*4510*/  VIADD R3, R17, 0x180 ;  /* 0x0000018011037836 */ /* 0x000fe20000000000 */
[----:B------:R-:W-:-:S04]  /*4520*/  ISETP.GE.AND P0, PT, R27, R16, PT ;  /* 0x000000101b00720c */ /* 0x000fc80003f06270 */
[----:B------:R-:W-:-:S03]  /*4530*/  ISETP.GE.AND P2, PT, R3, R16, PT ;  /* 0x000000100300720c */ /* 0x000fc60003f46270 */
[----:B-----5:R-:W-:-:S04]  /*4540*/  @!P3 HADD2.F32 R2, -RZ, R22.H0_H0 ;  /* 0x20000016ff02b230 */ /* 0x020fc80000004100 */
[----:B------:R-:W-:Y:S02]  /*4550*/  @!P1 HADD2.F32 R25, -RZ, R25.H0_H0 ;  /* 0x20000019ff199230 */ /* 0x000fe40000004100 */
[----:B------:R-:W-:Y:S01]  /*4560*/  @!P3 FMUL.RZ R2, R2, 0.15915493667125701904 ;  /* 0x3e22f9830202b820 */ /* 0x000fe2000040c000 */
[----:B------:R-:W-:Y:S02]  /*4570*/  @!P0 HADD2.F32 R3, -RZ, R23.H0_H0 ;  /* 0x20000017ff038230 */ /* 0x000fe40000004100 */
[----:B------:R-:W-:Y:S01]  /*4580*/  @!P1 FMUL.RZ R4, R25, 0.15915493667125701904 ;  /* 0x3e22f98319049820 */ /* 0x000fe2000040c000 */
[----:B------:R-:W-:Y:S02]  /*4590*/  @!P2 HADD2.F32 R5, -RZ, R24.H0_H0 ;  /* 0x20000018ff05a230 */ /* 0x000fe40000004100 */
[----:B------:R-:W-:Y:S01]  /*45a0*/  @!P0 FMUL.RZ R3, R3, 0.15915493667125701904 ;  /* 0x3e22f98303038820 */ /* 0x000fe2000040c000 */
[----:B------:R-:W0:Y:S02]  /*45b0*/  @!P3 MUFU.SIN R2, R2 ;  /* 0x000000020002b308 */ /* 0x000e240000000400 */
[----:B------:R-:W-:-:S06]  /*45c0*/  @!P2 FMUL.RZ R5, R5, 0.15915493667125701904 ;  /* 0x3e22f9830505a820 */ /* 0x000fcc000040c000 */
[----:B------:R-:W1:Y:S08]  /*45d0*/  @!P1 MUFU.SIN R4, R4 ;  /* 0x0000000400049308 */ /* 0x000e700000000400 */
[----:B------:R-:W2:Y:S01]  /*45e0*/  @!P2 MUFU.SIN R5, R5 ;  /* 0x000000050005a308 */ /* 0x000ea20000000400 */
[----:B0-----:R-:W-:-:S07]  /*45f0*/  @!P3 F2FP.F16.F32.PACK_AB R0, RZ, R2 ;  /* 0x00000002ff00b23e */ /* 0x001fce00000000ff */
[----:B------:R-:W0:Y:S01]  /*4600*/  @!P0 MUFU.SIN R3, R3 ;  /* 0x0000000300038308 */ /* 0x000e220000000400 */
[----:B-1----:R-:W-:Y:S02]  /*4610*/  @!P1 F2FP.F16.F32.PACK_AB R23, RZ, R4 ;  /* 0x00000004ff17923e */ /* 0x002fe400000000ff */
[----:B--2---:R-:W-:Y:S02]  /*4620*/  @!P2 F2FP.F16.F32.PACK_AB R22, RZ, R5 ;  /* 0x00000005ff16a23e */ /* 0x004fe400000000ff */
[----:B0-----:R-:W-:Y:S01]  /*4630*/  @!P0 F2FP.F16.F32.PACK_AB R24, RZ, R3 ;  /* 0x00000003ff18823e */ /* 0x001fe200000000ff */
[----:B----4-:R-:W-:Y:S06]  /*4640*/  @P3 BRA `(.L_x_1013) ;  /* 0x0000001000443947 */ /* 0x010fec0003800000 */
[----:B------:R-:W0:Y:S01]  /*4650*/  LDC.64 R2, c[0x0][0x218] ;  /* 0x00008600ff027b82 */ /* 0x000e220000000a00 */
        /* <DEDUP_REMOVED lines=17> */
[----:B------:R-:W-:Y:S02]  /*4770*/  HADD2.F32 R0, -RZ, R0.H0_H0 ;  /* 0x20000000ff007230 */ /* 0x000fe40000004100 */
[----:B------:R-:W-:Y:S02]  /*4780*/  IMAD.MOV.U32 R17, RZ, RZ, R27 ;  /* 0x000000ffff117224 */ /* 0x000fe400078e001b */
[----:B------:R-:W0:Y:S02]  /*4790*/  F2I.FTZ.TRUNC.NTZ R5, R0 ;  /* 0x0000000000057305 */ /* 0x000e24000021f100 */
[----:B0-----:R0:W-:Y:S01]  /*47a0*/  STG.E.U8 desc[UR36][R2.64], R5 ;  /* 0x0000000502007986 */ /* 0x0011e2000c101124 */
[----:B------:R-:W-:Y:S05]  /*47b0*/  BRA `(.L_x_1013) ;  /* 0x0000000c00e87947 */ /* 0x000fea0003800000 */
.L_x_1017:
[----:B------:R-:W-:Y:S02]  /*47c0*/  HADD2.F32 R5, -RZ, R0.H0_H0 ;  /* 0x20000000ff057230 */ /* 0x000fe40000004100 */
[----:B------:R-:W-:-:S04]  /*47d0*/  IMAD.MOV.U32 R17, RZ, RZ, R27 ;  /* 0x000000ffff117224 */ /* 0x000fc800078e001b */
[----:B------:R-:W0:Y:S02]  /*47e0*/  F2I.S64.TRUNC R4, R5 ;  /* 0x0000000500047311 */ /* 0x000e24000020d900 */
[----:B0-----:R0:W-:Y:S01]  /*47f0*/  STG.E.U8 desc[UR36][R2.64], R4 ;  /* 0x0000000402007986 */ /* 0x0011e2000c101124 */
[----:B------:R-:W-:Y:S05]  /*4800*/  BRA `(.L_x_1013) ;  /* 0x0000000c00d47947 */ /* 0x000fea0003800000 */
.L_x_1016:
[----:B------:R-:W-:-:S13]  /*4810*/  ISETP.NE.AND P0, PT, R4, 0x2, PT ;  /* 0x000000020400780c */ /* 0x000fda0003f05270 */
[----:B------:R-:W-:Y:S05]  /*4820*/  @!P0 BRA `(.L_x_1019) ;  /* 0x0000000000388947 */ /* 0x000fea0003800000 */
[----:B------:R-:W-:-:S13]  /*4830*/  ISETP.NE.AND P0, PT, R4, 0x3, PT ;  /* 0x000000030400780c */ /* 0x000fda0003f05270 */
[----:B------:R-:W-:Y:S05]  /*4840*/  @!P0 BRA `(.L_x_1020) ;  /* 0x00000000001c8947 */ /* 0x000fea0003800000 */
[----:B------:R-:W-:-:S13]  /*4850*/  ISETP.NE.AND P0, PT, R4, 0x4, PT ;  /* 0x000000040400780c */ /* 0x000fda0003f05270 */
[----:B------:R-:W-:Y:S05]  /*4860*/  @P0 BRA `(.L_x_1018) ;  /* 0x0000000c00500947 */ /* 0x000fea0003800000 */
[----:B------:R-:W-:Y:S02]  /*4870*/  HADD2.F32 R4, -RZ, R0.H0_H0 ;  /* 0x20000000ff047230 */ /* 0x000fe40000004100 */
[----:B------:R-:W-:-:S04]  /*4880*/  IMAD.MOV.U32 R17, RZ, RZ, R27 ;  /* 0x000000ffff117224 */ /* 0x000fc800078e001b */
[----:B------:R-:W0:Y:S02]  /*4890*/  F2I.S64.TRUNC R4, R4 ;  /* 0x0000000400047311 */ /* 0x000e24000020d900 */
[----:B0-----:R0:W-:Y:S01]  /*48a0*/  STG.E.64 desc[UR36][R2.64], R4 ;  /* 0x0000000402007986 */ /* 0x0011e2000c101b24 */
[----:B------:R-:W-:Y:S05]  /*48b0*/  BRA `(.L_x_1013) ;  /* 0x0000000c00a87947 */ /* 0x000fea0003800000 */
.L_x_1020:
[----:B------:R-:W-:Y:S02]  /*48c0*/  HADD2.F32 R0, -RZ, R0.H0_H0 ;  /* 0x20000000ff007230 */ /* 0x000fe40000004100 */
[----:B------:R-:W-:Y:S02]  /*48d0*/  IMAD.MOV.U32 R17, RZ, RZ, R27 ;  /* 0x000000ffff117224 */ /* 0x000fe400078e001b */
[----:B------:R-:W0:Y:S02]  /*48e0*/  F2I.FTZ.TRUNC.NTZ R5, R0 ;  /* 0x0000000000057305 */ /* 0x000e24000021f100 */
[----:B0-----:R0:W-:Y:S01]  /*48f0*/  STG.E desc[UR36][R2.64], R5 ;  /* 0x0000000502007986 */ /* 0x0011e2000c101924 */
[----:B------:R-:W-:Y:S05]  /*4900*/  BRA `(.L_x_1013) ;  /* 0x0000000c00947947 */ /* 0x000fea0003800000 */
.L_x_1019:
[----:B------:R-:W-:Y:S02]  /*4910*/  HADD2.F32 R0, -RZ, R0.H0_H0 ;  /* 0x20000000ff007230 */ /* 0x000fe40000004100 */
[----:B------:R-:W-:Y:S02]  /*4920*/  IMAD.MOV.U32 R17, RZ, RZ, R27 ;  /* 0x000000ffff117224 */ /* 0x000fe400078e001b */
[----:B------:R-:W0:Y:S02]  /*4930*/  F2I.FTZ.TRUNC.NTZ R5, R0 ;  /* 0x0000000000057305 */ /* 0x000e24000021f100 */
[----:B0-----:R0:W-:Y:S01]  /*4940*/  STG.E.U16 desc[UR36][R2.64], R5 ;  /* 0x0000000502007986 */ /* 0x0011e2000c101524 */
[----:B------:R-:W-:Y:S05]  /*4950*/  BRA `(.L_x_1013) ;  /* 0x0000000c00807947 */ /* 0x000fea0003800000 */
.L_x_1015:
[----:B------:R-:W-:-:S13]  /*4960*/  ISETP.GT.AND P0, PT, R4, 0x6, PT ;  /* 0x000000060400780c */ /* 0x000fda0003f04270 */
[----:B------:R-:W-:Y:S05]  /*4970*/  @P0 BRA `(.L_x_1021) ;  /* 0x00000000002c0947 */ /* 0x000fea0003800000 */
[----:B------:R-:W-:-:S13]  /*4980*/  ISETP.NE.AND P0, PT, R4, 0x5, PT ;  /* 0x000000050400780c */ /* 0x000fda0003f05270 */
[----:B------:R-:W-:Y:S05]  /*4990*/  @!P0 BRA `(.L_x_1022) ;  /* 0x0000000000188947 */ /* 0x000fea0003800000 */
[----:B------:R-:W-:-:S13]  /*49a0*/  ISETP.NE.AND P0, PT, R4, 0x6, PT ;  /* 0x000000060400780c */ /* 0x000fda0003f05270 */
[----:B------:R-:W-:Y:S05]  /*49b0*/  @P0 BRA `(.L_x_1018) ;  /* 0x0000000800fc0947 */ /* 0x000fea0003800000 */
[----:B------:R-:W-:Y:S02]  /*49c0*/  HADD2.F32 R5, -RZ, R0.H0_H0 ;  /* 0x20000000ff057230 */ /* 0x000fe40000004100 */
[----:B------:R-:W-:-:S03]  /*49d0*/  IMAD.MOV.U32 R17, RZ, RZ, R27 ;  /* 0x000000ffff117224 */ /* 0x000fc600078e001b */
[----:B------:R0:W-:Y:S01]  /*49e0*/  STG.E desc[UR36][R2.64], R5 ;  /* 0x0000000502007986 */ /* 0x0001e2000c101924 */
[----:B------:R-:W-:Y:S05]  /*49f0*/  BRA `(.L_x_1013) ;  /* 0x0000000c00587947 */ /* 0x000fea0003800000 */
.L_x_1022:
[----:B------:R0:W-:Y:S01]  /*4a00*/  STG.E.U16 desc[UR36][R2.64], R0 ;  /* 0x0000000002007986 */ /* 0x0001e2000c101524 */
[----:B------:R-:W-:Y:S01]  /*4a10*/  IMAD.MOV.U32 R17, RZ, RZ, R27 ;  /* 0x000000ffff117224 */ /* 0x000fe200078e001b */
[----:B------:R-:W-:Y:S06]  /*4a20*/  BRA `(.L_x_1013) ;  /* 0x0000000c004c7947 */ /* 0x000fec0003800000 */
.L_x_1021:
[----:B------:R-:W-:-:S13]  /*4a30*/  ISETP.NE.AND P0, PT, R4, 0x7, PT ;  /* 0x000000070400780c */ /* 0x000fda0003f05270 */
[----:B------:R-:W-:Y:S05]  /*4a40*/  @!P0 BRA `(.L_x_1023) ;  /* 0x00000000003c8947 */ /* 0x000fea0003800000 */
[----:B------:R-:W-:-:S13]  /*4a50*/  ISETP.NE.AND P0, PT, R4, 0x8, PT ;  /* 0x000000080400780c */ /* 0x000fda0003f05270 */
[----:B------:R-:W-:Y:S05]  /*4a60*/  @!P0 BRA `(.L_x_1024) ;  /* 0x00000000001c8947 */ /* 0x000fea0003800000 */
[----:B------:R-:W-:-:S13]  /*4a70*/  ISETP.NE.AND P0, PT, R4, 0x9, PT ;  /* 0x000000090400780c */ /* 0x000fda0003f05270 */
[----:B------:R-:W-:Y:S05]  /*4a80*/  @P0 BRA `(.L_x_1018) ;  /* 0x0000000800c80947 */ /* 0x000fea0003800000 */
[----:B------:R-:W-:Y:S02]  /*4a90*/  HADD2.F32 R4, -RZ, R0.H0_H0 ;  /* 0x20000000ff047230 */ /* 0x000fe40000004100 */
[----:B------:R-:W-:Y:S02]  /*4aa0*/  IMAD.MOV.U32 R5, RZ, RZ, RZ ;  /* 0x000000ffff057224 */ /* 0x000fe400078e00ff */
[----:B------:R-:W-:-:S03]  /*4ab0*/  IMAD.MOV.U32 R17, RZ, RZ, R27 ;  /* 0x000000ffff117224 */ /* 0x000fc600078e001b */
[----:B------:R0:W-:Y:S01]  /*4ac0*/  STG.E.64 desc[UR36][R2.64], R4 ;  /* 0x0000000402007986 */ /* 0x0001e2000c101b24 */
[----:B------:R-:W-:Y:S05]  /*4ad0*/  BRA `(.L_x_1013) ;  /* 0x0000000c00207947 */ /* 0x000fea0003800000 */
.L_x_1024:
[----:B------:R-:W-:Y:S02]  /*4ae0*/  HADD2.F32 R0, -RZ, R0.H0_H0 ;  /* 0x20000000ff007230 */ /* 0x000fe40000004100 */
[----:B------:R-:W-:-:S03]  /*4af0*/  IMAD.MOV.U32 R17, RZ, RZ, R27 ;  /* 0x000000ffff117224 */ /* 0x000fc600078e001b */
[----:B------:R-:W-:-:S04]  /*4b00*/  F2FP.F16.F32.PACK_AB R0, RZ, R0 ;  /* 0x00000000ff00723e */ /* 0x000fc800000000ff */
[----:B------:R-:W-:-:S05]  /*4b10*/  PRMT R0, R0, 0x5410, RZ ;  /* 0x0000541000007816 */ /* 0x000fca00000000ff */
[----:B------:R0:W-:Y:S01]  /*4b20*/  STG.E desc[UR36][R2.64], R0 ;  /* 0x0000000002007986 */ /* 0x0001e2000c101924 */
[----:B------:R-:W-:Y:S05]  /*4b30*/  BRA `(.L_x_1013) ;  /* 0x0000000c00087947 */ /* 0x000fea0003800000 */
.L_x_1023:
[----:B------:R-:W-:Y:S02]  /*4b40*/  HADD2.F32 R4, -RZ, R0.H0_H0 ;  /* 0x20000000ff047230 */ /* 0x000fe40000004100 */
[----:B------:R-:W-:-:S03]  /*4b50*/  IMAD.MOV.U32 R17, RZ, RZ, R27 ;  /* 0x000000ffff117224 */ /* 0x000fc600078e001b */
[----:B------:R-:W-:-:S06]  /*4b60*/  FMUL.FTZ R4, R4, 1 ;  /* 0x3f80000004047820 */ /* 0x000fcc0000410000 */
[----:B------:R-:W0:Y:S02]  /*4b70*/  F2F.F64.F32 R4, R4 ;  /* 0x0000000400047310 */ /* 0x000e240000201800 */
[----:B0-----:R0:W-:Y:S01]  /*4b80*/  STG.E.64 desc[UR36][R2.64], R4 ;  /* 0x0000000402007986 */ /* 0x0011e2000c101b24 */
[----:B------:R-:W-:Y:S05]  /*4b90*/  BRA `(.L_x_1013) ;  /* 0x0000000800f07947 */ /* 0x000fea0003800000 */
.L_x_1014:
        /* <DEDUP_REMOVED lines=10> */
[----:B------:R-:W-:-:S04]  /*4c40*/  FSETP.NEU.FTZ.AND P0, PT, R0, RZ, PT ;  /* 0x000000ff0000720b */ /* 0x000fc80003f1d000 */
[----:B------:R-:W-:-:S05]  /*4c50*/  SEL R5, RZ, 0x1, !P0 ;  /* 0x00000001ff057807 */ /* 0x000fca0004000000 */
[----:B------:R0:W-:Y:S01]  /*4c60*/  STG.E.U8 desc[UR36][R2.64], R5 ;  /* 0x0000000502007986 */ /* 0x0001e2000c101124 */
[----:B------:R-:W-:Y:S05]  /*4c70*/  BRA `(.L_x_1013) ;  /* 0x0000000800b87947 */ /* 0x000fea0003800000 */
.L_x_1027:
[----:B------:R-:W-:Y:S01]  /*4c80*/  HADD2.F32 R0, -RZ, R0.H0_H0 ;  /* 0x20000000ff007230 */ /* 0x000fe20000004100 */
[----:B------:R-:W-:Y:S01]  /*4c90*/  CS2R R6, SRZ ;  /* 0x0000000000067805 */ /* 0x000fe2000001ff00 */
[----:B------:R-:W-:-:S03]  /*4ca0*/  IMAD.MOV.U32 R17, RZ, RZ, R27 ;  /* 0x000000ffff117224 */ /* 0x000fc600078e001b */
[----:B------:R-:W-:-:S04]  /*4cb0*/  FMUL.FTZ R0, R0, 1 ;  /* 0x3f80000000007820 */ /* 0x000fc80000410000 */
[----:B------:R-:W0:Y:S02]  /*4cc0*/  F2F.F64.F32 R4, R0 ;  /* 0x0000000000047310 */ /* 0x000e240000201800 */
[----:B0-----:R0:W-:Y:S01]  /*4cd0*/  STG.E.128 desc[UR36][R2.64], R4 ;  /* 0x0000000402007986 */ /* 0x0011e2000c101d24 */
[----:B------:R-:W-:Y:S05]  /*4ce0*/  BRA `(.L_x_1013) ;  /* 0x00000008009c7947 */ /* 0x000fea0003800000 */
.L_x_1026:
        /* <DEDUP_REMOVED lines=21> */
.L_x_1031:
[----:B------:R-:W-:Y:S05]  /*4e40*/  BSYNC B0 ;  /* 0x0000000000007941 */ /* 0x000fea0003800000 */
.L_x_1030:
[----:B------:R-:W-:Y:S01]  /*4e50*/  LOP3.LUT R5, R0, R5, RZ, 0xfc, !PT ;  /* 0x0000000500057212 */ /* 0x000fe200078efcff */
[----:B------:R-:W-:-:S04]  /*4e60*/  IMAD.MOV.U32 R17, RZ, RZ, R27 ;  /* 0x000000ffff117224 */ /* 0x000fc800078e001b */
[----:B------:R0:W-:Y:S01]  /*4e70*/  STG.E.U8 desc[UR36][R2.64], R5 ;  /* 0x0000000502007986 */ /* 0x0001e2000c101124 */
[----:B------:R-:W-:Y:S05]  /*4e80*/  BRA `(.L_x_1013) ;  /* 0x0000000800347947 */ /* 0x000fea0003800000 */
.L_x_1029:
        /* <DEDUP_REMOVED lines=13> */
.L_x_1033:
[----:B------:R-:W-:Y:S01]  /*4f60*/  IMAD.MOV.U32 R0, RZ, RZ, 0x7f ;  /* 0x0000007fff007424 */ /* 0x000fe200078e00ff */
[----:B------:R-:W-:-:S04]  /*4f70*/  ISETP.GT.U32.AND P0, PT, R4, 0x7f800000, PT ;  /* 0x7f8000000400780c */ /* 0x000fc80003f04070 */
[----:B------:R-:W-:-:S09]  /*4f80*/  SEL R0, R0, 0x7c, P0 ;  /* 0x0000007c00007807 */ /* 0x000fd20000000000 */
.L_x_1034:
[----:B------:R-:W-:Y:S05]  /*4f90*/  BSYNC B0 ;  /* 0x0000000000007941 */ /* 0x000fea0003800000 */
.L_x_1032:
[----:B------:R-:W-:Y:S01]  /*4fa0*/  LOP3.LUT R4, R5, 0x80000000, RZ, 0xc0, !PT ;  /* 0x8000000005047812 */ /* 0x000fe200078ec0ff */
[----:B------:R-:W-:-:S03]  /*4fb0*/  IMAD.MOV.U32 R17, RZ, RZ, R27 ;  /* 0x000000ffff117224 */ /* 0x000fc600078e001b */
[----:B------:R-:W-:-:S04]  /*4fc0*/  SHF.R.U32.HI R5, RZ, 0x18, R4 ;  /* 0x00000018ff057819 */ /* 0x000fc80000011604 */
[----:B------:R-:W-:-:S05]  /*4fd0*/  LOP3.LUT R5, R0, R5, RZ, 0xfc, !PT ;  /* 0x0000000500057212 */ /* 0x000fca00078efcff */
[----:B------:R0:W-:Y:S01]  /*4fe0*/  STG.E.U8 desc[UR36][R2.64], R5 ;  /* 0x0000000502007986 */ /* 0x0001e2000c101124 */
[----:B------:R-:W-:Y:S05]  /*4ff0*/  BRA `(.L_x_1013) ;  /* 0x0000000400d87947 */ /* 0x000fea0003800000 */
.L_x_1028:
[----:B------:R-:W-:Y:S02]  /*5000*/  HADD2.F32 R0, -RZ, R0.H0_H0 ;  /* 0x20000000ff007230 */ /* 0x000fe40000004100 */
[----:B------:R-:W-:-:S03]  /*5010*/  IMAD.MOV.U32 R17, RZ, RZ, R27 ;  /* 0x000000ffff117224 */ /* 0x000fc600078e001b */
[----:B------:R-:W-:-:S05]  /*5020*/  F2FP.BF16.F32.PACK_AB R0, RZ, R0 ;  /* 0x00000000ff00723e */ /* 0x000fca00000010ff */
[----:B------:R0:W-:Y:S01]  /*5030*/  STG.E.U16 desc[UR36][R2.64], R0 ;  /* 0x0000000002007986 */ /* 0x0001e2000c101524 */
[----:B------:R-:W-:Y:S05]  /*5040*/  BRA `(.L_x_1013) ;  /* 0x0000000400c47947 */ /* 0x000fea0003800000 */
.L_x_1025:
        /* <DEDUP_REMOVED lines=10> */
[----:B------:R-:W0:Y:S02]  /*50f0*/  F2I.FTZ.U32.TRUNC.NTZ R5, R5 ;  /* 0x0000000500057305 */ /* 0x000e24000021f000 */
[----:B0-----:R4:W-:Y:S01]  /*5100*/  STG.E.U16 desc[UR36][R2.64], R5 ;  /* 0x0000000502007986 */ /* 0x0019e2000c101524 */
[----:B------:R-:W-:Y:S05]  /*5110*/  BRA `(.L_x_1013) ;  /* 0x0000000400907947 */ /* 0x000fea0003800000 */
.L_x_1037:
        /* <DEDUP_REMOVED lines=17> */
.L_x_1040:
[----:B------:R-:W-:-:S04]  /*5230*/  LOP3.LUT R0, R7, 0x80000000, RZ, 0xc0, !PT ;  /* 0x8000000007007812 */ /* 0x000fc800078ec0ff */
[----:B------:R-:W-:-:S04]  /*5240*/  SHF.R.U32.HI R5, RZ, 0x18, R0 ;  /* 0x00000018ff057819 */ /* 0x000fc80000011600 */
[----:B------:R-:W-:-:S04]  /*5250*/  LOP3.LUT R4, R4, R5, RZ, 0xfc, !PT ;  /* 0x0000000504047212 */ /* 0x000fc800078efcff */
[----:B------:R-:W-:-:S07]  /*5260*/  PRMT R0, R4, 0x7610, R0 ;  /* 0x0000761004007816 */ /* 0x000fce0000000000 */
.L_x_1039:
[----:B------:R-:W-:Y:S05]  /*5270*/  BSYNC B0 ;  /* 0x0000000000007941 */ /* 0x000fea0003800000 */
.L_x_1038:
[----:B------:R3:W-:Y:S01]  /*5280*/  STG.E.U8 desc[UR36][R2.64], R0 ;  /* 0x0000000002007986 */ /* 0x0007e2000c101124 */
[----:B------:R-:W-:Y:S01]  /*5290*/  IMAD.MOV.U32 R17, RZ, RZ, R27 ;  /* 0x000000ffff117224 */ /* 0x000fe200078e001b */
[----:B------:R-:W-:Y:S06]  /*52a0*/  BRA `(.L_x_1013) ;  /* 0x00000004002c7947 */ /* 0x000fec0003800000 */
.L_x_1036:
        /* <DEDUP_REMOVED lines=17> */
.L_x_1043:
[----:B------:R-:W-:-:S04]  /*53c0*/  LOP3.LUT R0, R7, 0x80000000, RZ, 0xc0, !PT ;  /* 0x8000000007007812 */ /* 0x000fc800078ec0ff */
[----:B------:R-:W-:-:S04]  /*53d0*/  SHF.R.U32.HI R5, RZ, 0x18, R0 ;  /* 0x00000018ff057819 */ /* 0x000fc80000011600 */
[----:B------:R-:W-:-:S04]  /*53e0*/  LOP3.LUT R4, R4, R5, RZ, 0xfc, !PT ;  /* 0x0000000504047212 */ /* 0x000fc800078efcff */
[----:B------:R-:W-:-:S07]  /*53f0*/  PRMT R0, R4, 0x7610, R0 ;  /* 0x0000761004007816 */ /* 0x000fce0000000000 */
.L_x_1042:
[----:B------:R-:W-:Y:S05]  /*5400*/  BSYNC B0 ;  /* 0x0000000000007941 */ /* 0x000fea0003800000 */
.L_x_1041:
[----:B------:R0:W-:Y:S01]  /*5410*/  STG.E.U8 desc[UR36][R2.64], R0 ;  /* 0x0000000002007986 */ /* 0x0001e2000c101124 */
[----:B------:R-:W-:Y:S01]  /*5420*/  IMAD.MOV.U32 R17, RZ, RZ, R27 ;  /* 0x000000ffff117224 */ /* 0x000fe200078e001b */
[----:B------:R-:W-:Y:S06]  /*5430*/  BRA `(.L_x_1013) ;  /* 0x0000000000c87947 */ /* 0x000fec0003800000 */
.L_x_1035:
[----:B------:R-:W-:-:S13]  /*5440*/  ISETP.NE.AND P0, PT, R4, 0x1c, PT ;  /* 0x0000001c0400780c */ /* 0x000fda0003f05270 */
[----:B------:R-:W-:Y:S05]  /*5450*/  @!P0 BRA `(.L_x_1044) ;  /* 0x0000000000b08947 */ /* 0x000fea0003800000 */
[----:B------:R-:W-:-:S13]  /*5460*/  ISETP.NE.AND P0, PT, R4, 0x1d, PT ;  /* 0x0000001d0400780c */ /* 0x000fda0003f05270 */
[----:B------:R-:W-:Y:S05]  /*5470*/  @!P0 BRA `(.L_x_1045) ;  /* 0x0000000000948947 */ /* 0x000fea0003800000 */
[----:B------:R-:W-:-:S13]  /*5480*/  ISETP.NE.AND P0, PT, R4, 0x2c, PT ;  /* 0x0000002c0400780c */ /* 0x000fda0003f05270 */
[----:B------:R-:W-:Y:S05]  /*5490*/  @P0 BRA `(.L_x_1018) ;  /* 0x0000000000440947 */ /* 0x000fea0003800000 */
[----:B------:R-:W-:Y:S02]  /*54a0*/  HADD2.F32 R5, -RZ, R0.H0_H0 ;  /* 0x20000000ff057230 */ /* 0x000fe40000004100 */
        /* <DEDUP_REMOVED lines=16> */
.L_x_1018:
        /* <DEDUP_REMOVED lines=16> */
.L_x_1046:
[----:B------:R-:W-:Y:S01]  /*56b0*/  IMAD.MOV.U32 R17, RZ, RZ, R27 ;  /* 0x000000ffff117224 */ /* 0x000fe200078e001b */
[----:B------:R-:W-:Y:S06]  /*56c0*/  BRA `(.L_x_1013) ;  /* 0x0000000000247947 */ /* 0x000fec0003800000 */
.L_x_1045:
[----:B------:R-:W-:Y:S02]  /*56d0*/  HADD2.F32 R4, -RZ, R0.H0_H0 ;  /* 0x20000000ff047230 */ /* 0x000fe40000004100 */
[----:B------:R-:W-:-:S04]  /*56e0*/  IMAD.MOV.U32 R17, RZ, RZ, R27 ;  /* 0x000000ffff117224 */ /* 0x000fc800078e001b */
[----:B------:R-:W0:Y:S02]  /*56f0*/  F2I.U64.TRUNC R4, R4 ;  /* 0x0000000400047311 */ /* 0x000e24000020d800 */
[----:B0-----:R2:W-:Y:S01]  /*5700*/  STG.E.64 desc[UR36][R2.64], R4 ;  /* 0x0000000402007986 */ /* 0x0015e2000c101b24 */
[----:B------:R-:W-:Y:S05]  /*5710*/  BRA `(.L_x_1013) ;  /* 0x0000000000107947 */ /* 0x000fea0003800000 */
.L_x_1044:
[----:B------:R-:W-:Y:S02]  /*5720*/  HADD2.F32 R0, -RZ, R0.H0_H0 ;  /* 0x20000000ff007230 */ /* 0x000fe40000004100 */
[----:B------:R-:W-:Y:S02]  /*5730*/  IMAD.MOV.U32 R17, RZ, RZ, R27 ;  /* 0x000000ffff117224 */ /* 0x000fe400078e001b */
[----:B------:R-:W0:Y:S02]  /*5740*/  F2I.FTZ.U32.TRUNC.NTZ R5, R0 ;  /* 0x0000000000057305 */ /* 0x000e24000021f000 */
[----:B0-----:R0:W-:Y:S03]  /*5750*/  STG.E desc[UR36][R2.64], R5 ;  /* 0x0000000502007986 */ /* 0x0011e6000c101924 */
.L_x_1013:
[----:B------:R-:W-:Y:S05]  /*5760*/  BSYNC B6 ;  /* 0x0000000000067941 */ /* 0x000fea0003800000 */
.L_x_1012:
[----:B------:R-:W-:Y:S01]  /*5770*/  ISETP.GE.AND P0, PT, R17, R16, PT ;  /* 0x000000101100720c */ /* 0x000fe20003f06270 */
[----:B------:R-:W-:-:S12]  /*5780*/  BSSY B6, `(.L_x_1047) ;  /* 0x00001fc000067945 */ /* 0x000fd80003800000 */
[----:B------:R-:W-:Y:S05]  /*5790*/  @P0 BRA `(.L_x_1048) ;  /* 0x0000001c00e80947 */ /* 0x000fea0003800000 */
[----:B01234-:R-:W0:Y:S01]  /*57a0*/  LDC.64 R2, c[0x0][0x218] ;  /* 0x00008600ff027b82 */ /* 0x01fe220000000a00 */
        /* <DEDUP_REMOVED lines=21> */
.L_x_1052:
[----:B------:R-:W-:-:S06]  /*5900*/  HADD2.F32 R5, -RZ, R24.H0_H0 ;  /* 0x20000018ff057230 */ /* 0x000fcc0000004100 */
[----:B------:R-:W0:Y:S02]  /*5910*/  F2I.S64.TRUNC R4, R5 ;  /* 0x0000000500047311 */ /* 0x000e24000020d900 */
[----:B0-----:R0:W-:Y:S01]  /*5920*/  STG.E.U8 desc[UR36][R2.64], R4 ;  /* 0x0000000402007986 */ /* 0x0011e2000c101124 */
[----:B------:R-:W-:Y:S05]  /*5930*/  BRA `(.L_x_1054) ;  /* 0x0000000c00847947 */ /* 0x000fea0003800000 */
.L_x_1051:
        /* <DEDUP_REMOVED lines=10> */
.L_x_1056:
[----:B------:R-:W-:-:S04]  /*59e0*/  HADD2.F32 R24, -RZ, R24.H0_H0 ;  /* 0x20000018ff187230 */ /* 0x000fc80000004100 */
[----:B------:R-:W0:Y:S02]  /*59f0*/  F2I.FTZ.TRUNC.NTZ R5, R24 ;  /* 0x0000001800057305 */ /* 0x000e24000021f100 */
[----:B0-----:R0:W-:Y:S01]  /*5a00*/  STG.E desc[UR36][R2.64], R5 ;  /* 0x0000000502007986 */ /* 0x0011e2000c101924 */
[----:B------:R-:W-:Y:S05]  /*5a10*/  BRA `(.L_x_1054) ;  /* 0x0000000c004c7947 */ /* 0x000fea0003800000 */
.L_x_1055:
[----:B------:R-:W-:-:S04]  /*5a20*/  HADD2.F32 R24, -RZ, R24.H0_H0 ;  /* 0x20000018ff187230 */ /* 0x000fc80000004100 */
[----:B------:R-:W0:Y:S02]  /*5a30*/  F2I.FTZ.TRUNC.NTZ R5, R24 ;  /* 0x0000001800057305 */ /* 0x000e24000021f100 */
[----:B0-----:R0:W-:Y:S01]  /*5a40*/  STG.E.U16 desc[UR36][R2.64], R5 ;  /* 0x0000000502007986 */ /* 0x0011e2000c101524 */
[----:B------:R-:W-:Y:S05]  /*5a50*/  BRA `(.L_x_1054) ;  /* 0x0000000c003c7947 */ /* 0x000fea0003800000 */
.L_x_1050:
        /* <DEDUP_REMOVED lines=9> */
.L_x_1058:
[----:B------:R0:W-:Y:S01]  /*5af0*/  STG.E.U16 desc[UR36][R2.64], R24 ;  /* 0x0000001802007986 */ /* 0x0001e2000c101524 */
[----:B------:R-:W-:Y:S05]  /*5b00*/  BRA `(.L_x_1054) ;  /* 0x0000000c00107947 */ /* 0x000fea0003800000 */
.L_x_1057:
        /* <DEDUP_REMOVED lines=10> */
.L_x_1060:
[----:B------:R-:W-:-:S05]  /*5bb0*/  HADD2.F32 R0, -RZ, R24.H0_H0 ;  /* 0x20000018ff007230 */ /* 0x000fca0000004100 */
[----:B------:R-:W-:-:S04]  /*5bc0*/  F2FP.F16.F32.PACK_AB R0, RZ, R0 ;  /* 0x00000000ff00723e */ /* 0x000fc800000000ff */
[----:B------:R-:W-:-:S05]  /*5bd0*/  PRMT R0, R0, 0x5410, RZ ;  /* 0x0000541000007816 */ /* 0x000fca00000000ff */
[----:B------:R0:W-:Y:S01]  /*5be0*/  STG.E desc[UR36][R2.64], R0 ;  /* 0x0000000002007986 */ /* 0x0001e2000c101924 */
[----:B------:R-:W-:Y:S05]  /*5bf0*/  BRA `(.L_x_1054) ;  /* 0x0000000800d47947 */ /* 0x000fea0003800000 */
.L_x_1059:
[----:B------:R-:W-:-:S05]  /*5c00*/  HADD2.F32 R4, -RZ, R24.H0_H0 ;  /* 0x20000018ff047230 */ /* 0x000fca0000004100 */
[----:B------:R-:W-:-:S06]  /*5c10*/  FMUL.FTZ R4, R4, 1 ;  /* 0x3f80000004047820 */ /* 0x000fcc0000410000 */
[----:B------:R-:W0:Y:S02]  /*5c20*/  F2F.F64.F32 R4, R4 ;  /* 0x0000000400047310 */ /* 0x000e240000201800 */
[----:B0-----:R0:W-:Y:S01]  /*5c30*/  STG.E.64 desc[UR36][R2.64], R4 ;  /* 0x0000000402007986 */ /* 0x0011e2000c101b24 */
[----:B------:R-:W-:Y:S05]  /*5c40*/  BRA `(.L_x_1054) ;  /* 0x0000000800c07947 */ /* 0x000fea0003800000 */
.L_x_1049:
        /* <DEDUP_REMOVED lines=13> */
.L_x_1063:
[----:B------:R-:W-:Y:S01]  /*5d20*/  HADD2.F32 R24, -RZ, R24.H0_H0 ;  /* 0x20000018ff187230 */ /* 0x000fe20000004100 */
[----:B------:R-:W-:-:S04]  /*5d30*/  CS2R R6, SRZ ;  /* 0x0000000000067805 */ /* 0x000fc8000001ff00 */
[----:B------:R-:W-:-:S06]  /*5d40*/  FMUL.FTZ R4, R24, 1 ;  /* 0x3f80000018047820 */ /* 0x000fcc0000410000 */
[----:B------:R-:W0:Y:S02]  /*5d50*/  F2F.F64.F32 R4, R4 ;  /* 0x0000000400047310 */ /* 0x000e240000201800 */
[----:B0-----:R0:W-:Y:S01]  /*5d60*/  STG.E.128 desc[UR36][R2.64], R4 ;  /* 0x0000000402007986 */ /* 0x0011e2000c101d24 */
[----:B------:R-:W-:Y:S05]  /*5d70*/  BRA `(.L_x_1054) ;  /* 0x0000000800747947 */ /* 0x000fea0003800000 */
.L_x_1062:
        /* <DEDUP_REMOVED lines=21> */
.L_x_1067:
[----:B------:R-:W-:Y:S05]  /*5ed0*/  BSYNC B0 ;  /* 0x0000000000007941 */ /* 0x000fea0003800000 */
.L_x_1066:
[----:B------:R-:W-:-:S05]  /*5ee0*/  LOP3.LUT R5, R0, R5, RZ, 0xfc, !PT ;  /* 0x0000000500057212 */ /* 0x000fca00078efcff */
[----:B------:R0:W-:Y:S01]  /*5ef0*/  STG.E.U8 desc[UR36][R2.64], R5 ;  /* 0x0000000502007986 */ /* 0x0001e2000c101124 */
[----:B------:R-:W-:Y:S05]  /*5f00*/  BRA `(.L_x_1054) ;  /* 0x0000000800107947 */ /* 0x000fea0003800000 */
.L_x_1065:
        /* <DEDUP_REMOVED lines=13> */
.L_x_1069:
[----:B------:R-:W-:Y:S01]  /*5fe0*/  IMAD.MOV.U32 R0, RZ, RZ, 0x7f ;  /* 0x0000007fff007424 */ /* 0x000fe200078e00ff */
[----:B------:R-:W-:-:S04]  /*5ff0*/  ISETP.GT.U32.AND P0, PT, R4, 0x7f800000, PT ;  /* 0x7f8000000400780c */ /* 0x000fc80003f04070 */
[----:B------:R-:W-:-:S09]  /*6000*/  SEL R0, R0, 0x7c, P0 ;  /* 0x0000007c00007807 */ /* 0x000fd20000000000 */
.L_x_1070:
[----:B------:R-:W-:Y:S05]  /*6010*/  BSYNC B0 ;  /* 0x0000000000007941 */ /* 0x000fea0003800000 */
.L_x_1068:
[----:B------:R-:W-:-:S04]  /*6020*/  LOP3.LUT R4, R5, 0x80000000, RZ, 0xc0, !PT ;  /* 0x8000000005047812 */ /* 0x000fc800078ec0ff */
[----:B------:R-:W-:-:S04]  /*6030*/  SHF.R.U32.HI R5, RZ, 0x18, R4 ;  /* 0x00000018ff057819 */ /* 0x000fc80000011604 */
[----:B------:R-:W-:-:S05]  /*6040*/  LOP3.LUT R5, R0, R5, RZ, 0xfc, !PT ;  /* 0x0000000500057212 */ /* 0x000fca00078efcff */
[----:B------:R0:W-:Y:S01]  /*6050*/  STG.E.U8 desc[UR36][R2.64], R5 ;  /* 0x0000000502007986 */ /* 0x0001e2000c101124 */
[----:B------:R-:W-:Y:S05]  /*6060*/  BRA `(.L_x_1054) ;  /* 0x0000000400b87947 */ /* 0x000fea0003800000 */
.L_x_1064:
[----:B------:R-:W-:-:S05]  /*6070*/  HADD2.F32 R0, -RZ, R24.H0_H0 ;  /* 0x20000018ff007230 */ /* 0x000fca0000004100 */
[----:B------:R-:W-:-:S05]  /*6080*/  F2FP.BF16.F32.PACK_AB R0, RZ, R0 ;  /* 0x00000000ff00723e */ /* 0x000fca00000010ff */
[----:B------:R0:W-:Y:S01]  /*6090*/  STG.E.U16 desc[UR36][R2.64], R0 ;  /* 0x0000000002007986 */ /* 0x0001e2000c101524 */
[----:B------:R-:W-:Y:S05]  /*60a0*/  BRA `(.L_x_1054) ;  /* 0x0000000400a87947 */ /* 0x000fea0003800000 */
.L_x_1061:
        /* <DEDUP_REMOVED lines=12> */
.L_x_1073:
        /* <DEDUP_REMOVED lines=17> */
.L_x_1076:
[----:B------:R-:W-:-:S04]  /*6280*/  LOP3.LUT R0, R7, 0x80000000, RZ, 0xc0, !PT ;  /* 0x8000000007007812 */ /* 0x000fc800078ec0ff */
[----:B------:R-:W-:-:S04]  /*6290*/  SHF.R.U32.HI R5, RZ, 0x18, R0 ;  /* 0x00000018ff057819 */ /* 0x000fc80000011600 */
[----:B------:R-:W-:-:S04]  /*62a0*/  LOP3.LUT R4, R4, R5, RZ, 0xfc, !PT ;  /* 0x0000000504047212 */ /* 0x000fc800078efcff */
[----:B------:R-:W-:-:S07]  /*62b0*/  PRMT R0, R4, 0x7610, R0 ;  /* 0x0000761004007816 */ /* 0x000fce0000000000 */
.L_x_1075:
[----:B------:R-:W-:Y:S05]  /*62c0*/  BSYNC B0 ;  /* 0x0000000000007941 */ /* 0x000fea0003800000 */
.L_x_1074:
[----:B------:R3:W-:Y:S01]  /*62d0*/  STG.E.U8 desc[UR36][R2.64], R0 ;  /* 0x0000000002007986 */ /* 0x0007e2000c101124 */
[----:B------:R-:W-:Y:S05]  /*62e0*/  BRA `(.L_x_1054) ;  /* 0x0000000400187947 */ /* 0x000fea0003800000 */
.L_x_1072:
        /* <DEDUP_REMOVED lines=17> */
.L_x_1079:
[----:B------:R-:W-:-:S04]  /*6400*/  LOP3.LUT R0, R7, 0x80000000, RZ, 0xc0, !PT ;  /* 0x8000000007007812 */ /* 0x000fc800078ec0ff */
[----:B------:R-:W-:-:S04]  /*6410*/  SHF.R.U32.HI R5, RZ, 0x18, R0 ;  /* 0x00000018ff057819 */ /* 0x000fc80000011600 */
[----:B------:R-:W-:-:S04]  /*6420*/  LOP3.LUT R4, R4, R5, RZ, 0xfc, !PT ;  /* 0x0000000504047212 */ /* 0x000fc800078efcff */
[----:B------:R-:W-:-:S07]  /*6430*/  PRMT R0, R4, 0x7610, R0 ;  /* 0x0000761004007816 */ /* 0x000fce0000000000 */
.L_x_1078:
[----:B------:R-:W-:Y:S05]  /*6440*/  BSYNC B0 ;  /* 0x0000000000007941 */ /* 0x000fea0003800000 */
.L_x_1077:
[----:B------:R0:W-:Y:S01]  /*6450*/  STG.E.U8 desc[UR36][R2.64], R0 ;  /* 0x0000000002007986 */ /* 0x0001e2000c101124 */
[----:B------:R-:W-:Y:S05]  /*6460*/  BRA `(.L_x_1054) ;  /* 0x0000000000b87947 */ /* 0x000fea0003800000 */
.L_x_1071:
        /* <DEDUP_REMOVED lines=22> */
.L_x_1053:
        /* <DEDUP_REMOVED lines=16> */
.L_x_1082:
[----:B------:R-:W-:Y:S05]  /*66d0*/  BRA `(.L_x_1054) ;  /* 0x00000000001c7947 */ /* 0x000fea0003800000 */
.L_x_1081:
[----:B------:R-:W-:-:S06]  /*66e0*/  HADD2.F32 R4, -RZ, R24.H0_H0 ;  /* 0x20000018ff047230 */ /* 0x000fcc0000004100 */
[----:B------:R-:W0:Y:S02]  /*66f0*/  F2I.U64.TRUNC R4, R4 ;  /* 0x0000000400047311 */ /* 0x000e24000020d800 */
[----:B0-----:R2:W-:Y:S01]  /*6700*/  STG.E.64 desc[UR36][R2.64], R4 ;  /* 0x0000000402007986 */ /* 0x0015e2000c101b24 */
[----:B------:R-:W-:Y:S05]  /*6710*/  BRA `(.L_x_1054) ;  /* 0x00000000000c7947 */ /* 0x000fea0003800000 */
.L_x_1080:
[----:B------:R-:W-:-:S04]  /*6720*/  HADD2.F32 R24, -RZ, R24.H0_H0 ;  /* 0x20000018ff187230 */ /* 0x000fc80000004100 */
[----:B------:R-:W0:Y:S02]  /*6730*/  F2I.FTZ.U32.TRUNC.NTZ R5, R24 ;  /* 0x0000001800057305 */ /* 0x000e24000021f000 */
[----:B0-----:R0:W-:Y:S02]  /*6740*/  STG.E desc[UR36][R2.64], R5 ;  /* 0x0000000502007986 */ /* 0x0011e4000c101924 */
.L_x_1054:
[----:B------:R-:W-:-:S05]  /*6750*/  VIADD R17, R17, 0x80 ;  /* 0x0000008011117836 */ /* 0x000fca0000000000 */
[----:B------:R-:W-:-:S13]  /*6760*/  ISETP.GE.AND P0, PT, R17, R16, PT ;  /* 0x000000101100720c */ /* 0x000fda0003f06270 */
        /* <DEDUP_REMOVED lines=19> */
[----:B------:R-:W-:-:S06]  /*68a0*/  HADD2.F32 R23, -RZ, R23.H0_H0 ;  /* 0x20000017ff177230 */ /* 0x000fcc0000004100 */
[----:B------:R-:W0:Y:S02]  /*68b0*/  F2I.FTZ.TRUNC.NTZ R23, R23 ;  /* 0x0000001700177305 */ /* 0x000e24000021f100 */
[----:B0-----:R4:W-:Y:S01]  /*68c0*/  STG.E.U8 desc[UR36][R2.64], R23 ;  /* 0x0000001702007986 */ /* 0x0019e2000c101124 */
[----:B------:R-:W-:Y:S05]  /*68d0*/  BRA `(.L_x_1088) ;  /* 0x0000000c00947947 */ /* 0x000fea0003800000 */
.L_x_1086:
[----:B------:R-:W-:-:S06]  /*68e0*/  HADD2.F32 R5, -RZ, R23.H0_H0 ;  /* 0x20000017ff057230 */ /* 0x000fcc0000004100 */
[----:B------:R-:W0:Y:S02]  /*68f0*/  F2I.S64.TRUNC R4, R5 ;  /* 0x0000000500047311 */ /* 0x000e24000020d900 */
[----:B0-----:R3:W-:Y:S01]  /*6900*/  STG.E.U8 desc[UR36][R2.64], R4 ;  /* 0x0000000402007986 */ /* 0x0017e2000c101124 */
[----:B------:R-:W-:Y:S05]  /*6910*/  BRA `(.L_x_1088) ;  /* 0x0000000c00847947 */ /* 0x000fea0003800000 */
.L_x_1085:
        /* <DEDUP_REMOVED lines=10> */
.L_x_1090:
[----:B------:R-:W-:-:S06]  /*69c0*/  HADD2.F32 R23, -RZ, R23.H0_H0 ;  /* 0x20000017ff177230 */ /* 0x000fcc0000004100 */
[----:B------:R-:W0:Y:S02]  /*69d0*/  F2I.FTZ.TRUNC.NTZ R23, R23 ;  /* 0x0000001700177305 */ /* 0x000e24000021f100 */
[----:B0-----:R2:W-:Y:S01]  /*69e0*/  STG.E desc[UR36][R2.64], R23 ;  /* 0x0000001702007986 */ /* 0x0015e2000c101924 */
[----:B------:R-:W-:Y:S05]  /*69f0*/  BRA `(.L_x_1088) ;  /* 0x0000000c004c7947 */ /* 0x000fea0003800000 */
.L_x_1089:
[----:B------:R-:W-:-:S06]  /*6a00*/  HADD2.F32 R23, -RZ, R23.H0_H0 ;  /* 0x20000017ff177230 */ /* 0x000fcc0000004100 */
[----:B------:R-:W0:Y:S02]  /*6a10*/  F2I.FTZ.TRUNC.NTZ R23, R23 ;  /* 0x0000001700177305 */ /* 0x000e24000021f100 */
[----:B0-----:R0:W-:Y:S01]  /*6a20*/  STG.E.U16 desc[UR36][R2.64], R23 ;  /* 0x0000001702007986 */ /* 0x0011e2000c101524 */
[----:B------:R-:W-:Y:S05]  /*6a30*/  BRA `(.L_x_1088) ;  /* 0x0000000c003c7947 */ /* 0x000fea0003800000 */
.L_x_1084:
        /* <DEDUP_REMOVED lines=9> */
.L_x_1092:
[----:B------:R0:W-:Y:S01]  /*6ad0*/  STG.E.U16 desc[UR36][R2.64], R23 ;  /* 0x0000001702007986 */ /* 0x0001e2000c101524 */
[----:B------:R-:W-:Y:S05]  /*6ae0*/  BRA `(.L_x_1088) ;  /* 0x0000000c00107947 */ /* 0x000fea0003800000 */
.L_x_1091:
        /* <DEDUP_REMOVED lines=10> */
.L_x_1094:
[----:B------:R-:W-:-:S05]  /*6b90*/  HADD2.F32 R0, -RZ, R23.H0_H0 ;  /* 0x20000017ff007230 */ /* 0x000fca0000004100 */
[----:B------:R-:W-:-:S04]  /*6ba0*/  F2FP.F16.F32.PACK_AB R0, RZ, R0 ;  /* 0x00000000ff00723e */ /* 0x000fc800000000ff */
[----:B------:R-:W-:-:S05]  /*6bb0*/  PRMT R0, R0, 0x5410, RZ ;  /* 0x0000541000007816 */ /* 0x000fca00000000ff */
[----:B------:R0:W-:Y:S01]  /*6bc0*/  STG.E desc[UR36][R2.64], R0 ;  /* 0x0000000002007986 */ /* 0x0001e2000c101924 */
[----:B------:R-:W-:Y:S05]  /*6bd0*/  BRA `(.L_x_1088) ;  /* 0x0000000800d47947 */ /* 0x000fea0003800000 */
.L_x_1093:
[----:B------:R-:W-:-:S05]  /*6be0*/  HADD2.F32 R4, -RZ, R23.H0_H0 ;  /* 0x20000017ff047230 */ /* 0x000fca0000004100 */
[----:B------:R-:W-:-:S06]  /*6bf0*/  FMUL.FTZ R4, R4, 1 ;  /* 0x3f80000004047820 */ /* 0x000fcc0000410000 */
[----:B------:R-:W0:Y:S02]  /*6c00*/  F2F.F64.F32 R4, R4 ;  /* 0x0000000400047310 */ /* 0x000e240000201800 */
[----:B0-----:R0:W-:Y:S01]  /*6c10*/  STG.E.64 desc[UR36][R2.64], R4 ;  /* 0x0000000402007986 */ /* 0x0011e2000c101b24 */
[----:B------:R-:W-:Y:S05]  /*6c20*/  BRA `(.L_x_1088) ;  /* 0x0000000800c07947 */ /* 0x000fea0003800000 */
.L_x_1083:
        /* <DEDUP_REMOVED lines=13> */
.L_x_1097:
[----:B------:R-:W-:Y:S01]  /*6d00*/  HADD2.F32 R23, -RZ, R23.H0_H0 ;  /* 0x20000017ff177230 */ /* 0x000fe20000004100 */
[----:B------:R-:W-:-:S04]  /*6d10*/  CS2R R6, SRZ ;  /* 0x0000000000067805 */ /* 0x000fc8000001ff00 */
[----:B------:R-:W-:-:S06]  /*6d20*/  FMUL.FTZ R4, R23, 1 ;  /* 0x3f80000017047820 */ /* 0x000fcc0000410000 */
[----:B------:R-:W0:Y:S02]  /*6d30*/  F2F.F64.F32 R4, R4 ;  /* 0x0000000400047310 */ /* 0x000e240000201800 */
[----:B0-----:R0:W-:Y:S01]  /*6d40*/  STG.E.128 desc[UR36][R2.64], R4 ;  /* 0x0000000402007986 */ /* 0x0011e2000c101d24 */
[----:B------:R-:W-:Y:S05]  /*6d50*/  BRA `(.L_x_1088) ;  /* 0x0000000800747947 */ /* 0x000fea0003800000 */
.L_x_1096:
        /* <DEDUP_REMOVED lines=21> */
.L_x_1101:
[----:B------:R-:W-:Y:S05]  /*6eb0*/  BSYNC B0 ;  /* 0x0000000000007941 */ /* 0x000fea0003800000 */
.L_x_1100:
[----:B------:R-:W-:-:S05]  /*6ec0*/  LOP3.LUT R5, R0, R5, RZ, 0xfc, !PT ;  /* 0x0000000500057212 */ /* 0x000fca00078efcff */
[----:B------:R0:W-:Y:S01]  /*6ed0*/  STG.E.U8 desc[UR36][R2.64], R5 ;  /* 0x0000000502007986 */ /* 0x0001e2000c101124 */
[----:B------:R-:W-:Y:S05]  /*6ee0*/  BRA `(.L_x_1088) ;  /* 0x0000000800107947 */ /* 0x000fea0003800000 */
.L_x_1099:
        /* <DEDUP_REMOVED lines=13> */
.L_x_1103:
[----:B------:R-:W-:Y:S01]  /*6fc0*/  IMAD.MOV.U32 R0, RZ, RZ, 0x7f ;  /* 0x0000007fff007424 */ /* 0x000fe200078e00ff */
[----:B------:R-:W-:-:S04]  /*6fd0*/  ISETP.GT.U32.AND P0, PT, R4, 0x7f800000, PT ;  /* 0x7f8000000400780c */ /* 0x000fc80003f04070 */
[----:B------:R-:W-:-:S09]  /*6fe0*/  SEL R0, R0, 0x7c, P0 ;  /* 0x0000007c00007807 */ /* 0x000fd20000000000 */
.L_x_1104:
[----:B------:R-:W-:Y:S05]  /*6ff0*/  BSYNC B0 ;  /* 0x0000000000007941 */ /* 0x000fea0003800000 */
.L_x_1102:
[----:B------:R-:W-:-:S04]  /*7000*/  LOP3.LUT R4, R23, 0x80000000, RZ, 0xc0, !PT ;  /* 0x8000000017047812 */ /* 0x000fc800078ec0ff */
[----:B------:R-:W-:-:S04]  /*7010*/  SHF.R.U32.HI R5, RZ, 0x18, R4 ;  /* 0x00000018ff057819 */ /* 0x000fc80000011604 */
[----:B------:R-:W-:-:S05]  /*7020*/  LOP3.LUT R5, R0, R5, RZ, 0xfc, !PT ;  /* 0x0000000500057212 */ /* 0x000fca00078efcff */
[----:B------:R0:W-:Y:S01]  /*7030*/  STG.E.U8 desc[UR36][R2.64], R5 ;  /* 0x0000000502007986 */ /* 0x0001e2000c101124 */
[----:B------:R-:W-:Y:S05]  /*7040*/  BRA `(.L_x_1088) ;  /* 0x0000000400b87947 */ /* 0x000fea0003800000 */
.L_x_1098:
[----:B------:R-:W-:-:S05]  /*7050*/  HADD2.F32 R0, -RZ, R23.H0_H0 ;  /* 0x20000017ff007230 */ /* 0x000fca0000004100 */
[----:B------:R-:W-:-:S05]  /*7060*/  F2FP.BF16.F32.PACK_AB R0, RZ, R0 ;  /* 0x00000000ff00723e */ /* 0x000fca00000010ff */
[----:B------:R0:W-:Y:S01]  /*7070*/  STG.E.U16 desc[UR36][R2.64], R0 ;  /* 0x0000000002007986 */ /* 0x0001e2000c101524 */
[----:B------:R-:W-:Y:S05]  /*7080*/  BRA `(.L_x_1088) ;  /* 0x0000000400a87947 */ /* 0x000fea0003800000 */
.L_x_1095:
        /* <DEDUP_REMOVED lines=12> */
.L_x_1107:
        /* <DEDUP_REMOVED lines=17> */
.L_x_1110:
[----:B------:R-:W-:-:S04]  /*7260*/  LOP3.LUT R0, R23, 0x80000000, RZ, 0xc0, !PT ;  /* 0x8000000017007812 */ /* 0x000fc800078ec0ff */
[----:B------:R-:W-:-:S04]  /*7270*/  SHF.R.U32.HI R5, RZ, 0x18, R0 ;  /* 0x00000018ff057819 */ /* 0x000fc80000011600 */
[----:B------:R-:W-:-:S04]  /*7280*/  LOP3.LUT R4, R4, R5, RZ, 0xfc, !PT ;  /* 0x0000000504047212 */ /* 0x000fc800078efcff */
[----:B------:R-:W-:-:S07]  /*7290*/  PRMT R0, R4, 0x7610, R0 ;  /* 0x0000761004007816 */ /* 0x000fce0000000000 */
.L_x_1109:
[----:B------:R-:W-:Y:S05]  /*72a0*/  BSYNC B0 ;  /* 0x0000000000007941 */ /* 0x000fea0003800000 */
.L_x_1108:
[----:B------:R0:W-:Y:S01]  /*72b0*/  STG.E.U8 desc[UR36][R2.64], R0 ;  /* 0x0000000002007986 */ /* 0x0001e2000c101124 */
[----:B------:R-:W-:Y:S05]  /*72c0*/  BRA `(.L_x_1088) ;  /* 0x0000000400187947 */ /* 0x000fea0003800000 */
.L_x_1106:
        /* <DEDUP_REMOVED lines=17> */
.L_x_1113:
[----:B------:R-:W-:-:S04]  /*73e0*/  LOP3.LUT R0, R23, 0x80000000, RZ, 0xc0, !PT ;  /* 0x8000000017007812 */ /* 0x000fc800078ec0ff */
[----:B------:R-:W-:-:S04]  /*73f0*/  SHF.R.U32.HI R5, RZ, 0x18, R0 ;  /* 0x00000018ff057819 */ /* 0x000fc80000011600 */
[----:B------:R-:W-:-:S04]  /*7400*/  LOP3.LUT R4, R4, R5, RZ, 0xfc, !PT ;  /* 0x0000000504047212 */ /* 0x000fc800078efcff */
[----:B------:R-:W-:-:S07]  /*7410*/  PRMT R0, R4, 0x7610, R0 ;  /* 0x0000761004007816 */ /* 0x000fce0000000000 */
.L_x_1112:
[----:B------:R-:W-:Y:S05]  /*7420*/  BSYNC B0 ;  /* 0x0000000000007941 */ /* 0x000fea0003800000 */
.L_x_1111:
[----:B------:R0:W-:Y:S01]  /*7430*/  STG.E.U8 desc[UR36][R2.64], R0 ;  /* 0x0000000002007986 */ /* 0x0001e2000c101124 */
[----:B------:R-:W-:Y:S05]  /*7440*/  BRA `(.L_x_1088) ;  /* 0x0000000000b87947 */ /* 0x000fea0003800000 */
.L_x_1105:
[----:B------:R-:W-:-:S13]  /*7450*/  ISETP.NE.AND P0, PT, R0, 0x1c, PT ;  /* 0x0000001c0000780c */ /* 0x000fda0003f05270 */
[----:B------:R-:W-:Y:S05]  /*7460*/  @!P0 BRA `(.L_x_1114) ;  /* 0x0000000000a48947 */ /* 0x000fea0003800000 */
[----:B------:R-:W-:-:S13]  /*7470*/  ISETP.NE.AND P0, PT, R0, 0x1d, PT ;  /* 0x0000001d0000780c */ /* 0x000fda0003f05270 */
[----:B------:R-:W-:Y:S05]  /*7480*/  @!P0 BRA `(.L_x_1115) ;  /* 0x00000000008c8947 */ /* 0x000fea0003800000 */
[----:B------:R-:W-:-:S13]  /*7490*/  ISETP.NE.AND P0, PT, R0, 0x2c, PT ;  /* 0x0000002c0000780c */ /* 0x000fda0003f05270 */
[----:B------:R-:W-:Y:S05]  /*74a0*/  @P0 BRA `(.L_x_1087) ;  /* 0x0000000000400947 */ /* 0x000fea0003800000 */
[----:B------:R-:W-:Y:S02]  /*74b0*/  HADD2.F32 R23, -RZ, R23.H0_H0 ;  /* 0x20000017ff177230 */ /* 0x000fe40000004100 */
        /* <DEDUP_REMOVED lines=15> */
.L_x_1087:
        /* <DEDUP_REMOVED lines=16> */
.L_x_1116:
[----:B------:R-:W-:Y:S05]  /*76b0*/  BRA `(.L_x_1088) ;  /* 0x00000000001c7947 */ /* 0x000fea0003800000 */
.L_x_1115:
[----:B------:R-:W-:-:S06]  /*76c0*/  HADD2.F32 R4, -RZ, R23.H0_H0 ;  /* 0x20000017ff047230 */ /* 0x000fcc0000004100 */
[----:B------:R-:W0:Y:S02]  /*76d0*/  F2I.U64.TRUNC R4, R4 ;  /* 0x0000000400047311 */ /* 0x000e24000020d800 */
[----:B0-----:R0:W-:Y:S01]  /*76e0*/  STG.E.64 desc[UR36][R2.64], R4 ;  /* 0x0000000402007986 */ /* 0x0011e2000c101b24 */
[----:B------:R-:W-:Y:S05]  /*76f0*/  BRA `(.L_x_1088) ;  /* 0x00000000000c7947 */ /* 0x000fea0003800000 */
.L_x_1114:
[----:B------:R-:W-:-:S06]  /*7700*/  HADD2.F32 R23, -RZ, R23.H0_H0 ;  /* 0x20000017ff177230 */ /* 0x000fcc0000004100 */
[----:B------:R-:W0:Y:S02]  /*7710*/  F2I.FTZ.U32.TRUNC.NTZ R23, R23 ;  /* 0x0000001700177305 */ /* 0x000e24000021f000 */
[----:B0-----:R0:W-:Y:S02]  /*7720*/  STG.E desc[UR36][R2.64], R23 ;  /* 0x0000001702007986 */ /* 0x0011e4000c101924 */
.L_x_1088:
[----:B------:R-:W-:-:S07]  /*7730*/  VIADD R17, R17, 0x80 ;  /* 0x0000008011117836 */ /* 0x000fce0000000000 */
.L_x_1048:
[----:B------:R-:W-:Y:S05]  /*7740*/  BSYNC B6 ;  /* 0x0000000000067941 */ /* 0x000fea0003800000 */
.L_x_1047:
[----:B------:R-:W-:-:S13]  /*7750*/  ISETP.GE.AND P0, PT, R17, R16, PT ;  /* 0x000000101100720c */ /* 0x000fda0003f06270 */
[----:B------:R-:W-:Y:S05]  /*7760*/  @P0 EXIT ;  /* 0x000000000000094d */ /* 0x000fea0003800000 */
[----:B01234-:R-:W0:Y:S01]  /*7770*/  LDC.64 R2, c[0x0][0x218] ;  /* 0x00008600ff027b82 */ /* 0x01fe220000000a00 */
        /* <DEDUP_REMOVED lines=20> */
.L_x_1120:
[----:B------:R-:W-:-:S06]  /*78c0*/  HADD2.F32 R5, -RZ, R22.H0_H0 ;  /* 0x20000016ff057230 */ /* 0x000fcc0000004100 */
[----:B------:R-:W0:Y:S02]  /*78d0*/  F2I.S64.TRUNC R4, R5 ;  /* 0x0000000500047311 */ /* 0x000e24000020d900 */
[----:B0-----:R-:W-:Y:S01]  /*78e0*/  STG.E.U8 desc[UR36][R2.64], R4 ;  /* 0x0000000402007986 */ /* 0x001fe2000c101124 */
[----:B------:R-:W-:Y:S05]  /*78f0*/  EXIT ;  /* 0x000000000000794d */ /* 0x000fea0003800000 */
.L_x_1119:
        /* <DEDUP_REMOVED lines=10> */
.L_x_1123:
[----:B------:R-:W-:-:S04]  /*79a0*/  HADD2.F32 R22, -RZ, R22.H0_H0 ;  /* 0x20000016ff167230 */ /* 0x000fc80000004100 */
[----:B------:R-:W0:Y:S02]  /*79b0*/  F2I.FTZ.TRUNC.NTZ R5, R22 ;  /* 0x0000001600057305 */ /* 0x000e24000021f100 */
[----:B0-----:R-:W-:Y:S01]  /*79c0*/  STG.E desc[UR36][R2.64], R5 ;  /* 0x0000000502007986 */ /* 0x001fe2000c101924 */
[----:B------:R-:W-:Y:S05]  /*79d0*/  EXIT ;  /* 0x000000000000794d */ /* 0x000fea0003800000 */
.L_x_1122:
[----:B------:R-:W-:-:S04]  /*79e0*/  HADD2.F32 R22, -RZ, R22.H0_H0 ;  /* 0x20000016ff167230 */ /* 0x000fc80000004100 */
[----:B------:R-:W0:Y:S02]  /*79f0*/  F2I.FTZ.TRUNC.NTZ R5, R22 ;  /* 0x0000001600057305 */ /* 0x000e24000021f100 */
[----:B0-----:R-:W-:Y:S01]  /*7a00*/  STG.E.U16 desc[UR36][R2.64], R5 ;  /* 0x0000000502007986 */ /* 0x001fe2000c101524 */
[----:B------:R-:W-:Y:S05]  /*7a10*/  EXIT ;  /* 0x000000000000794d */ /* 0x000fea0003800000 */
.L_x_1118:
        /* <DEDUP_REMOVED lines=9> */
.L_x_1125:
[----:B------:R-:W-:Y:S01]  /*7ab0*/  STG.E.U16 desc[UR36][R2.64], R22 ;  /* 0x0000001602007986 */ /* 0x000fe2000c101524 */
[----:B------:R-:W-:Y:S05]  /*7ac0*/  EXIT ;  /* 0x000000000000794d */ /* 0x000fea0003800000 */
.L_x_1124:
        /* <DEDUP_REMOVED lines=10> */
.L_x_1127:
[----:B------:R-:W-:-:S05]  /*7b70*/  HADD2.F32 R0, -RZ, R22.H0_H0 ;  /* 0x20000016ff007230 */ /* 0x000fca0000004100 */
[----:B------:R-:W-:-:S04]  /*7b80*/  F2FP.F16.F32.PACK_AB R0, RZ, R0 ;  /* 0x00000000ff00723e */ /* 0x000fc800000000ff */
[----:B------:R-:W-:-:S05]  /*7b90*/  PRMT R0, R0, 0x5410, RZ ;  /* 0x0000541000007816 */ /* 0x000fca00000000ff */
[----:B------:R-:W-:Y:S01]  /*7ba0*/  STG.E desc[UR36][R2.64], R0 ;  /* 0x0000000002007986 */ /* 0x000fe2000c101924 */
[----:B------:R-:W-:Y:S05]  /*7bb0*/  EXIT ;  /* 0x000000000000794d */ /* 0x000fea0003800000 */
.L_x_1126:
[----:B------:R-:W-:-:S05]  /*7bc0*/  HADD2.F32 R4, -RZ, R22.H0_H0 ;  /* 0x20000016ff047230 */ /* 0x000fca0000004100 */
[----:B------:R-:W-:-:S06]  /*7bd0*/  FMUL.FTZ R4, R4, 1 ;  /* 0x3f80000004047820 */ /* 0x000fcc0000410000 */
[----:B------:R-:W0:Y:S02]  /*7be0*/  F2F.F64.F32 R4, R4 ;  /* 0x0000000400047310 */ /* 0x000e240000201800 */
[----:B0-----:R-:W-:Y:S01]  /*7bf0*/  STG.E.64 desc[UR36][R2.64], R4 ;  /* 0x0000000402007986 */ /* 0x001fe2000c101b24 */
[----:B------:R-:W-:Y:S05]  /*7c00*/  EXIT ;  /* 0x000000000000794d */ /* 0x000fea0003800000 */
.L_x_1117:
        /* <DEDUP_REMOVED lines=13> */
.L_x_1130:
[----:B------:R-:W-:Y:S01]  /*7ce0*/  HADD2.F32 R22, -RZ, R22.H0_H0 ;  /* 0x20000016ff167230 */ /* 0x000fe20000004100 */
[----:B------:R-:W-:-:S04]  /*7cf0*/  CS2R R6, SRZ ;  /* 0x0000000000067805 */ /* 0x000fc8000001ff00 */
[----:B------:R-:W-:-:S06]  /*7d00*/  FMUL.FTZ R4, R22, 1 ;  /* 0x3f80000016047820 */ /* 0x000fcc0000410000 */
[----:B------:R-:W0:Y:S02]  /*7d10*/  F2F.F64.F32 R4, R4 ;  /* 0x0000000400047310 */ /* 0x000e240000201800 */
[----:B0-----:R-:W-:Y:S01]  /*7d20*/  STG.E.128 desc[UR36][R2.64], R4 ;  /* 0x0000000402007986 */ /* 0x001fe2000c101d24 */
[----:B------:R-:W-:Y:S05]  /*7d30*/  EXIT ;  /* 0x000000000000794d */ /* 0x000fea0003800000 */
.L_x_1129:
        /* <DEDUP_REMOVED lines=21> */
.L_x_1134:
[----:B------:R-:W-:Y:S05]  /*7e90*/  BSYNC B0 ;  /* 0x0000000000007941 */ /* 0x000fea0003800000 */
.L_x_1133:
[----:B------:R-:W-:-:S05]  /*7ea0*/  LOP3.LUT R5, R0, R5, RZ, 0xfc, !PT ;  /* 0x0000000500057212 */ /* 0x000fca00078efcff */
[----:B------:R-:W-:Y:S01]  /*7eb0*/  STG.E.U8 desc[UR36][R2.64], R5 ;  /* 0x0000000502007986 */ /* 0x000fe2000c101124 */
[----:B------:R-:W-:Y:S05]  /*7ec0*/  EXIT ;  /* 0x000000000000794d */ /* 0x000fea0003800000 */
.L_x_1132:
        /* <DEDUP_REMOVED lines=13> */
.L_x_1136:
[----:B------:R-:W-:Y:S01]  /*7fa0*/  IMAD.MOV.U32 R0, RZ, RZ, 0x7f ;  /* 0x0000007fff007424 */ /* 0x000fe200078e00ff */
[----:B------:R-:W-:-:S04]  /*7fb0*/  ISETP.GT.U32.AND P0, PT, R4, 0x7f800000, PT ;  /* 0x7f8000000400780c */ /* 0x000fc80003f04070 */
[----:B------:R-:W-:-:S09]  /*7fc0*/  SEL R0, R0, 0x7c, P0 ;  /* 0x0000007c00007807 */ /* 0x000fd20000000000 */
.L_x_1137:
[----:B------:R-:W-:Y:S05]  /*7fd0*/  BSYNC B0 ;  /* 0x0000000000007941 */ /* 0x000fea0003800000 */
.L_x_1135:
[----:B------:R-:W-:-:S04]  /*7fe0*/  LOP3.LUT R4, R5, 0x80000000, RZ, 0xc0, !PT ;  /* 0x8000000005047812 */ /* 0x000fc800078ec0ff */
[----:B------:R-:W-:-:S04]  /*7ff0*/  SHF.R.U32.HI R5, RZ, 0x18, R4 ;  /* 0x00000018ff057819 */ /* 0x000fc80000011604 */
[----:B------:R-:W-:-:S05]  /*8000*/  LOP3.LUT R5, R0, R5, RZ, 0xfc, !PT ;  /* 0x0000000500057212 */ /* 0x000fca00078efcff */
[----:B------:R-:W-:Y:S01]  /*8010*/  STG.E.U8 desc[UR36][R2.64], R5 ;  /* 0x0000000502007986 */ /* 0x000fe2000c101124 */
[----:B------:R-:W-:Y:S05]  /*8020*/  EXIT ;  /* 0x000000000000794d */ /* 0x000fea0003800000 */
.L_x_1131:
[----:B------:R-:W-:-:S05]  /*8030*/  HADD2.F32 R0, -RZ, R22.H0_H0 ;  /* 0x20000016ff007230 */ /* 0x000fca0000004100 */
[----:B------:R-:W-:-:S05]  /*8040*/  F2FP.BF16.F32.PACK_AB R0, RZ, R0 ;  /* 0x00000000ff00723e */ /* 0x000fca00000010ff */
[----:B------:R-:W-:Y:S01]  /*8050*/  STG.E.U16 desc[UR36][R2.64], R0 ;  /* 0x0000000002007986 */ /* 0x000fe2000c101524 */
[----:B------:R-:W-:Y:S05]  /*8060*/  EXIT ;  /* 0x000000000000794d */ /* 0x000fea0003800000 */
.L_x_1128:
        /* <DEDUP_REMOVED lines=12> */
.L_x_1140:
        /* <DEDUP_REMOVED lines=17> */
.L_x_1143:
[----:B------:R-:W-:-:S04]  /*8240*/  LOP3.LUT R0, R7, 0x80000000, RZ, 0xc0, !PT ;  /* 0x8000000007007812 */ /* 0x000fc800078ec0ff */
[----:B------:R-:W-:-:S04]  /*8250*/  SHF.R.U32.HI R5, RZ, 0x18, R0 ;  /* 0x00000018ff057819 */ /* 0x000fc80000011600 */
[----:B------:R-:W-:-:S04]  /*8260*/  LOP3.LUT R4, R4, R5, RZ, 0xfc, !PT ;  /* 0x0000000504047212 */ /* 0x000fc800078efcff */
[----:B------:R-:W-:-:S07]  /*8270*/  PRMT R0, R4, 0x7610, R0 ;  /* 0x0000761004007816 */ /* 0x000fce0000000000 */
.L_x_1142:
[----:B------:R-:W-:Y:S05]  /*8280*/  BSYNC B0 ;  /* 0x0000000000007941 */ /* 0x000fea0003800000 */
.L_x_1141:
[----:B------:R-:W-:Y:S01]  /*8290*/  STG.E.U8 desc[UR36][R2.64], R0 ;  /* 0x0000000002007986 */ /* 0x000fe2000c101124 */
[----:B------:R-:W-:Y:S05]  /*82a0*/  EXIT ;  /* 0x000000000000794d */ /* 0x000fea0003800000 */
.L_x_1139:
        /* <DEDUP_REMOVED lines=17> */
.L_x_1146:
[----:B------:R-:W-:-:S04]  /*83c0*/  LOP3.LUT R0, R7, 0x80000000, RZ, 0xc0, !PT ;  /* 0x8000000007007812 */ /* 0x000fc800078ec0ff */
[----:B------:R-:W-:-:S04]  /*83d0*/  SHF.R.U32.HI R5, RZ, 0x18, R0 ;  /* 0x00000018ff057819 */ /* 0x000fc80000011600 */
[----:B------:R-:W-:-:S04]  /*83e0*/  LOP3.LUT R4, R4, R5, RZ, 0xfc, !PT ;  /* 0x0000000504047212 */ /* 0x000fc800078efcff */
[----:B------:R-:W-:-:S07]  /*83f0*/  PRMT R0, R4, 0x7610, R0 ;  /* 0x0000761004007816 */ /* 0x000fce0000000000 */
.L_x_1145:
[----:B------:R-:W-:Y:S05]  /*8400*/  BSYNC B0 ;  /* 0x0000000000007941 */ /* 0x000fea0003800000 */
.L_x_1144:
[----:B------:R-:W-:Y:S01]  /*8410*/  STG.E.U8 desc[UR36][R2.64], R0 ;  /* 0x0000000002007986 */ /* 0x000fe2000c101124 */
[----:B------:R-:W-:Y:S05]  /*8420*/  EXIT ;  /* 0x000000000000794d */ /* 0x000fea0003800000 */
.L_x_1138:
        /* <DEDUP_REMOVED lines=22> */
.L_x_1121:
        /* <DEDUP_REMOVED lines=16> */
.L_x_1149:
[----:B------:R-:W-:Y:S05]  /*8690*/  EXIT ;  /* 0x000000000000794d */ /* 0x000fea0003800000 */
.L_x_1148:
[----:B------:R-:W-:-:S06]  /*86a0*/  HADD2.F32 R4, -RZ, R22.H0_H0 ;  /* 0x20000016ff047230 */ /* 0x000fcc0000004100 */
[----:B------:R-:W0:Y:S02]  /*86b0*/  F2I.U64.TRUNC R4, R4 ;  /* 0x0000000400047311 */ /* 0x000e24000020d800 */
[----:B0-----:R-:W-:Y:S01]  /*86c0*/  STG.E.64 desc[UR36][R2.64], R4 ;  /* 0x0000000402007986 */ /* 0x001fe2000c101b24 */
[----:B------:R-:W-:Y:S05]  /*86d0*/  EXIT ;  /* 0x000000000000794d */ /* 0x000fea0003800000 */
.L_x_1147:
[----:B------:R-:W-:-:S04]  /*86e0*/  HADD2.F32 R22, -RZ, R22.H0_H0 ;  /* 0x20000016ff167230 */ /* 0x000fc80000004100 */
[----:B------:R-:W0:Y:S02]  /*86f0*/  F2I.FTZ.U32.TRUNC.NTZ R5, R22 ;  /* 0x0000001600057305 */ /* 0x000e24000021f000 */
[----:B0-----:R-:W-:Y:S01]  /*8700*/  STG.E desc[UR36][R2.64], R5 ;  /* 0x0000000502007986 */ /* 0x001fe2000c101924 */
[----:B------:R-:W-:Y:S05]  /*8710*/  EXIT ;  /* 0x000000000000794d */ /* 0x000fea0003800000 */
.L_x_1150:
        /* <DEDUP_REMOVED lines=14> */
.L_x_2624:


//--------------------- .text._ZN2at6native18elementwise_kernelILi128ELi4EZNS0_22gpu_kernel_impl_nocastIZZZNS0_15sin_kernel_cudaERNS_18TensorIteratorBaseEENKUlvE0_clEvENKUlvE1_clEvEUlN3c104HalfEE_EEvS4_RKT_EUliE_EEviT1_ --------------------------
	.section	.text._ZN2at6native18elementwise_kernelILi128ELi4EZNS0_22gpu_kernel_impl_nocastIZZZNS0_15sin_kernel_cudaERNS_18TensorIteratorBaseEENKUlvE0_clEvENKUlvE1_clEvEUlN3c104HalfEE_EEvS4_RKT_EUliE_EEviT1_,"ax",@progbits
	.align	128
        .global         _ZN2at6native18elementwise_kernelILi128ELi4EZNS0_22gpu_kernel_impl_nocastIZZZNS0_15sin_kernel_cudaERNS_18TensorIteratorBaseEENKUlvE0_clEvENKUlvE1_clEvEUlN3c104HalfEE_EEvS4_RKT_EUliE_EEviT1_
        .type           _ZN2at6native18elementwise_kernelILi128ELi4EZNS0_22gpu_kernel_impl_nocastIZZZNS0_15sin_kernel_cudaERNS_18TensorIteratorBaseEENKUlvE0_clEvENKUlvE1_clEvEUlN3c104HalfEE_EEvS4_RKT_EUliE_EEviT1_,@function
        .size           _ZN2at6native18elementwise_kernelILi128ELi4EZNS0_22gpu_kernel_impl_nocastIZZZNS0_15sin_kernel_cudaERNS_18TensorIteratorBaseEENKUlvE0_clEvENKUlvE1_clEvEUlN3c104HalfEE_EEvS4_RKT_EUliE_EEviT1_,(.L_x_2625 - _ZN2at6native18elementwise_kernelILi128ELi4EZNS0_22gpu_kernel_impl_nocastIZZZNS0_15sin_kernel_cudaERNS_18TensorIteratorBaseEENKUlvE0_clEvENKUlvE1_clEvEUlN3c104HalfEE_EEvS4_RKT_EUliE_EEviT1_)
        .other          _ZN2at6native18elementwise_kernelILi128ELi4EZNS0_22gpu_kernel_impl_nocastIZZZNS0_15sin_kernel_cudaERNS_18TensorIteratorBaseEENKUlvE0_clEvENKUlvE1_clEvEUlN3c104HalfEE_EEvS4_RKT_EUliE_EEviT1_,@"STO_CUDA_ENTRY STV_DEFAULT"
_ZN2at6native18elementwise_kernelILi128ELi4EZNS0_22gpu_kernel_impl_nocastIZZZNS0_15sin_kernel_cudaERNS_18TensorIteratorBaseEENKUlvE0_clEvENKUlvE1_clEvEUlN3c104HalfEE_EEvS4_RKT_EUliE_EEviT1_:
.text._ZN2at6native18elementwise_kernelILi128ELi4EZNS0_22gpu_kernel_impl_nocastIZZZNS0_15sin_kernel_cudaERNS_18TensorIteratorBaseEENKUlvE0_clEvENKUlvE1_clEvEUlN3c104HalfEE_EEvS4_RKT_EUliE_EEviT1_:
        /* <DEDUP_REMOVED lines=311> */
.L_x_1153:
[----:B------:R-:W-:Y:S02]  /*1370*/  ULDC.64 UR8, c[0x0][0x418] ;  /* 0x0001060000087ab9 */ /* 0x000fe40000000a00 */
[----:B------:R-:W-:-:S04]  /*1380*/  IADD3 R4, P0, R2, UR8, RZ ;  /* 0x0000000802047c10 */ /* 0x000fc8000ff1e0ff */
[----:B------:R-:W-:Y:S01]  /*1390*/  IADD3.X R5, RZ, UR9, RZ, P0, !PT ;  /* 0x00000009ff057c10 */ /* 0x000fe200087fe4ff */
[----:B------:R-:W-:-:S04]  /*13a0*/  ULDC.64 UR8, c[0x0][0x410] ;  /* 0x0001040000087ab9 */ /* 0x000fc80000000a00 */
[----:B------:R-:W2:Y:S01]  /*13b0*/  LDG.E.U16 R4, desc[UR4][R4.64] ;  /* 0x0000000404047981 */ /* 0x000ea2000c1e1500 */
[----:B------:R-:W-:Y:S01]  /*13c0*/  IADD3 R0, R0, 0x80, RZ ;  /* 0x0000008000007810 */ /* 0x000fe20007ffe0ff */
[----:B--2---:R-:W-:-:S05]  /*13d0*/  HADD2.F32 R2, -RZ, R4.H0_H0 ;  /* 0x20000004ff027230 */ /* 0x004fca0000004100 */
[----:B------:R-:W-:Y:S01]  /*13e0*/  FMUL.RZ R7, R2, 0.15915493667125701904 ;  /* 0x3e22f98302077820 */ /* 0x000fe2000040c000 */
[----:B------:R-:W-:-:S03]  /*13f0*/  IADD3 R2, P0, R3, UR8, RZ ;  /* 0x0000000803027c10 */ /* 0x000fc6000ff1e0ff */
[----:B------:R-:W0:Y:S01]  /*1400*/  MUFU.SIN R6, R7 ;  /* 0x0000000700067308 */ /* 0x000e220000000400 */
[----:B------:R-:W-:Y:S02]  /*1410*/  IADD3.X R3, RZ, UR9, RZ, P0, !PT ;  /* 0x00000009ff037c10 */ /* 0x000fe400087fe4ff */
[----:B0-----:R-:W-:-:S05]  /*1420*/  F2FP.F16.F32.PACK_AB R6, RZ, R6 ;  /* 0x00000006ff06723e */ /* 0x001fca00000000ff */
[----:B------:R0:W-:Y:S02]  /*1430*/  STG.E.U16 desc[UR4][R2.64], R6 ;  /* 0x0000000602007986 */ /* 0x0001e4000c101504 */
.L_x_1152:
[----:B------:R-:W-:Y:S05]  /*1440*/  BSYNC B0 ;  /* 0x0000000000007941 */ /* 0x000fea0003800000 */
.L_x_1151:
        /* <DEDUP_REMOVED lines=8> */
[----:B------:R-:W-:Y:S01]  /*14d0*/  IMAD.MOV.U32 R3, RZ, RZ, R0 ;  /* 0x000000ffff037224 */ /* 0x000fe200078e0000 */
        /* <DEDUP_REMOVED lines=296> */
.L_x_1156:
        /* <DEDUP_REMOVED lines=11> */
[----:B------:R-:W-:Y:S02]  /*2810*/  ISETP.GE.AND P0, PT, R0, UR6, PT ;  /* 0x0000000600007c0c */ /* 0x000fe4000bf06270 */
[----:B0-----:R-:W-:-:S05]  /*2820*/  F2FP.F16.F32.PACK_AB R6, RZ, R6 ;  /* 0x00000006ff06723e */ /* 0x001fca00000000ff */
[----:B------:R1:W-:Y:S06]  /*2830*/  STG.E.U16 desc[UR4][R2.64], R6 ;  /* 0x0000000602007986 */ /* 0x0003ec000c101504 */
[----:B------:R-:W-:Y:S05]  /*2840*/  @P0 BRA `(.L_x_1155) ;  /* 0x0000001000ec0947 */ /* 0x000fea0003800000 */
[----:B------:R-:W0:Y:S01]  /*2850*/  LDC R8, c[0x0][0x218] ;  /* 0x00008600ff087b82 */ /* 0x000e220000000800 */
[----:B-1----:R-:W-:Y:S02]  /*2860*/  CS2R R2, SRZ ;  /* 0x0000000000027805 */ /* 0x002fe4000001ff00 */
[----:B0-----:R-:W-:-:S13]  /*2870*/  ISETP.NE.AND P0, PT, R8, RZ, PT ;  /* 0x000000ff0800720c */ /* 0x001fda0003f05270 */
        /* <DEDUP_REMOVED lines=279> */
[----:B------:R-:W-:Y:S01]  /*39f0*/  IMAD.MOV.U32 R4, RZ, RZ, RZ ;  /* 0x000000ffff047224 */ /* 0x000fe200078e00ff */
[----:B------:R-:W-:Y:S01]  /*3a00*/  ULDC.64 UR8, c[0x0][0x330] ;  /* 0x0000cc0000087ab9 */ /* 0x000fe20000000a00 */
[----:B------:R-:W-:Y:S02]  /*3a10*/  ULDC UR7, c[0x0][0x338] ;  /* 0x0000ce0000077ab9 */ /* 0x000fe40000000800 */
[----:B------:R-:W-:-:S05]  /*3a20*/  IMAD.HI.U32 R8, R5, UR9, R4 ;  /* 0x0000000905087c27 */ /* 0x000fca000f8e0004 */
[----:B------:R-:W-:-:S03]  /*3a30*/  SHF.R.U32.HI R9, RZ, UR7, R8 ;  /* 0x00000007ff097c19 */ /* 0x000fc60008011608 */
        /* <DEDUP_REMOVED lines=15> */
.L_x_1157:
        /* <DEDUP_REMOVED lines=13> */
.L_x_1155:
[----:B------:R-:W-:Y:S05]  /*3c00*/  BSYNC B0 ;  /* 0x0000000000007941 */ /* 0x000fea0003800000 */
.L_x_1154:
        /* <DEDUP_REMOVED lines=290> */
[----:B------:R-:W-:Y:S01]  /*4e30*/  @P0 MOV R6, RZ ;  /* 0x000000ff00060202 */ /* 0x000fe20000000f00 */
[----:B------:R-:W-:Y:S01]  /*4e40*/  ULDC.64 UR6, c[0x0][0x400] ;  /* 0x0001000000067ab9 */ /* 0x000fe20000000a00 */
[----:B------:R-:W-:-:S05]  /*4e50*/  IADD3 R4, -R7, RZ, RZ ;  /* 0x000000ff07047210 */ /* 0x000fca0007ffe1ff */
[----:B------:R-:W1:Y:S01]  /*4e60*/  @P0 LDC R11, c[0x0][0x33c] ;  /* 0x0000cf00ff0b0b82 */ /* 0x000e620000000800 */
[----:B------:R-:W-:-:S04]  /*4e70*/  IMAD R4, R4, UR8, R5 ;  /* 0x0000000804047c24 */ /* 0x000fc8000f8e0205 */
[C---:B------:R-:W-:Y:S02]  /*4e80*/  IMAD R3, R4.reuse, UR6, R3 ;  /* 0x0000000604037c24 */ /* 0x040fe4000f8e0203 */
[----:B------:R-:W-:Y:S01]  /*4e90*/  IMAD R2, R4, UR7, R2 ;  /* 0x0000000704027c24 */ /* 0x000fe2000f8e0202 */
[----:B------:R-:W2:Y:S01]  /*4ea0*/  @P0 LDC.64 R12, c[0x0][0x408] ;  /* 0x00010200ff0c0b82 */ /* 0x000ea20000000a00 */
[----:B0-----:R-:W-:-:S05]  /*4eb0*/  @P0 IMAD.HI.U32 R0, R7, R8, R6 ;  /* 0x0000000807000227 */ /* 0x001fca00078e0006 */
[----:B------:R-:W-:-:S04]  /*4ec0*/  @P0 SHF.R.U32.HI R0, RZ, R9, R0 ;  /* 0x00000009ff000219 */ /* 0x000fc80000011600 */
[----:B------:R-:W-:-:S05]  /*4ed0*/  @P0 IADD3 R6, -R0, RZ, RZ ;  /* 0x000000ff00060210 */ /* 0x000fca0007ffe1ff */
[----:B-1----:R-:W-:-:S04]  /*4ee0*/  @P0 IMAD R6, R11, R6, R7 ;  /* 0x000000060b060224 */ /* 0x002fc800078e0207 */
[C---:B--2---:R-:W-:Y:S02]  /*4ef0*/  @P0 IMAD R3, R6.reuse, R12, R3 ;  /* 0x0000000c06030224 */ /* 0x044fe400078e0203 */
[----:B------:R-:W-:-:S07]  /*4f00*/  @P0 IMAD R2, R6, R13, R2 ;  /* 0x0000000d06020224 */ /* 0x000fce00078e0202 */
.L_x_1158:
[----:B------:R-:W-:Y:S02]  /*4f10*/  ULDC.64 UR6, c[0x0][0x418] ;  /* 0x0001060000067ab9 */ /* 0x000fe40000000a00 */
[----:B------:R-:W-:-:S04]  /*4f20*/  IADD3 R4, P0, R2, UR6, RZ ;  /* 0x0000000602047c10 */ /* 0x000fc8000ff1e0ff */
[----:B------:R-:W-:Y:S01]  /*4f30*/  IADD3.X R5, RZ, UR7, RZ, P0, !PT ;  /* 0x00000007ff057c10 */ /* 0x000fe200087fe4ff */
[----:B------:R-:W-:-:S04]  /*4f40*/  ULDC.64 UR6, c[0x0][0x410] ;  /* 0x0001040000067ab9 */ /* 0x000fc80000000a00 */
[----:B------:R-:W2:Y:S01]  /*4f50*/  LDG.E.U16 R4, desc[UR4][R4.64] ;  /* 0x0000000404047981 */ /* 0x000ea2000c1e1500 */
[----:B------:R-:W-:-:S04]  /*4f60*/  IADD3 R2, P0, R3, UR6, RZ ;  /* 0x0000000603027c10 */ /* 0x000fc8000ff1e0ff */
[----:B------:R-:W-:Y:S01]  /*4f70*/  IADD3.X R3, RZ, UR7, RZ, P0, !PT ;  /* 0x00000007ff037c10 */ /* 0x000fe200087fe4ff */
[----:B--2---:R-:W-:-:S05]  /*4f80*/  HADD2.F32 R0, -RZ, R4.H0_H0 ;  /* 0x20000004ff007230 */ /* 0x004fca0000004100 */
[----:B------:R-:W-:-:S04]  /*4f90*/  FMUL.RZ R6, R0, 0.15915493667125701904 ;  /* 0x3e22f98300067820 */ /* 0x000fc8000040c000 */
[----:B------:R-:W0:Y:S02]  /*4fa0*/  MUFU.SIN R0, R6 ;  /* 0x0000000600007308 */ /* 0x000e240000000400 */
[----:B0-----:R-:W-:-:S05]  /*4fb0*/  F2FP.F16.F32.PACK_AB R0, RZ, R0 ;  /* 0x00000000ff00723e */ /* 0x001fca00000000ff */
[----:B------:R-:W-:Y:S01]  /*4fc0*/  STG.E.U16 desc[UR4][R2.64], R0 ;  /* 0x0000000002007986 */ /* 0x000fe2000c101504 */
[----:B------:R-:W-:Y:S05]  /*4fd0*/  EXIT ;  /* 0x000000000000794d */ /* 0x000fea0003800000 */
.L_x_1159:
        /* <DEDUP_REMOVED lines=10> */
.L_x_2625:


//--------------------- .text._ZN2at6native27unrolled_elementwise_kernelIZZZNS0_15sin_kernel_cudaERNS_18TensorIteratorBaseEENKUlvE0_clEvENKUlvE1_clEvEUlN3c104HalfEE_St5arrayIPcLm2EELi4E23TrivialOffsetCalculatorILi1EjESD_NS0_6memory15LoadWithoutCastENSE_16StoreWithoutCastEEEviT_T0_T2_T3_T4_T5_ --------------------------
	.section	.text._ZN2at6native27unrolled_elementwise_kernelIZZZNS0_15sin_kernel_cudaERNS_18TensorIteratorBaseEENKUlvE0_clEvENKUlvE1_clEvEUlN3c104HalfEE_St5arrayIPcLm2EELi4E23TrivialOffsetCalculatorILi1EjESD_NS0_6memory15LoadWithoutCastENSE_16StoreWithoutCastEEEviT_T0_T2_T3_T4_T5_,"ax",@progbits
	.align	128
        .global         _ZN2at6native27unrolled_elementwise_kernelIZZZNS0_15sin_kernel_cudaERNS_18TensorIteratorBaseEENKUlvE0_clEvENKUlvE1_clEvEUlN3c104HalfEE_St5arrayIPcLm2EELi4E23TrivialOffsetCalculatorILi1EjESD_NS0_6memory15LoadWithoutCastENSE_16StoreWithoutCastEEEviT_T0_T2_T3_T4_T5_
        .type           _ZN2at6native27unrolled_elementwise_kernelIZZZNS0_15sin_kernel_cudaERNS_18TensorIteratorBaseEENKUlvE0_clEvENKUlvE1_clEvEUlN3c104HalfEE_St5arrayIPcLm2EELi4E23TrivialOffsetCalculatorILi1EjESD_NS0_6memory15LoadWithoutCastENSE_16StoreWithoutCastEEEviT_T0_T2_T3_T4_T5_,@function
        .size           _ZN2at6native27unrolled_elementwise_kernelIZZZNS0_15sin_kernel_cudaERNS_18TensorIteratorBaseEENKUlvE0_clEvENKUlvE1_clEvEUlN3c104HalfEE_St5arrayIPcLm2EELi4E23TrivialOffsetCalculatorILi1EjESD_NS0_6memory15LoadWithoutCastENSE_16StoreWithoutCastEEEviT_T0_T2_T3_T4_T5_,(.L_x_2626 - _ZN2at6native27unrolled_elementwise_kernelIZZZNS0_15sin_kernel_cudaERNS_18TensorIteratorBaseEENKUlvE0_clEvENKUlvE1_clEvEUlN3c104HalfEE_St5arrayIPcLm2EELi4E23TrivialOffsetCalculatorILi1EjESD_NS0_6memory15LoadWithoutCastENSE_16StoreWithoutCastEEEviT_T0_T2_T3_T4_T5_)
        .other          _ZN2at6native27unrolled_elementwise_kernelIZZZNS0_15sin_kernel_cudaERNS_18TensorIteratorBaseEENKUlvE0_clEvENKUlvE1_clEvEUlN3c104HalfEE_St5arrayIPcLm2EELi4E23TrivialOffsetCalculatorILi1EjESD_NS0_6memory15LoadWithoutCastENSE_16StoreWithoutCastEEEviT_T0_T2_T3_T4_T5_,@"STO_CUDA_ENTRY STV_DEFAULT"
_ZN2at6native27unrolled_elementwise_kernelIZZZNS0_15sin_kernel_cudaERNS_18TensorIteratorBaseEENKUlvE0_clEvENKUlvE1_clEvEUlN3c104HalfEE_St5arrayIPcLm2EELi4E23TrivialOffsetCalculatorILi1EjESD_NS0_6memory15LoadWithoutCastENSE_16StoreWithoutCastEEEviT_T0_T2_T3_T4_T5_:
.text._ZN2at6native27unrolled_elementwise_kernelIZZZNS0_15sin_kernel_cudaERNS_18TensorIteratorBaseEENKUlvE0_clEvENKUlvE1_clEvEUlN3c104HalfEE_St5arrayIPcLm2EELi4E23TrivialOffsetCalculatorILi1EjESD_NS0_6memory15LoadWithoutCastENSE_16StoreWithoutCastEEEviT_T0_T2_T3_T4_T5_:
        /* <DEDUP_REMOVED lines=11> */
[----:B------:R-:W-:-:S03]  /*00b0*/  @!P0 LEA R11, R0, R9, 0x9 ;  /* 0x00000009000b8211 */ /* 0x000fc600078e48ff */
        /* <DEDUP_REMOVED lines=8> */
[----:B------:R-:W-:Y:S02]  /*0140*/  PRMT R11, RZ, 0x7610, R11 ;  /* 0x00007610ff0b7816 */ /* 0x000fe4000000000b */
[----:B------:R-:W-:Y:S01]  /*0150*/  PRMT R18, RZ, 0x7610, R18 ;  /* 0x00007610ff127816 */ /* 0x000fe20000000012 */
[----:B-1----:R-:W-:-:S04]  /*0160*/  @!P1 IMAD.WIDE.U32 R14, R17, 0x2, R14 ;  /* 0x00000002110e9825 */ /* 0x002fc800078e000e */
[----:B------:R-:W-:Y:S01]  /*0170*/  @!P3 IMAD R17, R0, 0x200, R19 ;  /* 0x000002000011b824 */ /* 0x000fe200078e0213 */
[----:B------:R-:W3:Y:S03]  /*0180*/  @!P1 LDG.E.U16 R11, desc[UR4][R14.64] ;  /* 0x000000040e0b9981 */ /* 0x000ee6000c1e1500 */
[----:B0-----:R-:W-:-:S05]  /*0190*/  @!P3 IMAD.WIDE.U32 R6, R17, 0x2, R6 ;  /* 0x000000021106b825 */ /* 0x001fca00078e0006 */
[----:B------:R0:W4:Y:S01]  /*01a0*/  @!P3 LDG.E.U16 R18, desc[UR4][R6.64] ;  /* 0x000000040612b981 */ /* 0x000122000c1e1500 */
[----:B------:R-:W-:-:S04]  /*01b0*/  @!P3 IADD3 R19, R19, 0x80, RZ ;  /* 0x000000801313b810 */ /* 0x000fc80007ffe0ff */
        /* <DEDUP_REMOVED lines=18> */
[----:B--2---:R-:W-:-:S05]  /*02e0*/  @!P0 HADD2.F32 R10, -RZ, R10.H0_H0 ;  /* 0x2000000aff0a8230 */ /* 0x004fca0000004100 */
[----:B------:R-:W-:-:S06]  /*02f0*/  @!P0 FMUL.RZ R10, R10, 0.15915493667125701904 ;  /* 0x3e22f9830a0a8820 */ /* 0x000fcc000040c000 */
[----:B------:R-:W0:Y:S01]  /*0300*/  @!P0 MUFU.SIN R10, R10 ;  /* 0x0000000a000a8308 */ /* 0x000e220000000400 */
[----:B---3--:R-:W-:-:S05]  /*0310*/  @!P2 HADD2.F32 R11, -RZ, R11.H0_H0 ;  /* 0x2000000bff0ba230 */ /* 0x008fca0000004100 */
[----:B------:R-:W-:Y:S01]  /*0320*/  @!P2 FMUL.RZ R11, R11, 0.15915493667125701904 ;  /* 0x3e22f9830b0ba820 */ /* 0x000fe2000040c000 */
[----:B0-----:R-:W-:Y:S01]  /*0330*/  @!P0 F2FP.F16.F32.PACK_AB R5, RZ, R10 ;  /* 0x0000000aff05823e */ /* 0x001fe200000000ff */
[----:B----4-:R-:W-:-:S04]  /*0340*/  @!P3 HADD2.F32 R18, -RZ, R18.H0_H0 ;  /* 0x20000012ff12b230 */ /* 0x010fc80000004100 */
[----:B------:R0:W-:Y:S01]  /*0350*/  @!P0 STG.E.U16 desc[UR4][R6.64], R5 ;  /* 0x0000000506008986 */ /* 0x0001e2000c101504 */
[----:B------:R-:W-:Y:S01]  /*0360*/  @!P3 FMUL.RZ R12, R18, 0.15915493667125701904 ;  /* 0x3e22f983120cb820 */ /* 0x000fe2000040c000 */
[----:B------:R-:W1:Y:S08]  /*0370*/  @!P2 MUFU.SIN R11, R11 ;  /* 0x0000000b000ba308 */ /* 0x000e700000000400 */
[----:B------:R-:W2:Y:S01]  /*0380*/  @!P3 MUFU.SIN R12, R12 ;  /* 0x0000000c000cb308 */ /* 0x000ea20000000400 */
[----:B-1----:R-:W-:-:S02]  /*0390*/  @!P2 F2FP.F16.F32.PACK_AB R4, RZ, R11 ;  /* 0x0000000bff04a23e */ /* 0x002fc400000000ff */
[----:B--2---:R-:W-:Y:S01]  /*03a0*/  @!P3 F2FP.F16.F32.PACK_AB R3, RZ, R12 ;  /* 0x0000000cff03b23e */ /* 0x004fe200000000ff */
        /* <DEDUP_REMOVED lines=12> */
.L_x_1161:
[----:B------:R-:W-:Y:S05]  /*0470*/  BSYNC B0 ;  /* 0x0000000000007941 */ /* 0x000fea0003800000 */
.L_x_1160:
[----:B------:R-:W-:Y:S01]  /*0480*/  ISETP.GE.AND P0, PT, R9, R2, PT ;  /* 0x000000020900720c */ /* 0x000fe20003f06270 */
[----:B-----5:R-:W-:-:S05]  /*0490*/  @!P1 HADD2.F32 R8, -RZ, R8.H0_H0 ;  /* 0x20000008ff089230 */ /* 0x020fca0000004100 */
[----:B0-----:R-:W-:-:S07]  /*04a0*/  @!P1 FMUL.RZ R4, R8, 0.15915493667125701904 ;  /* 0x3e22f98308049820 */ /* 0x001fce000040c000 */
[----:B------:R-:W-:Y:S05]  /*04b0*/  @P0 EXIT ;  /* 0x000000000000094d */ /* 0x000fea0003800000 */
[----:B------:R-:W0:Y:S01]  /*04c0*/  LDC.64 R2, c[0x0][0x218] ;  /* 0x00008600ff027b82 */ /* 0x000e220000000a00 */
[----:B------:R-:W1:Y:S01]  /*04d0*/  @!P1 MUFU.SIN R4, R4 ;  /* 0x0000000400049308 */ /* 0x000e620000000400 */
[----:B------:R-:W-:Y:S01]  /*04e0*/  IMAD R9, R0, 0x200, R9 ;  /* 0x0000020000097824 */ /* 0x000fe200078e0209 */
[----:B-1----:R-:W-:-:S03]  /*04f0*/  @!P1 F2FP.F16.F32.PACK_AB R5, RZ, R4 ;  /* 0x00000004ff05923e */ /* 0x002fc600000000ff */
[----:B0-----:R-:W-:-:S05]  /*0500*/  IMAD.WIDE.U32 R2, R9, 0x2, R2 ;  /* 0x0000000209027825 */ /* 0x001fca00078e0002 */
[----:B------:R-:W-:Y:S01]  /*0510*/  STG.E.U16 desc[UR4][R2.64], R5 ;  /* 0x0000000502007986 */ /* 0x000fe2000c101504 */
[----:B------:R-:W-:Y:S05]  /*0520*/  EXIT ;  /* 0x000000000000794d */ /* 0x000fea0003800000 */
.L_x_1162:
        /* <DEDUP_REMOVED lines=13> */
.L_x_2626:


//--------------------- .text._ZN2at6native29vectorized_elementwise_kernelILi2EZZZNS0_15sin_kernel_cudaERNS_18TensorIteratorBaseEENKUlvE0_clEvENKUlvE1_clEvEUlN3c104HalfEE_St5arrayIPcLm2EEEEviT0_T1_ --------------------------
	.section	.text._ZN2at6native29vectorized_elementwise_kernelILi2EZZZNS0_15sin_kernel_cudaERNS_18TensorIteratorBaseEENKUlvE0_clEvENKUlvE1_clEvEUlN3c104HalfEE_St5arrayIPcLm2EEEEviT0_T1_,"ax",@progbits
	.align	128
        .global         _ZN2at6native29vectorized_elementwise_kernelILi2EZZZNS0_15sin_kernel_cudaERNS_18TensorIteratorBaseEENKUlvE0_clEvENKUlvE1_clEvEUlN3c104HalfEE_St5arrayIPcLm2EEEEviT0_T1_
        .type           _ZN2at6native29vectorized_elementwise_kernelILi2EZZZNS0_15sin_kernel_cudaERNS_18TensorIteratorBaseEENKUlvE0_clEvENKUlvE1_clEvEUlN3c104HalfEE_St5arrayIPcLm2EEEEviT0_T1_,@function
        .size           _ZN2at6native29vectorized_elementwise_kernelILi2EZZZNS0_15sin_kernel_cudaERNS_18TensorIteratorBaseEENKUlvE0_clEvENKUlvE1_clEvEUlN3c104HalfEE_St5arrayIPcLm2EEEEviT0_T1_,(.L_x_2627 - _ZN2at6native29vectorized_elementwise_kernelILi2EZZZNS0_15sin_kernel_cudaERNS_18TensorIteratorBaseEENKUlvE0_clEvENKUlvE1_clEvEUlN3c104HalfEE_St5arrayIPcLm2EEEEviT0_T1_)
        .other          _ZN2at6native29vectorized_elementwise_kernelILi2EZZZNS0_15sin_kernel_cudaERNS_18TensorIteratorBaseEENKUlvE0_clEvENKUlvE1_clEvEUlN3c104HalfEE_St5arrayIPcLm2EEEEviT0_T1_,@"STO_CUDA_ENTRY STV_DEFAULT"
_ZN2at6native29vectorized_elementwise_kernelILi2EZZZNS0_15sin_kernel_cudaERNS_18TensorIteratorBaseEENKUlvE0_clEvENKUlvE1_clEvEUlN3c104HalfEE_St5arrayIPcLm2EEEEviT0_T1_:
.text._ZN2at6native29vectorized_elementwise_kernelILi2EZZZNS0_15sin_kernel_cudaERNS_18TensorIteratorBaseEENKUlvE0_clEvENKUlvE1_clEvEUlN3c104HalfEE_St5arrayIPcLm2EEEEviT0_T1_:
[----:B------:R-:W-:Y:S01]  /*0000*/  LDC R1, c[0x0][0x28] ;  /* 0x00000a00ff017b82 */ /* 0x000fe20000000800 */
[----:B------:R-:W0:Y:S01]  /*0010*/  S2R R3, SR_CTAID.X ;  /* 0x0000000000037919 */ /* 0x000e220000002500 */
[----:B------:R-:W-:Y:S01]  /*0020*/  ULDC UR4, c[0x0][0x210] ;  /* 0x0000840000047ab9 */ /* 0x000fe20000000800 */
[----:B0-----:R-:W-:-:S04]  /*0030*/  SHF.L.U32 R3, R3, 0xa, RZ ;  /* 0x0000000a03037819 */ /* 0x001fc800000006ff */
        /* <DEDUP_REMOVED lines=11> */
[----:B------:R4:W5:Y:S01]  /*00f0*/  LDG.E R12, desc[UR4][R4.64+0x600] ;  /* 0x00060004040c7981 */ /* 0x000962000c1e1900 */
[----:B--2---:R-:W-:-:S02]  /*0100*/  HADD2.F32 R2, -RZ, R6.H0_H0 ;  /* 0x20000006ff027230 */ /* 0x004fc40000004100 */
[----:B------:R-:W-:Y:S02]  /*0110*/  HADD2.F32 R6, -RZ, R6.H1_H1 ;  /* 0x30000006ff067230 */ /* 0x000fe40000004100 */
[--C-:B---3--:R-:W-:Y:S02]  /*0120*/  HADD2.F32 R8, -RZ, R9.reuse.H0_H0 ;  /* 0x20000009ff087230 */ /* 0x108fe40000004100 */
[----:B------:R-:W-:Y:S01]  /*0130*/  FMUL.RZ R2, R2, 0.15915493667125701904 ;  /* 0x3e22f98302027820 */ /* 0x000fe2000040c000 */
[----:B------:R-:W-:Y:S01]  /*0140*/  FMUL.RZ R7, R6, 0.15915493667125701904 ;  /* 0x3e22f98306077820 */ /* 0x000fe2000040c000 */
[--C-:B----4-:R-:W-:Y:S02]  /*0150*/  HADD2.F32 R4, -RZ, R10.reuse.H0_H0 ;  /* 0x2000000aff047230 */ /* 0x110fe40000004100 */
[----:B------:R-:W-:Y:S01]  /*0160*/  FMUL.RZ R6, R8, 0.15915493667125701904 ;  /* 0x3e22f98308067820 */ /* 0x000fe2000040c000 */
[----:B------:R-:W-:Y:S01]  /*0170*/  HADD2.F32 R8, -RZ, R9.H1_H1 ;  /* 0x30000009ff087230 */ /* 0x000fe20000004100 */
[----:B------:R-:W-:Y:S01]  /*0180*/  MUFU.SIN R2, R2 ;  /* 0x0000000200027308 */ /* 0x000fe20000000400 */
[----:B------:R-:W-:-:S03]  /*0190*/  HADD2.F32 R10, -RZ, R10.H1_H1 ;  /* 0x3000000aff0a7230 */ /* 0x000fc60000004100 */
[----:B------:R-:W-:Y:S01]  /*01a0*/  FMUL.RZ R9, R8, 0.15915493667125701904 ;  /* 0x3e22f98308097820 */ /* 0x000fe2000040c000 */
[----:B------:R-:W-:Y:S01]  /*01b0*/  FMUL.RZ R8, R4, 0.15915493667125701904 ;  /* 0x3e22f98304087820 */ /* 0x000fe2000040c000 */
[----:B------:R-:W-:Y:S01]  /*01c0*/  FMUL.RZ R14, R10, 0.15915493667125701904 ;  /* 0x3e22f9830a0e7820 */ /* 0x000fe2000040c000 */
[----:B------:R-:W0:Y:S01]  /*01d0*/  LDC.64 R4, c[0x0][0x218] ;  /* 0x00008600ff047b82 */ /* 0x000e220000000a00 */
[--C-:B-----5:R-:W-:Y:S01]  /*01e0*/  HADD2.F32 R10, -RZ, R12.reuse.H0_H0 ;  /* 0x2000000cff0a7230 */ /* 0x120fe20000004100 */
[----:B------:R-:W1:Y:S01]  /*01f0*/  MUFU.SIN R7, R7 ;  /* 0x0000000700077308 */ /* 0x000e620000000400 */
[----:B------:R-:W-:-:S03]  /*0200*/  HADD2.F32 R12, -RZ, R12.H1_H1 ;  /* 0x3000000cff0c7230 */ /* 0x000fc60000004100 */
[----:B------:R-:W-:Y:S02]  /*0210*/  FMUL.RZ R10, R10, 0.15915493667125701904 ;  /* 0x3e22f9830a0a7820 */ /* 0x000fe4000040c000 */
[----:B------:R-:W-:Y:S02]  /*0220*/  FMUL.RZ R12, R12, 0.15915493667125701904 ;  /* 0x3e22f9830c0c7820 */ /* 0x000fe4000040c000 */
[----:B------:R-:W-:Y:S08]  /*0230*/  MUFU.SIN R6, R6 ;  /* 0x0000000600067308 */ /* 0x000ff00000000400 */
[----:B------:R-:W2:Y:S01]  /*0240*/  MUFU.SIN R9, R9 ;  /* 0x0000000900097308 */ /* 0x000ea20000000400 */
[----:B-1----:R-:W-:Y:S01]  /*0250*/  F2FP.F16.F32.PACK_AB R7, R7, R2 ;  /* 0x000000020707723e */ /* 0x002fe200000000ff */
[----:B0-----:R-:W-:-:S06]  /*0260*/  IMAD.WIDE.U32 R4, R3, 0x2, R4 ;  /* 0x0000000203047825 */ /* 0x001fcc00078e0004 */
[----:B------:R-:W-:Y:S01]  /*0270*/  MUFU.SIN R8, R8 ;  /* 0x0000000800087308 */ /* 0x000fe20000000400 */
[----:B------:R-:W-:-:S07]  /*0280*/  IMAD.WIDE R4, R0, 0x4, R4 ;  /* 0x0000000400047825 */ /* 0x000fce00078e0204 */
[----:B------:R-:W0:Y:S01]  /*0290*/  MUFU.SIN R11, R14 ;  /* 0x0000000e000b7308 */ /* 0x000e220000000400 */
[----:B--2---:R-:W-:Y:S01]  /*02a0*/  F2FP.F16.F32.PACK_AB R9, R9, R6 ;  /* 0x000000060909723e */ /* 0x004fe200000000ff */
[----:B------:R-:W-:Y:S04]  /*02b0*/  STG.E desc[UR4][R4.64], R7 ;  /* 0x0000000704007986 */ /* 0x000fe8000c101904 */
[----:B------:R-:W-:Y:S02]  /*02c0*/  STG.E desc[UR4][R4.64+0x200], R9 ;  /* 0x0002000904007986 */ /* 0x000fe4000c101904 */
[----:B------:R-:W-:Y:S08]  /*02d0*/  MUFU.SIN R10, R10 ;  /* 0x0000000a000a7308 */ /* 0x000ff00000000400 */
[----:B------:R-:W1:Y:S01]  /*02e0*/  MUFU.SIN R13, R12 ;  /* 0x0000000c000d7308 */ /* 0x000e620000000400 */
[----:B0-----:R-:W-:-:S05]  /*02f0*/  F2FP.F16.F32.PACK_AB R11, R11, R8 ;  /* 0x000000080b0b723e */ /* 0x001fca00000000ff */
[----:B------:R-:W-:Y:S01]  /*0300*/  STG.E desc[UR4][R4.64+0x400], R11 ;  /* 0x0004000b04007986 */ /* 0x000fe2000c101904 */
[----:B-1----:R-:W-:-:S05]  /*0310*/  F2FP.F16.F32.PACK_AB R13, R13, R10 ;  /* 0x0000000a0d0d723e */ /* 0x002fca00000000ff */
[----:B------:R-:W-:Y:S01]  /*0320*/  STG.E desc[UR4][R4.64+0x600], R13 ;  /* 0x0006000d04007986 */ /* 0x000fe2000c101904 */
[----:B------:R-:W-:Y:S05]  /*0330*/  EXIT ;  /* 0x000000000000794d */ /* 0x000fea0003800000 */
.L_x_1163:
[----:B------:R-:W0:Y:S01]  /*0340*/  S2R R22, SR_TID.X ;  /* 0x0000000000167919 */ /* 0x000e220000002100 */
[----:B------:R-:W-:Y:S02]  /*0350*/  PRMT R2, RZ, 0x7610, R2 ;  /* 0x00007610ff027816 */ /* 0x000fe40000000002 */
[----:B0-----:R-:W-:Y:S01]  /*0360*/  ISETP.GE.AND P0, PT, R22, R5, PT ;  /* 0x000000051600720c */ /* 0x001fe20003f06270 */
[----:B------:R-:W-:-:S12]  /*0370*/  IMAD.MOV.U32 R0, RZ, RZ, R22 ;  /* 0x000000ffff007224 */ /* 0x000fd800078e0016 */
[----:B------:R-:W-:Y:S01]  /*0380*/  @!P0 IADD3 R0, R22, 0x80, RZ ;  /* 0x0000008016008810 */ /* 0x000fe20007ffe0ff */
[----:B------:R-:W0:Y:S03]  /*0390*/  @!P0 LDC.64 R18, c[0x0][0x220] ;  /* 0x00008800ff128b82 */ /* 0x000e260000000a00 */
[----:B------:R-:W-:-:S13]  /*03a0*/  ISETP.GE.AND P5, PT, R0, R5, PT ;  /* 0x000000050000720c */ /* 0x000fda0003fa6270 */
[----:B------:R-:W-:Y:S01]  /*03b0*/  @!P5 IMAD.IADD R15, R3, 0x1, R0 ;  /* 0x00000001030fd824 */ /* 0x000fe200078e0200 */
[----:B------:R-:W-:Y:S01]  /*03c0*/  @!P5 IADD3 R0, R0, 0x80, RZ ;  /* 0x000000800000d810 */ /* 0x000fe20007ffe0ff */
[----:B------:R-:W1:Y:S03]  /*03d0*/  @!P5 LDC.64 R12, c[0x0][0x220] ;  /* 0x00008800ff0cdb82 */ /* 0x000e660000000a00 */
        /* <DEDUP_REMOVED lines=9> */
[----:B------:R-:W-:Y:S01]  /*0470*/  @!P1 IADD3 R0, R0, 0x80, RZ ;  /* 0x0000008000009810 */ /* 0x000fe20007ffe0ff */
[----:B------:R-:W4:Y:S03]  /*0480*/  @!P1 LDC.64 R16, c[0x0][0x220] ;  /* 0x00008800ff109b82 */ /* 0x000f260000000a00 */
[----:B------:R-:W-:Y:S01]  /*0490*/  ISETP.GE.AND P2, PT, R0, R5, PT ;  /* 0x000000050000720c */ /* 0x000fe20003f46270 */
[----:B--2---:R-:W-:-:S04]  /*04a0*/  @!P6 IMAD.WIDE.U32 R20, R29, 0x2, R20 ;  /* 0x000000021d14e825 */ /* 0x004fc800078e0014 */
[C---:B------:R-:W-:Y:S01]  /*04b0*/  @!P0 IMAD.IADD R29, R3.reuse, 0x1, R22 ;  /* 0x00000001031d8824 */ /* 0x040fe200078e0216 */
[----:B------:R2:W5:Y:S07]  /*04c0*/  @!P6 LDG.E.U16 R2, desc[UR4][R20.64] ;  /* 0x000000041402e981 */ /* 0x00056e000c1e1500 */
[----:B------:R-:W-:Y:S01]  /*04d0*/  @!P2 IMAD.IADD R23, R3, 0x1, R0 ;  /* 0x000000010317a824 */ /* 0x000fe200078e0200 */
[----:B------:R-:W-:Y:S01]  /*04e0*/  @!P2 IADD3 R0, R0, 0x80, RZ ;  /* 0x000000800000a810 */ /* 0x000fe20007ffe0ff */
[----:B------:R-:W2:Y:S03]  /*04f0*/  @!P2 LDC.64 R14, c[0x0][0x220] ;  /* 0x00008800ff0eab82 */ /* 0x000ea60000000a00 */
[----:B------:R-:W-:-:S13]  /*0500*/  ISETP.GE.AND P3, PT, R0, R5, PT ;  /* 0x000000050000720c */ /* 0x000fda0003f66270 */
[----:B------:R-:W-:Y:S01]  /*0510*/  @!P3 IMAD.IADD R27, R3, 0x1, R0 ;  /* 0x00000001031bb824 */ /* 0x000fe200078e0200 */
[----:B------:R-:W-:Y:S01]  /*0520*/  @!P3 IADD3 R0, R0, 0x80, RZ ;  /* 0x000000800000b810 */ /* 0x000fe20007ffe0ff */
[----:B0-----:R-:W-:Y:S01]  /*0530*/  @!P0 IMAD.WIDE.U32 R18, R29, 0x2, R18 ;  /* 0x000000021d128825 */ /* 0x001fe200078e0012 */
[----:B-1----:R-:W0:Y:S02]  /*0540*/  @!P3 LDC.64 R12, c[0x0][0x220] ;  /* 0x00008800ff0cbb82 */ /* 0x002e240000000a00 */
[----:B------:R-:W-:Y:S01]  /*0550*/  ISETP.GE.AND P4, PT, R0, R5, PT ;  /* 0x000000050000720c */ /* 0x000fe20003f86270 */
[----:B----4-:R-:W-:-:S12]  /*0560*/  @!P1 IMAD.WIDE.U32 R16, R25, 0x2, R16 ;  /* 0x0000000219109825 */ /* 0x010fd800078e0010 */
[----:B------:R-:W-:Y:S01]  /*0570*/  @!P4 IADD3 R29, R3, R0, RZ ;  /* 0x00000000031dc210 */ /* 0x000fe20007ffe0ff */
[----:B------:R-:W-:Y:S01]  /*0580*/  @!P4 VIADD R0, R0, 0x80 ;  /* 0x000000800000c836 */ /* 0x000fe20000000000 */
[----:B------:R-:W-:Y:S01]  /*0590*/  PRMT R28, RZ, 0x7610, R28 ;  /* 0x00007610ff1c7816 */ /* 0x000fe2000000001c */
[----:B--2---:R-:W1:Y:S03]  /*05a0*/  @!P4 LDC.64 R20, c[0x0][0x220] ;  /* 0x00008800ff14cb82 */ /* 0x004e660000000a00 */
[----:B------:R-:W-:Y:S02]  /*05b0*/  ISETP.GE.AND P5, PT, R0, R5, PT ;  /* 0x000000050000720c */ /* 0x000fe40003fa6270 */
[----:B------:R-:W-:Y:S01]  /*05c0*/  PRMT R25, RZ, 0x7610, R25 ;  /* 0x00007610ff197816 */ /* 0x000fe20000000019 */
[----:B------:R-:W2:Y:S05]  /*05d0*/  @!P0 LDG.E.U16 R28, desc[UR4][R18.64] ;  /* 0x00000004121c8981 */ /* 0x000eaa000c1e1500 */
[----:B------:R4:W3:Y:S05]  /*05e0*/  @!P1 LDG.E.U16 R25, desc[UR4][R16.64] ;  /* 0x0000000410199981 */ /* 0x0008ea000c1e1500 */
[----:B----4-:R-:W4:Y:S01]  /*05f0*/  @!P5 LDC.64 R16, c[0x0][0x220] ;  /* 0x00008800ff10db82 */ /* 0x010f220000000a00 */
[----:B0-----:R-:W-:Y:S01]  /*0600*/  @!P3 IMAD.WIDE.U32 R12, R27, 0x2, R12 ;  /* 0x000000021b0cb825 */ /* 0x001fe200078e000c */
[----:B------:R-:W-:-:S02]  /*0610*/  @!P5 IADD3 R27, R3, R0, RZ ;  /* 0x00000000031bd210 */ /* 0x000fc40007ffe0ff */
[----:B------:R-:W-:Y:S01]  /*0620*/  PRMT R18, RZ, 0x7610, R18 ;  /* 0x00007610ff127816 */ /* 0x000fe20000000012 */
[----:B------:R-:W-:Y:S01]  /*0630*/  @!P2 IMAD.WIDE.U32 R14, R23, 0x2, R14 ;  /* 0x00000002170ea825 */ /* 0x000fe200078e000e */
[----:B------:R-:W-:Y:S02]  /*0640*/  PRMT R23, RZ, 0x7610, R23 ;  /* 0x00007610ff177816 */ /* 0x000fe40000000017 */
[----:B------:R-:W-:Y:S01]  /*0650*/  PRMT R19, RZ, 0x7610, R19 ;  /* 0x00007610ff137816 */ /* 0x000fe20000000013 */
[----:B-1----:R-:W-:Y:S01]  /*0660*/  @!P4 IMAD.WIDE.U32 R20, R29, 0x2, R20 ;  /* 0x000000021d14c825 */ /* 0x002fe200078e0014 */
[----:B------:R-:W3:Y:S04]  /*0670*/  @!P3 LDG.E.U16 R18, desc[UR4][R12.64] ;  /* 0x000000040c12b981 */ /* 0x000ee8000c1e1500 */
[----:B------:R0:W3:Y:S04]  /*0680*/  @!P2 LDG.E.U16 R23, desc[UR4][R14.64] ;  /* 0x000000040e17a981 */ /* 0x0000e8000c1e1500 */
[----:B------:R-:W3:Y:S01]  /*0690*/  @!P4 LDG.E.U16 R19, desc[UR4][R20.64] ;  /* 0x000000041413c981 */ /* 0x000ee2000c1e1500 */
[----:B----4-:R-:W-:Y:S01]  /*06a0*/  @!P5 IMAD.WIDE.U32 R16, R27, 0x2, R16 ;  /* 0x000000021b10d825 */ /* 0x010fe200078e0010 */
[----:B------:R-:W-:-:S06]  /*06b0*/  PRMT R27, RZ, 0x7610, R27 ;  /* 0x00007610ff1b7816 */ /* 0x000fcc000000001b */
[----:B------:R1:W4:Y:S01]  /*06c0*/  @!P5 LDG.E.U16 R27, desc[UR4][R16.64] ;  /* 0x00000004101bd981 */ /* 0x000322000c1e1500 */
[----:B------:R-:W-:-:S04]  /*06d0*/  IADD3 R0, R22, 0x100, RZ ;  /* 0x0000010016007810 */ /* 0x000fc80007ffe0ff */
[-C--:B------:R-:W-:Y:S02]  /*06e0*/  ISETP.GE.AND P5, PT, R0, R5.reuse, PT ;  /* 0x000000050000720c */ /* 0x080fe40003fa6270 */
[C---:B0-----:R-:W-:Y:S02]  /*06f0*/  IADD3 R14, R22.reuse, 0x200, RZ ;  /* 0x00000200160e7810 */ /* 0x041fe40007ffe0ff */
[----:B-1----:R-:W-:Y:S02]  /*0700*/  IADD3 R16, R22, 0x300, RZ ;  /* 0x0000030016107810 */ /* 0x002fe40007ffe0ff */
[-C--:B------:R-:W-:Y:S01]  /*0710*/  ISETP.GE.AND P3, PT, R14, R5.reuse, PT ;  /* 0x000000050e00720c */ /* 0x080fe20003f66270 */
[----:B------:R-:W-:Y:S01]  /*0720*/  VIADD R14, R22, 0x280 ;  /* 0x00000280160e7836 */ /* 0x000fe20000000000 */
[----:B------:R-:W-:Y:S01]  /*0730*/  ISETP.GE.AND P6, PT, R16, R5, PT ;  /* 0x000000051000720c */ /* 0x000fe20003fc6270 */
[C---:B------:R-:W-:Y:S01]  /*0740*/  VIADD R0, R22.reuse, 0x80 ;  /* 0x0000008016007836 */ /* 0x040fe20000000000 */
[----:B------:R-:W-:-:S02]  /*0750*/  IADD3 R16, R22, 0x380, RZ ;  /* 0x0000038016107810 */ /* 0x000fc40007ffe0ff */
[-C--:B------:R-:W-:Y:S02]  /*0760*/  ISETP.GE.AND P4, PT, R14, R5.reuse, PT ;  /* 0x000000050e00720c */ /* 0x080fe40003f86270 */
[----:B------:R-:W-:Y:S01]  /*0770*/  ISETP.GE.AND P1, PT, R0, R5, PT ;  /* 0x000000050000720c */ /* 0x000fe20003f26270 */
[----:B------:R-:W-:Y:S01]  /*0780*/  @!P0 IMAD.IADD R21, R3, 0x1, R22 ;  /* 0x0000000103158824 */ /* 0x000fe200078e0216 */
[----:B------:R-:W-:Y:S04]  /*0790*/  BSSY B0, `(.L_x_1164) ;  /* 0x0000054000007945 */ /* 0x000fe80003800000 */
[----:B------:R-:W-:Y:S01]  /*07a0*/  BSSY B1, `(.L_x_1165) ;  /* 0x000004c000017945 */ /* 0x000fe20003800000 */
[----:B-----5:R-:W-:-:S05]  /*07b0*/  @!P5 HADD2.F32 R2, -RZ, R2.H0_H0 ;  /* 0x20000002ff02d230 */ /* 0x020fca0000004100 */
[----:B------:R-:W-:-:S06]  /*07c0*/  @!P5 FMUL.RZ R12, R2, 0.15915493667125701904 ;  /* 0x3e22f983020cd820 */ /* 0x000fcc000040c000 */
[----:B------:R-:W0:Y:S01]  /*07d0*/  @!P5 MUFU.SIN R12, R12 ;  /* 0x0000000c000cd308 */ /* 0x000e220000000400 */
[----:B------:R-:W-:-:S04]  /*07e0*/  IADD3 R2, R22, 0x180, RZ ;  /* 0x0000018016027810 */ /* 0x000fc80007ffe0ff */
[-C--:B------:R-:W-:Y:S02]  /*07f0*/  ISETP.GE.AND P2, PT, R2, R5.reuse, PT ;  /* 0x000000050200720c */ /* 0x080fe40003f46270 */
[----:B0-----:R-:W-:Y:S02]  /*0800*/  @!P5 F2FP.F16.F32.PACK_AB R4, RZ, R12 ;  /* 0x0000000cff04d23e */ /* 0x001fe400000000ff */
[----:B------:R-:W0:Y:S01]  /*0810*/  @!P0 LDC.64 R12, c[0x0][0x218] ;  /* 0x00008600ff0c8b82 */ /* 0x000e220000000a00 */
[----:B------:R-:W-:Y:S01]  /*0820*/  ISETP.GE.AND P5, PT, R16, R5, PT ;  /* 0x000000051000720c */ /* 0x000fe20003fa6270 */
[----:B--2---:R-:W-:-:S05]  /*0830*/  @!P0 HADD2.F32 R28, -RZ, R28.H0_H0 ;  /* 0x2000001cff1c8230 */ /* 0x004fca0000004100 */
[----:B------:R-:W-:-:S06]  /*0840*/  @!P0 FMUL.RZ R2, R28, 0.15915493667125701904 ;  /* 0x3e22f9831c028820 */ /* 0x000fcc000040c000 */
[----:B------:R-:W1:Y:S01]  /*0850*/  @!P0 MUFU.SIN R2, R2 ;  /* 0x0000000200028308 */ /* 0x000e620000000400 */
[----:B---3--:R-:W-:Y:S02]  /*0860*/  @!P2 HADD2.F32 R25, -RZ, R25.H0_H0 ;  /* 0x20000019ff19a230 */ /* 0x008fe40000004100 */
[----:B------:R-:W-:-:S03]  /*0870*/  @!P1 HADD2.F32 R26, -RZ, R26.H0_H0 ;  /* 0x2000001aff1a9230 */ /* 0x000fc60000004100 */
[----:B------:R-:W-:Y:S01]  /*0880*/  @!P2 FMUL.RZ R15, R25, 0.15915493667125701904 ;  /* 0x3e22f983190fa820 */ /* 0x000fe2000040c000 */
[----:B------:R-:W-:Y:S02]  /*0890*/  @!P4 HADD2.F32 R18, -RZ, R18.H0_H0 ;  /* 0x20000012ff12c230 */ /* 0x000fe40000004100 */
[----:B------:R-:W-:-:S03]  /*08a0*/  @!P3 HADD2.F32 R23, -RZ, R23.H0_H0 ;  /* 0x20000017ff17b230 */ /* 0x000fc60000004100 */
[----:B------:R-:W-:Y:S01]  /*08b0*/  @!P4 FMUL.RZ R17, R18, 0.15915493667125701904 ;  /* 0x3e22f9831211c820 */ /* 0x000fe2000040c000 */
[----:B------:R-:W-:Y:S02]  /*08c0*/  @!P6 HADD2.F32 R19, -RZ, R19.H0_H0 ;  /* 0x20000013ff13e230 */ /* 0x000fe40000004100 */
[----:B------:R-:W-:Y:S01]  /*08d0*/  @!P1 FMUL.RZ R26, R26, 0.15915493667125701904 ;  /* 0x3e22f9831a1a9820 */ /* 0x000fe2000040c000 */
[----:B------:R-:W-:Y:S01]  /*08e0*/  @!P3 FMUL.RZ R23, R23, 0.15915493667125701904 ;  /* 0x3e22f9831717b820 */ /* 0x000fe2000040c000 */
[----:B-1----:R-:W-:Y:S01]  /*08f0*/  @!P0 F2FP.F16.F32.PACK_AB R24, RZ, R2 ;  /* 0x00000002ff18823e */ /* 0x002fe200000000ff */
[----:B0-----:R-:W-:-:S04]  /*0900*/  @!P0 IMAD.WIDE.U32 R12, R21, 0x2, R12 ;  /* 0x00000002150c8825 */ /* 0x001fc800078e000c */
[----:B------:R-:W-:Y:S01]  /*0910*/  @!P6 FMUL.RZ R19, R19, 0.15915493667125701904 ;  /* 0x3e22f9831313e820 */ /* 0x000fe2000040c000 */
[----:B----4-:R-:W-:Y:S01]  /*0920*/  @!P5 HADD2.F32 R27, -RZ, R27.H0_H0 ;  /* 0x2000001bff1bd230 */ /* 0x010fe20000004100 */
[----:B------:R-:W-:-:S04]  /*0930*/  @!P0 MOV R22, R0 ;  /* 0x0000000000168202 */ /* 0x000fc80000000f00 */
[----:B------:R-:W-:Y:S01]  /*0940*/  @!P5 FMUL.RZ R18, R27, 0.15915493667125701904 ;  /* 0x3e22f9831b12d820 */ /* 0x000fe2000040c000 */
[----:B------:R-:W0:Y:S01]  /*0950*/  @!P1 MUFU.SIN R14, R26 ;  /* 0x0000001a000e9308 */ /* 0x000e220000000400 */
[----:B------:R1:W-:Y:S01]  /*0960*/  @!P0 STG.E.U16 desc[UR4][R12.64], R24 ;  /* 0x000000180c008986 */ /* 0x0003e2000c101504 */
[----:B------:R-:W-:-:S06]  /*0970*/  ISETP.GE.AND P0, PT, R22, R5, PT ;  /* 0x000000051600720c */ /* 0x000fcc0003f06270 */
[----:B------:R-:W2:Y:S08]  /*0980*/  @!P2 MUFU.SIN R15, R15 ;  /* 0x0000000f000fa308 */ /* 0x000eb00000000400 */
[----:B------:R-:W3:Y:S08]  /*0990*/  @!P3 MUFU.SIN R16, R23 ;  /* 0x000000170010b308 */ /* 0x000ef00000000400 */
[----:B------:R-:W4:Y:S08]  /*09a0*/  @!P4 MUFU.SIN R17, R17 ;  /* 0x000000110011c308 */ /* 0x000f300000000400 */
[----:B------:R-:W5:Y:S08]  /*09b0*/  @!P6 MUFU.SIN R2, R19 ;  /* 0x000000130002e308 */ /* 0x000f700000000400 */
[----:B------:R-:W1:Y:S01]  /*09c0*/  @!P5 MUFU.SIN R18, R18 ;  /* 0x000000120012d308 */ /* 0x000e620000000400 */
[----:B0-----:R-:W-:-:S02]  /*09d0*/  @!P1 F2FP.F16.F32.PACK_AB R6, RZ, R14 ;  /* 0x0000000eff06923e */ /* 0x001fc400000000ff */
[----:B--2---:R-:W-:Y:S02]  /*09e0*/  @!P2 F2FP.F16.F32.PACK_AB R7, RZ, R15 ;  /* 0x0000000fff07a23e */ /* 0x004fe400000000ff */
[----:B---3--:R-:W-:Y:S02]  /*09f0*/  @!P3 F2FP.F16.F32.PACK_AB R8, RZ, R16 ;  /* 0x00000010ff08b23e */ /* 0x008fe400000000ff */
[----:B----4-:R-:W-:Y:S02]  /*0a00*/  @!P4 F2FP.F16.F32.PACK_AB R9, RZ, R17 ;  /* 0x00000011ff09c23e */ /* 0x010fe400000000ff */
[----:B-----5:R-:W-:Y:S02]  /*0a10*/  @!P6 F2FP.F16.F32.PACK_AB R10, RZ, R2 ;  /* 0x00000002ff0ae23e */ /* 0x020fe400000000ff */
[----:B-1----:R-:W-:Y:S01]  /*0a20*/  @!P5 F2FP.F16.F32.PACK_AB R11, RZ, R18 ;  /* 0x00000012ff0bd23e */ /* 0x002fe200000000ff */
        /* <DEDUP_REMOVED lines=9> */
[----:B------:R-:W-:Y:S02]  /*0ac0*/  IADD3 R15, R3, R22, RZ ;  /* 0x00000016030f7210 */ /* 0x000fe40007ffe0ff */
[----:B------:R-:W-:-:S03]  /*0ad0*/  IADD3 R22, R22, 0x80, RZ ;  /* 0x0000008016167810 */ /* 0x000fc60007ffe0ff */
[----:B0-----:R-:W-:-:S05]  /*0ae0*/  IMAD.WIDE.U32 R12, R15, 0x2, R12 ;  /* 0x000000020f0c7825 */ /* 0x001fca00078e000c */
[----:B------:R0:W-:Y:S02]  /*0af0*/  STG.E.U16 desc[UR4][R12.64], R4 ;  /* 0x000000040c007986 */ /* 0x0001e4000c101504 */
.L_x_1166:
[----:B------:R-:W-:-:S13]  /*0b00*/  ISETP.GE.AND P0, PT, R22, R5, PT ;  /* 0x000000051600720c */ /* 0x000fda0003f06270 */
[----:B------:R-:W-:Y:S05]  /*0b10*/  @P0 BRA `(.L_x_1168) ;  /* 0x0000000000300947 */ /* 0x000fea0003800000 */
[----:B0-----:R-:W0:Y:S01]  /*0b20*/  LDC.64 R12, c[0x0][0x218] ;  /* 0x00008600ff0c7b82 */ /* 0x001e220000000a00 */
[----:B------:R-:W-:Y:S01]  /*0b30*/  IMAD.IADD R15, R3, 0x1, R22 ;  /* 0x00000001030f7824 */ /* 0x000fe200078e0216 */
[----:B------:R-:W-:-:S03]  /*0b40*/  IADD3 R22, R22, 0x80, RZ ;  /* 0x0000008016167810 */ /* 0x000fc60007ffe0ff */
[----:B0-----:R-:W-:-:S05]  /*0b50*/  IMAD.WIDE.U32 R12, R15, 0x2, R12 ;  /* 0x000000020f0c7825 */ /* 0x001fca00078e000c */
[----:B------:R1:W-:Y:S02]  /*0b60*/  STG.E.U16 desc[UR4][R12.64], R7 ;  /* 0x000000070c007986 */ /* 0x0003e4000c101504 */
.L_x_1167:
[----:B------:R-:W-:-:S13]  /*0b70*/  ISETP.GE.AND P0, PT, R22, R5, PT ;  /* 0x000000051600720c */ /* 0x000fda0003f06270 */
[----:B------:R-:W-:Y:S05]  /*0b80*/  @P0 BRA `(.L_x_1169) ;  /* 0x0000000000340947 */ /* 0x000fea0003800000 */
[----:B01----:R-:W0:Y:S01]  /*0b90*/  LDC.64 R6, c[0x0][0x218] ;  /* 0x00008600ff067b82 */ /* 0x003e220000000a00 */
[----:B------:R-:W-:Y:S01]  /*0ba0*/  IADD3 R13, R3, R22, RZ ;  /* 0x00000016030d7210 */ /* 0x000fe20007ffe0ff */
[----:B------:R-:W-:-:S04]  /*0bb0*/  VIADD R22, R22, 0x80 ;  /* 0x0000008016167836 */ /* 0x000fc80000000000 */
[----:B0-----:R-:W-:-:S05]  /*0bc0*/  IMAD.WIDE.U32 R6, R13, 0x2, R6 ;  /* 0x000000020d067825 */ /* 0x001fca00078e0006 */
[----:B------:R1:W-:Y:S02]  /*0bd0*/  STG.E.U16 desc[UR4][R6.64], R8 ;  /* 0x0000000806007986 */ /* 0x0003e4000c101504 */
.L_x_1168:
[----:B------:R-:W-:-:S13]  /*0be0*/  ISETP.GE.AND P0, PT, R22, R5, PT ;  /* 0x000000051600720c */ /* 0x000fda0003f06270 */
[----:B------:R-:W-:Y:S05]  /*0bf0*/  @P0 BREAK B1 ;  /* 0x0000000000010942 */ /* 0x000fea0003800000 */
[----:B------:R-:W-:Y:S05]  /*0c00*/  @P0 BRA `(.L_x_1170) ;  /* 0x0000000000300947 */ /* 0x000fea0003800000 */
[----:B-1----:R-:W1:Y:S01]  /*0c10*/  LDC.64 R6, c[0x0][0x218] ;  /* 0x00008600ff067b82 */ /* 0x002e620000000a00 */
[----:B0-----:R-:W-:Y:S02]  /*0c20*/  IADD3 R13, R3, R22, RZ ;  /* 0x00000016030d7210 */ /* 0x001fe40007ffe0ff */
[----:B------:R-:W-:-:S03]  /*0c30*/  IADD3 R22, R22, 0x80, RZ ;  /* 0x0000008016167810 */ /* 0x000fc60007ffe0ff */
[----:B-1----:R-:W-:-:S05]  /*0c40*/  IMAD.WIDE.U32 R6, R13, 0x2, R6 ;  /* 0x000000020d067825 */ /* 0x002fca00078e0006 */
[----:B------:R2:W-:Y:S02]  /*0c50*/  STG.E.U16 desc[UR4][R6.64], R9 ;  /* 0x0000000906007986 */ /* 0x0005e4000c101504 */
.L_x_1169:
[----:B------:R-:W-:Y:S05]  /*0c60*/  BSYNC B1 ;  /* 0x0000000000017941 */ /* 0x000fea0003800000 */
.L_x_1165:
[----:B------:R-:W-:-:S13]  /*0c70*/  ISETP.GE.AND P0, PT, R22, R5, PT ;  /* 0x000000051600720c */ /* 0x000fda0003f06270 */
[----:B012---:R-:W0:Y:S01]  /*0c80*/  @!P0 LDC.64 R6, c[0x0][0x218] ;  /* 0x00008600ff068b82 */ /* 0x007e220000000a00 */
[----:B------:R-:W-:Y:S01]  /*0c90*/  @!P0 IMAD.IADD R9, R3, 0x1, R22 ;  /* 0x0000000103098824 */ /* 0x000fe200078e0216 */
[----:B------:R-:W-:-:S03]  /*0ca0*/  @!P0 IADD3 R22, R22, 0x80, RZ ;  /* 0x0000008016168810 */ /* 0x000fc60007ffe0ff */
[----:B0-----:R-:W-:-:S05]  /*0cb0*/  @!P0 IMAD.WIDE.U32 R6, R9, 0x2, R6 ;  /* 0x0000000209068825 */ /* 0x001fca00078e0006 */
[----:B------:R2:W-:Y:S02]  /*0cc0*/  @!P0 STG.E.U16 desc[UR4][R6.64], R10 ;  /* 0x0000000a06008986 */ /* 0x0005e4000c101504 */
.L_x_1170:
[----:B------:R-:W-:Y:S05]  /*0cd0*/  BSYNC B0 ;  /* 0x0000000000007941 */ /* 0x000fea0003800000 */
.L_x_1164:
        /* <DEDUP_REMOVED lines=8> */
.L_x_1171:
        /* <DEDUP_REMOVED lines=10> */
.L_x_2627:


//--------------------- .text._ZN2at6native29vectorized_elementwise_kernelILi4EZZZNS0_15sin_kernel_cudaERNS_18TensorIteratorBaseEENKUlvE0_clEvENKUlvE1_clEvEUlN3c104HalfEE_St5arrayIPcLm2EEEEviT0_T1_ --------------------------
	.section	.text._ZN2at6native29vectorized_elementwise_kernelILi4EZZZNS0_15sin_kernel_cudaERNS_18TensorIteratorBaseEENKUlvE0_clEvENKUlvE1_clEvEUlN3c104HalfEE_St5arrayIPcLm2EEEEviT0_T1_,"ax",@progbits
	.align	128
        .global         _ZN2at6native29vectorized_elementwise_kernelILi4EZZZNS0_15sin_kernel_cudaERNS_18TensorIteratorBaseEENKUlvE0_clEvENKUlvE1_clEvEUlN3c104HalfEE_St5arrayIPcLm2EEEEviT0_T1_
        .type           _ZN2at6native29vectorized_elementwise_kernelILi4EZZZNS0_15sin_kernel_cudaERNS_18TensorIteratorBaseEENKUlvE0_clEvENKUlvE1_clEvEUlN3c104HalfEE_St5arrayIPcLm2EEEEviT0_T1_,@function
        .size           _ZN2at6native29vectorized_elementwise_kernelILi4EZZZNS0_15sin_kernel_cudaERNS_18TensorIteratorBaseEENKUlvE0_clEvENKUlvE1_clEvEUlN3c104HalfEE_St5arrayIPcLm2EEEEviT0_T1_,(.L_x_2628 - _ZN2at6native29vectorized_elementwise_kernelILi4EZZZNS0_15sin_kernel_cudaERNS_18TensorIteratorBaseEENKUlvE0_clEvENKUlvE1_clEvEUlN3c104HalfEE_St5arrayIPcLm2EEEEviT0_T1_)
        .other          _ZN2at6native29vectorized_elementwise_kernelILi4EZZZNS0_15sin_kernel_cudaERNS_18TensorIteratorBaseEENKUlvE0_clEvENKUlvE1_clEvEUlN3c104HalfEE_St5arrayIPcLm2EEEEviT0_T1_,@"STO_CUDA_ENTRY STV_DEFAULT"
_ZN2at6native29vectorized_elementwise_kernelILi4EZZZNS0_15sin_kernel_cudaERNS_18TensorIteratorBaseEENKUlvE0_clEvENKUlvE1_clEvEUlN3c104HalfEE_St5arrayIPcLm2EEEEviT0_T1_:
.text._ZN2at6native29vectorized_elementwise_kernelILi4EZZZNS0_15sin_kernel_cudaERNS_18TensorIteratorBaseEENKUlvE0_clEvENKUlvE1_clEvEUlN3c104HalfEE_St5arrayIPcLm2EEEEviT0_T1_:
        /* <DEDUP_REMOVED lines=14> */
[--C-:B--2---:R-:W-:Y:S02]  /*00e0*/  HADD2.F32 R2, -RZ, R10.reuse.H0_H0 ;  /* 0x2000000aff027230 */ /* 0x104fe40000004100 */
[----:B------:R-:W-:Y:S02]  /*00f0*/  HADD2.F32 R8, -RZ, R10.H1_H1 ;  /* 0x3000000aff087230 */ /* 0x000fe40000004100 */
[----:B------:R-:W-:Y:S02]  /*0100*/  HADD2.F32 R10, -RZ, R11.H0_H0 ;  /* 0x2000000bff0a7230 */ /* 0x000fe40000004100 */
[----:B------:R-:W-:Y:S01]  /*0110*/  FMUL.RZ R2, R2, 0.15915493667125701904 ;  /* 0x3e22f98302027820 */ /* 0x000fe2000040c000 */
[----:B---3--:R-:W-:-:S02]  /*0120*/  HADD2.F32 R6, -RZ, R4.H0_H0 ;  /* 0x20000004ff067230 */ /* 0x008fc40000004100 */
[----:B------:R-:W-:Y:S01]  /*0130*/  FMUL.RZ R9, R8, 0.15915493667125701904 ;  /* 0x3e22f98308097820 */ /* 0x000fe2000040c000 */
[----:B------:R-:W-:Y:S02]  /*0140*/  HADD2.F32 R12, -RZ, R5.H1_H1 ;  /* 0x30000005ff0c7230 */ /* 0x000fe40000004100 */
[----:B------:R-:W-:Y:S01]  /*0150*/  FMUL.RZ R8, R10, 0.15915493667125701904 ;  /* 0x3e22f9830a087820 */ /* 0x000fe2000040c000 */
[----:B------:R-:W-:Y:S02]  /*0160*/  HADD2.F32 R10, -RZ, R11.H1_H1 ;  /* 0x3000000bff0a7230 */ /* 0x000fe40000004100 */
[----:B------:R-:W-:Y:S01]  /*0170*/  FMUL.RZ R14, R6, 0.15915493667125701904 ;  /* 0x3e22f983060e7820 */ /* 0x000fe2000040c000 */
[----:B------:R-:W-:Y:S01]  /*0180*/  MUFU.SIN R2, R2 ;  /* 0x0000000200027308 */ /* 0x000fe20000000400 */
[----:B------:R-:W0:Y:S01]  /*0190*/  LDC.64 R6, c[0x0][0x218] ;  /* 0x00008600ff067b82 */ /* 0x000e220000000a00 */
[----:B------:R-:W-:Y:S01]  /*01a0*/  FMUL.RZ R11, R10, 0.15915493667125701904 ;  /* 0x3e22f9830a0b7820 */ /* 0x000fe2000040c000 */
[----:B------:R-:W-:-:S05]  /*01b0*/  HADD2.F32 R10, -RZ, R4.H1_H1 ;  /* 0x30000004ff0a7230 */ /* 0x000fca0000004100 */
[----:B------:R-:W1:Y:S01]  /*01c0*/  MUFU.SIN R9, R9 ;  /* 0x0000000900097308 */ /* 0x000e620000000400 */
[----:B------:R-:W-:Y:S01]  /*01d0*/  FMUL.RZ R13, R10, 0.15915493667125701904 ;  /* 0x3e22f9830a0d7820 */ /* 0x000fe2000040c000 */
[----:B------:R-:W-:-:S05]  /*01e0*/  HADD2.F32 R10, -RZ, R5.H0_H0 ;  /* 0x20000005ff0a7230 */ /* 0x000fca0000004100 */
[----:B------:R-:W-:Y:S01]  /*01f0*/  FMUL.RZ R15, R10, 0.15915493667125701904 ;  /* 0x3e22f9830a0f7820 */ /* 0x000fe2000040c000 */
[----:B------:R-:W-:Y:S01]  /*0200*/  FMUL.RZ R10, R12, 0.15915493667125701904 ;  /* 0x3e22f9830c0a7820 */ /* 0x000fe2000040c000 */
[----:B------:R-:W-:Y:S08]  /*0210*/  MUFU.SIN R8, R8 ;  /* 0x0000000800087308 */ /* 0x000ff00000000400 */
[----:B------:R-:W2:Y:S01]  /*0220*/  MUFU.SIN R11, R11 ;  /* 0x0000000b000b7308 */ /* 0x000ea20000000400 */
[----:B0-----:R-:W-:Y:S01]  /*0230*/  IMAD.WIDE.U32 R6, R3, 0x2, R6 ;  /* 0x0000000203067825 */ /* 0x001fe200078e0006 */
[----:B-1----:R-:W-:-:S03]  /*0240*/  F2FP.F16.F32.PACK_AB R2, R9, R2 ;  /* 0x000000020902723e */ /* 0x002fc600000000ff */
[----:B------:R-:W-:-:S03]  /*0250*/  IMAD.WIDE R6, R0, 0x8, R6 ;  /* 0x0000000800067825 */ /* 0x000fc600078e0206 */
[----:B------:R-:W-:Y:S08]  /*0260*/  MUFU.SIN R4, R14 ;  /* 0x0000000e00047308 */ /* 0x000ff00000000400 */
[----:B------:R-:W0:Y:S01]  /*0270*/  MUFU.SIN R13, R13 ;  /* 0x0000000d000d7308 */ /* 0x000e220000000400 */
[----:B--2---:R-:W-:-:S05]  /*0280*/  F2FP.F16.F32.PACK_AB R3, R11, R8 ;  /* 0x000000080b03723e */ /* 0x004fca00000000ff */
[----:B------:R-:W-:Y:S02]  /*0290*/  STG.E.64 desc[UR4][R6.64], R2 ;  /* 0x0000000206007986 */ /* 0x000fe4000c101b04 */
[----:B------:R-:W-:Y:S08]  /*02a0*/  MUFU.SIN R5, R15 ;  /* 0x0000000f00057308 */ /* 0x000ff00000000400 */
[----:B------:R-:W1:Y:S01]  /*02b0*/  MUFU.SIN R10, R10 ;  /* 0x0000000a000a7308 */ /* 0x000e620000000400 */
[----:B0-----:R-:W-:-:S02]  /*02c0*/  F2FP.F16.F32.PACK_AB R4, R13, R4 ;  /* 0x000000040d04723e */ /* 0x001fc400000000ff */
[----:B-1----:R-:W-:-:S05]  /*02d0*/  F2FP.F16.F32.PACK_AB R5, R10, R5 ;  /* 0x000000050a05723e */ /* 0x002fca00000000ff */
[----:B------:R-:W-:Y:S01]  /*02e0*/  STG.E.64 desc[UR4][R6.64+0x400], R4 ;  /* 0x0004000406007986 */ /* 0x000fe2000c101b04 */
[----:B------:R-:W-:Y:S05]  /*02f0*/  EXIT ;  /* 0x000000000000794d */ /* 0x000fea0003800000 */
.L_x_1172:
        /* <DEDUP_REMOVED lines=124> */
.L_x_1175:
[----:B------:R-:W-:-:S13]  /*0ac0*/  ISETP.GE.AND P0, PT, R22, R5, PT ;  /* 0x000000051600720c */ /* 0x000fda0003f06270 */
[----:B------:R-:W-:Y:S05]  /*0ad0*/  @P0 BRA `(.L_x_1177) ;  /* 0x0000000000300947 */ /* 0x000fea0003800000 */
[----:B0-----:R-:W0:Y:S01]  /*0ae0*/  LDC.64 R12, c[0x0][0x218] ;  /* 0x00008600ff0c7b82 */ /* 0x001e220000000a00 */
[----:B------:R-:W-:Y:S01]  /*0af0*/  IMAD.IADD R15, R3, 0x1, R22 ;  /* 0x00000001030f7824 */ /* 0x000fe200078e0216 */
[----:B------:R-:W-:-:S03]  /*0b00*/  IADD3 R22, R22, 0x80, RZ ;  /* 0x0000008016167810 */ /* 0x000fc60007ffe0ff */
[----:B0-----:R-:W-:-:S05]  /*0b10*/  IMAD.WIDE.U32 R12, R15, 0x2, R12 ;  /* 0x000000020f0c7825 */ /* 0x001fca00078e000c */
[----:B------:R1:W-:Y:S02]  /*0b20*/  STG.E.U16 desc[UR4][R12.64], R7 ;  /* 0x000000070c007986 */ /* 0x0003e4000c101504 */
.L_x_1176:
[----:B------:R-:W-:-:S13]  /*0b30*/  ISETP.GE.AND P0, PT, R22, R5, PT ;  /* 0x000000051600720c */ /* 0x000fda0003f06270 */
[----:B------:R-:W-:Y:S05]  /*0b40*/  @P0 BRA `(.L_x_1178) ;  /* 0x0000000000340947 */ /* 0x000fea0003800000 */
[----:B01----:R-:W0:Y:S01]  /*0b50*/  LDC.64 R6, c[0x0][0x218] ;  /* 0x00008600ff067b82 */ /* 0x003e220000000a00 */
[----:B------:R-:W-:Y:S01]  /*0b60*/  IADD3 R13, R3, R22, RZ ;  /* 0x00000016030d7210 */ /* 0x000fe20007ffe0ff */
[----:B------:R-:W-:-:S04]  /*0b70*/  VIADD R22, R22, 0x80 ;  /* 0x0000008016167836 */ /* 0x000fc80000000000 */
[----:B0-----:R-:W-:-:S05]  /*0b80*/  IMAD.WIDE.U32 R6, R13, 0x2, R6 ;  /* 0x000000020d067825 */ /* 0x001fca00078e0006 */
[----:B------:R1:W-:Y:S02]  /*0b90*/  STG.E.U16 desc[UR4][R6.64], R8 ;  /* 0x0000000806007986 */ /* 0x0003e4000c101504 */
.L_x_1177:
        /* <DEDUP_REMOVED lines=8> */
.L_x_1178:
[----:B------:R-:W-:Y:S05]  /*0c20*/  BSYNC B1 ;  /* 0x0000000000017941 */ /* 0x000fea0003800000 */
.L_x_1174:
[----:B------:R-:W-:-:S13]  /*0c30*/  ISETP.GE.AND P0, PT, R22, R5, PT ;  /* 0x000000051600720c */ /* 0x000fda0003f06270 */
[----:B012---:R-:W0:Y:S01]  /*0c40*/  @!P0 LDC.64 R6, c[0x0][0x218] ;  /* 0x00008600ff068b82 */ /* 0x007e220000000a00 */
[----:B------:R-:W-:Y:S01]  /*0c50*/  @!P0 IMAD.IADD R9, R3, 0x1, R22 ;  /* 0x0000000103098824 */ /* 0x000fe200078e0216 */
[----:B------:R-:W-:-:S03]  /*0c60*/  @!P0 IADD3 R22, R22, 0x80, RZ ;  /* 0x0000008016168810 */ /* 0x000fc60007ffe0ff */
[----:B0-----:R-:W-:-:S05]  /*0c70*/  @!P0 IMAD.WIDE.U32 R6, R9, 0x2, R6 ;  /* 0x0000000209068825 */ /* 0x001fca00078e0006 */
[----:B------:R2:W-:Y:S02]  /*0c80*/  @!P0 STG.E.U16 desc[UR4][R6.64], R10 ;  /* 0x0000000a06008986 */ /* 0x0005e4000c101504 */
.L_x_1179:
[----:B------:R-:W-:Y:S05]  /*0c90*/  BSYNC B0 ;  /* 0x0000000000007941 */ /* 0x000fea0003800000 */
.L_x_1173:
        /* <DEDUP_REMOVED lines=8> */
.L_x_1180:
        /* <DEDUP_REMOVED lines=14> */
.L_x_2628:


//--------------------- .text._ZN2at6native29vectorized_elementwise_kernelILi8EZZZNS0_15sin_kernel_cudaERNS_18TensorIteratorBaseEENKUlvE0_clEvENKUlvE1_clEvEUlN3c104HalfEE_St5arrayIPcLm2EEEEviT0_T1_ --------------------------
	.section	.text._ZN2at6native29vectorized_elementwise_kernelILi8EZZZNS0_15sin_kernel_cudaERNS_18TensorIteratorBaseEENKUlvE0_clEvENKUlvE1_clEvEUlN3c104HalfEE_St5arrayIPcLm2EEEEviT0_T1_,"ax",@progbits
	.align	128
        .global         _ZN2at6native29vectorized_elementwise_kernelILi8EZZZNS0_15sin_kernel_cudaERNS_18TensorIteratorBaseEENKUlvE0_clEvENKUlvE1_clEvEUlN3c104HalfEE_St5arrayIPcLm2EEEEviT0_T1_
        .type           _ZN2at6native29vectorized_elementwise_kernelILi8EZZZNS0_15sin_kernel_cudaERNS_18TensorIteratorBaseEENKUlvE0_clEvENKUlvE1_clEvEUlN3c104HalfEE_St5arrayIPcLm2EEEEviT0_T1_,@function
        .size           _ZN2at6native29vectorized_elementwise_kernelILi8EZZZNS0_15sin_kernel_cudaERNS_18TensorIteratorBaseEENKUlvE0_clEvENKUlvE1_clEvEUlN3c104HalfEE_St5arrayIPcLm2EEEEviT0_T1_,(.L_x_2629 - _ZN2at6native29vectorized_elementwise_kernelILi8EZZZNS0_15sin_kernel_cudaERNS_18TensorIteratorBaseEENKUlvE0_clEvENKUlvE1_clEvEUlN3c104HalfEE_St5arrayIPcLm2EEEEviT0_T1_)
        .other          _ZN2at6native29vectorized_elementwise_kernelILi8EZZZNS0_15sin_kernel_cudaERNS_18TensorIteratorBaseEENKUlvE0_clEvENKUlvE1_clEvEUlN3c104HalfEE_St5arrayIPcLm2EEEEviT0_T1_,@"STO_CUDA_ENTRY STV_DEFAULT"
_ZN2at6native29vectorized_elementwise_kernelILi8EZZZNS0_15sin_kernel_cudaERNS_18TensorIteratorBaseEENKUlvE0_clEvENKUlvE1_clEvEUlN3c104HalfEE_St5arrayIPcLm2EEEEviT0_T1_:
.text._ZN2at6native29vectorized_elementwise_kernelILi8EZZZNS0_15sin_kernel_cudaERNS_18TensorIteratorBaseEENKUlvE0_clEvENKUlvE1_clEvEUlN3c104HalfEE_St5arrayIPcLm2EEEEviT0_T1_:
        /* <DEDUP_REMOVED lines=13> */
[--C-:B--2---:R-:W-:Y:S02]  /*00d0*/  HADD2.F32 R8, -RZ, R4.reuse.H1_H1 ;  /* 0x30000004ff087230 */ /* 0x104fe40000004100 */
[--C-:B------:R-:W-:Y:S02]  /*00e0*/  HADD2.F32 R10, -RZ, R5.reuse.H0_H0 ;  /* 0x20000005ff0a7230 */ /* 0x100fe40000004100 */
[----:B------:R-:W-:Y:S02]  /*00f0*/  HADD2.F32 R2, -RZ, R4.H0_H0 ;  /* 0x20000004ff027230 */ /* 0x000fe40000004100 */
[----:B------:R-:W-:Y:S01]  /*0100*/  FMUL.RZ R9, R8, 0.15915493667125701904 ;  /* 0x3e22f98308097820 */ /* 0x000fe2000040c000 */
[----:B------:R-:W-:Y:S02]  /*0110*/  HADD2.F32 R4, -RZ, R6.H0_H0 ;  /* 0x20000006ff047230 */ /* 0x000fe40000004100 */
[----:B------:R-:W-:Y:S01]  /*0120*/  FMUL.RZ R8, R10, 0.15915493667125701904 ;  /* 0x3e22f9830a087820 */ /* 0x000fe2000040c000 */
[----:B------:R-:W-:-:S02]  /*0130*/  HADD2.F32 R10, -RZ, R5.H1_H1 ;  /* 0x30000005ff0a7230 */ /* 0x000fc40000004100 */
[----:B------:R-:W-:Y:S01]  /*0140*/  FMUL.RZ R2, R2, 0.15915493667125701904 ;  /* 0x3e22f98302027820 */ /* 0x000fe2000040c000 */
[----:B------:R-:W-:Y:S02]  /*0150*/  HADD2.F32 R11, -RZ, R7.H1_H1 ;  /* 0x30000007ff0b7230 */ /* 0x000fe40000004100 */
[----:B------:R-:W-:Y:S01]  /*0160*/  FMUL.RZ R14, R4, 0.15915493667125701904 ;  /* 0x3e22f983040e7820 */ /* 0x000fe2000040c000 */
[----:B------:R-:W-:Y:S01]  /*0170*/  MUFU.SIN R9, R9 ;  /* 0x0000000900097308 */ /* 0x000fe20000000400 */
[----:B------:R-:W-:Y:S01]  /*0180*/  FMUL.RZ R13, R10, 0.15915493667125701904 ;  /* 0x3e22f9830a0d7820 */ /* 0x000fe2000040c000 */
[----:B------:R-:W-:Y:S01]  /*0190*/  HADD2.F32 R10, -RZ, R6.H1_H1 ;  /* 0x30000006ff0a7230 */ /* 0x000fe20000004100 */
[----:B------:R-:W0:Y:S01]  /*01a0*/  LDC.64 R4, c[0x0][0x218] ;  /* 0x00008600ff047b82 */ /* 0x000e220000000a00 */
[----:B------:R-:W-:-:S03]  /*01b0*/  FMUL.RZ R12, R11, 0.15915493667125701904 ;  /* 0x3e22f9830b0c7820 */ /* 0x000fc6000040c000 */
[----:B------:R-:W-:Y:S01]  /*01c0*/  FMUL.RZ R15, R10, 0.15915493667125701904 ;  /* 0x3e22f9830a0f7820 */ /* 0x000fe2000040c000 */
[----:B------:R-:W-:Y:S01]  /*01d0*/  HADD2.F32 R10, -RZ, R7.H0_H0 ;  /* 0x20000007ff0a7230 */ /* 0x000fe20000004100 */
[----:B------:R-:W1:Y:S04]  /*01e0*/  MUFU.SIN R2, R2 ;  /* 0x0000000200027308 */ /* 0x000e680000000400 */
[----:B------:R-:W-:-:S04]  /*01f0*/  FMUL.RZ R16, R10, 0.15915493667125701904 ;  /* 0x3e22f9830a107820 */ /* 0x000fc8000040c000 */
[----:B------:R-:W-:Y:S08]  /*0200*/  MUFU.SIN R8, R8 ;  /* 0x0000000800087308 */ /* 0x000ff00000000400 */
[----:B------:R-:W2:Y:S01]  /*0210*/  MUFU.SIN R13, R13 ;  /* 0x0000000d000d7308 */ /* 0x000ea20000000400 */
[----:B0-----:R-:W-:-:S07]  /*0220*/  IMAD.WIDE.U32 R4, R3, 0x2, R4 ;  /* 0x0000000203047825 */ /* 0x001fce00078e0004 */
[----:B------:R-:W-:Y:S01]  /*0230*/  MUFU.SIN R6, R14 ;  /* 0x0000000e00067308 */ /* 0x000fe20000000400 */
[----:B------:R-:W-:Y:S01]  /*0240*/  IMAD.WIDE R10, R0, 0x10, R4 ;  /* 0x00000010000a7825 */ /* 0x000fe200078e0204 */
[----:B-1----:R-:W-:-:S06]  /*0250*/  F2FP.F16.F32.PACK_AB R4, R9, R2 ;  /* 0x000000020904723e */ /* 0x002fcc00000000ff */
[----:B------:R-:W0:Y:S01]  /*0260*/  MUFU.SIN R15, R15 ;  /* 0x0000000f000f7308 */ /* 0x000e220000000400 */
[----:B--2---:R-:W-:-:S07]  /*0270*/  F2FP.F16.F32.PACK_AB R5, R13, R8 ;  /* 0x000000080d05723e */ /* 0x004fce00000000ff */
[----:B------:R-:W-:Y:S08]  /*0280*/  MUFU.SIN R7, R16 ;  /* 0x0000001000077308 */ /* 0x000ff00000000400 */
[----:B------:R-:W1:Y:S01]  /*0290*/  MUFU.SIN R12, R12 ;  /* 0x0000000c000c7308 */ /* 0x000e620000000400 */
[----:B0-----:R-:W-:Y:S02]  /*02a0*/  F2FP.F16.F32.PACK_AB R6, R15, R6 ;  /* 0x000000060f06723e */ /* 0x001fe400000000ff */
[----:B-1----:R-:W-:-:S05]  /*02b0*/  F2FP.F16.F32.PACK_AB R7, R12, R7 ;  /* 0x000000070c07723e */ /* 0x002fca00000000ff */
[----:B------:R-:W-:Y:S01]  /*02c0*/  STG.E.128 desc[UR4][R10.64], R4 ;  /* 0x000000040a007986 */ /* 0x000fe2000c101d04 */
[----:B------:R-:W-:Y:S05]  /*02d0*/  EXIT ;  /* 0x000000000000794d */ /* 0x000fea0003800000 */
.L_x_1181:
        /* <DEDUP_REMOVED lines=124> */
.L_x_1184:
[----:B------:R-:W-:-:S13]  /*0aa0*/  ISETP.GE.AND P0, PT, R22, R5, PT ;  /* 0x000000051600720c */ /* 0x000fda0003f06270 */
[----:B------:R-:W-:Y:S05]  /*0ab0*/  @P0 BRA `(.L_x_1186) ;  /* 0x0000000000300947 */ /* 0x000fea0003800000 */
[----:B0-----:R-:W0:Y:S01]  /*0ac0*/  LDC.64 R12, c[0x0][0x218] ;  /* 0x00008600ff0c7b82 */ /* 0x001e220000000a00 */
[----:B------:R-:W-:Y:S01]  /*0ad0*/  IMAD.IADD R15, R3, 0x1, R22 ;  /* 0x00000001030f7824 */ /* 0x000fe200078e0216 */
[----:B------:R-:W-:-:S03]  /*0ae0*/  IADD3 R22, R22, 0x80, RZ ;  /* 0x0000008016167810 */ /* 0x000fc60007ffe0ff */
[----:B0-----:R-:W-:-:S05]  /*0af0*/  IMAD.WIDE.U32 R12, R15, 0x2, R12 ;  /* 0x000000020f0c7825 */ /* 0x001fca00078e000c */
[----:B------:R1:W-:Y:S02]  /*0b00*/  STG.E.U16 desc[UR4][R12.64], R7 ;  /* 0x000000070c007986 */ /* 0x0003e4000c101504 */
.L_x_1185:
[----:B------:R-:W-:-:S13]  /*0b10*/  ISETP.GE.AND P0, PT, R22, R5, PT ;  /* 0x000000051600720c */ /* 0x000fda0003f06270 */
[----:B------:R-:W-:Y:S05]  /*0b20*/  @P0 BRA `(.L_x_1187) ;  /* 0x0000000000340947 */ /* 0x000fea0003800000 */
[----:B01----:R-:W0:Y:S01]  /*0b30*/  LDC.64 R6, c[0x0][0x218] ;  /* 0x00008600ff067b82 */ /* 0x003e220000000a00 */
[----:B------:R-:W-:Y:S01]  /*0b40*/  IADD3 R13, R3, R22, RZ ;  /* 0x00000016030d7210 */ /* 0x000fe20007ffe0ff */
[----:B------:R-:W-:-:S04]  /*0b50*/  VIADD R22, R22, 0x80 ;  /* 0x0000008016167836 */ /* 0x000fc80000000000 */
[----:B0-----:R-:W-:-:S05]  /*0b60*/  IMAD.WIDE.U32 R6, R13, 0x2, R6 ;  /* 0x000000020d067825 */ /* 0x001fca00078e0006 */
[----:B------:R1:W-:Y:S02]  /*0b70*/  STG.E.U16 desc[UR4][R6.64], R8 ;  /* 0x0000000806007986 */ /* 0x0003e4000c101504 */
.L_x_1186:
        /* <DEDUP_REMOVED lines=8> */
.L_x_1187:
[----:B------:R-:W-:Y:S05]  /*0c00*/  BSYNC B1 ;  /* 0x0000000000017941 */ /* 0x000fea0003800000 */
.L_x_1183:
[----:B------:R-:W-:-:S13]  /*0c10*/  ISETP.GE.AND P0, PT, R22, R5, PT ;  /* 0x000000051600720c */ /* 0x000fda0003f06270 */
[----:B012---:R-:W0:Y:S01]  /*0c20*/  @!P0 LDC.64 R6, c[0x0][0x218] ;  /* 0x00008600ff068b82 */ /* 0x007e220000000a00 */
[----:B------:R-:W-:Y:S01]  /*0c30*/  @!P0 IMAD.IADD R9, R3, 0x1, R22 ;  /* 0x0000000103098824 */ /* 0x000fe200078e0216 */
[----:B------:R-:W-:-:S03]  /*0c40*/  @!P0 IADD3 R22, R22, 0x80, RZ ;  /* 0x0000008016168810 */ /* 0x000fc60007ffe0ff */
[----:B0-----:R-:W-:-:S05]  /*0c50*/  @!P0 IMAD.WIDE.U32 R6, R9, 0x2, R6 ;  /* 0x0000000209068825 */ /* 0x001fca00078e0006 */
[----:B------:R2:W-:Y:S02]  /*0c60*/  @!P0 STG.E.U16 desc[UR4][R6.64], R10 ;  /* 0x0000000a06008986 */ /* 0x0005e4000c101504 */
.L_x_1188:
[----:B------:R-:W-:Y:S05]  /*0c70*/  BSYNC B0 ;  /* 0x0000000000007941 */ /* 0x000fea0003800000 */
.L_x_1182:
        /* <DEDUP_REMOVED lines=8> */
.L_x_1189:
        /* <DEDUP_REMOVED lines=16> */
.L_x_2629:


//--------------------- .text._ZN2at6native18elementwise_kernelILi128ELi4EZNS0_15gpu_kernel_implIZZZNS0_15sin_kernel_cudaERNS_18TensorIteratorBaseEENKUlvE0_clEvENKUlvE0_clEvEUlfE_EEvS4_RKT_EUliE_EEviT1_ --------------------------
	.section	.text._ZN2at6native18elementwise_kernelILi128ELi4EZNS0_15gpu_kernel_implIZZZNS0_15sin_kernel_cudaERNS_18TensorIteratorBaseEENKUlvE0_clEvENKUlvE0_clEvEUlfE_EEvS4_RKT_EUliE_EEviT1_,"ax",@progbits
	.align	128
        .global         _ZN2at6native18elementwise_kernelILi128ELi4EZNS0_15gpu_kernel_implIZZZNS0_15sin_kernel_cudaERNS_18TensorIteratorBaseEENKUlvE0_clEvENKUlvE0_clEvEUlfE_EEvS4_RKT_EUliE_EEviT1_
        .type           _ZN2at6native18elementwise_kernelILi128ELi4EZNS0_15gpu_kernel_implIZZZNS0_15sin_kernel_cudaERNS_18TensorIteratorBaseEENKUlvE0_clEvENKUlvE0_clEvEUlfE_EEvS4_RKT_EUliE_EEviT1_,@function
        .size           _ZN2at6native18elementwise_kernelILi128ELi4EZNS0_15gpu_kernel_implIZZZNS0_15sin_kernel_cudaERNS_18TensorIteratorBaseEENKUlvE0_clEvENKUlvE0_clEvEUlfE_EEvS4_RKT_EUliE_EEviT1_,(.L_x_2630 - _ZN2at6native18elementwise_kernelILi128ELi4EZNS0_15gpu_kernel_implIZZZNS0_15sin_kernel_cudaERNS_18TensorIteratorBaseEENKUlvE0_clEvENKUlvE0_clEvEUlfE_EEvS4_RKT_EUliE_EEviT1_)
        .other          _ZN2at6native18elementwise_kernelILi128ELi4EZNS0_15gpu_kernel_implIZZZNS0_15sin_kernel_cudaERNS_18TensorIteratorBaseEENKUlvE0_clEvENKUlvE0_clEvEUlfE_EEvS4_RKT_EUliE_EEviT1_,@"STO_CUDA_ENTRY STV_DEFAULT"
_ZN2at6native18elementwise_kernelILi128ELi4EZNS0_15gpu_kernel_implIZZZNS0_15sin_kernel_cudaERNS_18TensorIteratorBaseEENKUlvE0_clEvENKUlvE0_clEvEUlfE_EEvS4_RKT_EUliE_EEviT1_:
.text._ZN2at6native18elementwise_kernelILi128ELi4EZNS0_15gpu_kernel_implIZZZNS0_15sin_kernel_cudaERNS_18TensorIteratorBaseEENKUlvE0_clEvENKUlvE0_clEvEUlfE_EEvS4_RKT_EUliE_EEviT1_:
        /* <DEDUP_REMOVED lines=313> */
.L_x_1192:
[----:B------:R-:W0:Y:S01]  /*1390*/  LDC.U8 R5, c[0x0][0x422] ;  /* 0x00010880ff057b82 */ /* 0x000e220000000000 */
[----:B------:R-:W-:Y:S01]  /*13a0*/  ULDC.64 UR4, c[0x0][0x410] ;  /* 0x0001040000047ab9 */ /* 0x000fe20000000a00 */
[----:B------:R-:W-:Y:S01]  /*13b0*/  ULDC.64 UR6, c[0x0][0x418] ;  /* 0x0001060000067ab9 */ /* 0x000fe20000000a00 */
[----:B------:R-:W-:Y:S01]  /*13c0*/  IADD3 R16, P1, R16, UR4, RZ ;  /* 0x0000000410107c10 */ /* 0x000fe2000ff3e0ff */
[----:B------:R-:W-:Y:S01]  /*13d0*/  BSSY B6, `(.L_x_1193) ;  /* 0x00000e0000067945 */ /* 0x000fe20003800000 */
        /* <DEDUP_REMOVED lines=15> */
[----:B--2---:R-:W0:Y:S01]  /*14d0*/  I2F.S16 R0, R0 ;  /* 0x0000000000007306 */ /* 0x004e220000101400 */
[----:B------:R-:W-:Y:S05]  /*14e0*/  BRA `(.L_x_1199) ;  /* 0x0000000c00387947 */ /* 0x000fea0003800000 */
.L_x_1197:
[----:B------:R-:W2:Y:S02]  /*14f0*/  LDG.E.U8 R0, desc[UR36][R2.64] ;  /* 0x0000002402007981 */ /* 0x000ea4000c1e1100 */
[----:B--2---:R-:W-:Y:S01]  /*1500*/  I2FP.F32.U32 R0, R0 ;  /* 0x0000000000007245 */ /* 0x004fe20000201000 */
[----:B------:R-:W-:Y:S06]  /*1510*/  BRA `(.L_x_1199) ;  /* 0x0000000c002c7947 */ /* 0x000fec0003800000 */
.L_x_1196:
[----:B------:R-:W-:-:S13]  /*1520*/  ISETP.NE.AND P0, PT, R4, 0x2, PT ;  /* 0x000000020400780c */ /* 0x000fda0003f05270 */
[----:B------:R-:W-:Y:S05]  /*1530*/  @!P0 BRA `(.L_x_1200) ;  /* 0x0000000000288947 */ /* 0x000fea0003800000 */
[----:B------:R-:W-:-:S13]  /*1540*/  ISETP.NE.AND P0, PT, R4, 0x3, PT ;  /* 0x000000030400780c */ /* 0x000fda0003f05270 */
[----:B------:R-:W-:Y:S05]  /*1550*/  @!P0 BRA `(.L_x_1201) ;  /* 0x0000000000148947 */ /* 0x000fea0003800000 */
[----:B------:R-:W-:-:S13]  /*1560*/  ISETP.NE.AND P0, PT, R4, 0x4, PT ;  /* 0x000000040400780c */ /* 0x000fda0003f05270 */
[----:B------:R-:W-:Y:S05]  /*1570*/  @P0 BRA `(.L_x_1198) ;  /* 0x0000000800b80947 */ /* 0x000fea0003800000 */
[----:B------:R-:W2:Y:S02]  /*1580*/  LDG.E.64 R2, desc[UR36][R2.64] ;  /* 0x0000002402027981 */ /* 0x000ea4000c1e1b00 */
[----:B--2---:R4:W0:Y:S01]  /*1590*/  I2F.S64 R0, R2 ;  /* 0x0000000200007312 */ /* 0x0048220000301400 */
[----:B------:R-:W-:Y:S05]  /*15a0*/  BRA `(.L_x_1199) ;  /* 0x0000000c00087947 */ /* 0x000fea0003800000 */
.L_x_1201:
[----:B------:R-:W2:Y:S02]  /*15b0*/  LDG.E R0, desc[UR36][R2.64] ;  /* 0x0000002402007981 */ /* 0x000ea4000c1e1900 */
[----:B--2---:R-:W-:Y:S01]  /*15c0*/  I2FP.F32.S32 R0, R0 ;  /* 0x0000000000007245 */ /* 0x004fe20000201400 */
[----:B------:R-:W-:Y:S06]  /*15d0*/  BRA `(.L_x_1199) ;  /* 0x0000000800fc7947 */ /* 0x000fec0003800000 */
.L_x_1200:
[----:B------:R-:W2:Y:S02]  /*15e0*/  LDG.E.U16 R0, desc[UR36][R2.64] ;  /* 0x0000002402007981 */ /* 0x000ea4000c1e1500 */
[----:B--2---:R-:W0:Y:S01]  /*15f0*/  I2F.S16 R0, R0 ;  /* 0x0000000000007306 */ /* 0x004e220000101400 */
[----:B------:R-:W-:Y:S05]  /*1600*/  BRA `(.L_x_1199) ;  /* 0x0000000800f07947 */ /* 0x000fea0003800000 */
.L_x_1195:
[----:B------:R-:W-:-:S13]  /*1610*/  ISETP.GT.AND P0, PT, R4, 0x6, PT ;  /* 0x000000060400780c */ /* 0x000fda0003f04270 */
[----:B------:R-:W-:Y:S05]  /*1620*/  @P0 BRA `(.L_x_1202) ;  /* 0x0000000000240947 */ /* 0x000fea0003800000 */
[----:B------:R-:W-:-:S13]  /*1630*/  ISETP.NE.AND P0, PT, R4, 0x5, PT ;  /* 0x000000050400780c */ /* 0x000fda0003f05270 */
[----:B------:R-:W-:Y:S05]  /*1640*/  @!P0 BRA `(.L_x_1203) ;  /* 0x0000000000108947 */ /* 0x000fea0003800000 */
[----:B------:R-:W-:-:S13]  /*1650*/  ISETP.NE.AND P0, PT, R4, 0x6, PT ;  /* 0x000000060400780c */ /* 0x000fda0003f05270 */
[----:B------:R-:W-:Y:S05]  /*1660*/  @P0 BRA `(.L_x_1198) ;  /* 0x00000008007c0947 */ /* 0x000fea0003800000 */
[----:B------:R2:W5:Y:S01]  /*1670*/  LDG.E R0, desc[UR36][R2.64] ;  /* 0x0000002402007981 */ /* 0x000562000c1e1900 */
[----:B------:R-:W-:Y:S05]  /*1680*/  BRA `(.L_x_1199) ;  /* 0x0000000800d07947 */ /* 0x000fea0003800000 */
.L_x_1203:
[----:B------:R-:W2:Y:S02]  /*1690*/  LDG.E.U16 R0, desc[UR36][R2.64] ;  /* 0x0000002402007981 */ /* 0x000ea4000c1e1500 */
[----:B--2---:R-:W-:Y:S01]  /*16a0*/  HADD2.F32 R0, -RZ, R0.H0_H0 ;  /* 0x20000000ff007230 */ /* 0x004fe20000004100 */
[----:B------:R-:W-:Y:S06]  /*16b0*/  BRA `(.L_x_1199) ;  /* 0x0000000800c47947 */ /* 0x000fec0003800000 */
.L_x_1202:
[----:B------:R-:W-:-:S13]  /*16c0*/  ISETP.NE.AND P0, PT, R4, 0x7, PT ;  /* 0x000000070400780c */ /* 0x000fda0003f05270 */
[----:B------:R-:W-:Y:S05]  /*16d0*/  @!P0 BRA `(.L_x_1204) ;  /* 0x0000000000248947 */ /* 0x000fea0003800000 */
[----:B------:R-:W-:-:S13]  /*16e0*/  ISETP.NE.AND P0, PT, R4, 0x8, PT ;  /* 0x000000080400780c */ /* 0x000fda0003f05270 */
[----:B------:R-:W-:Y:S05]  /*16f0*/  @!P0 BRA `(.L_x_1205) ;  /* 0x0000000000108947 */ /* 0x000fea0003800000 */
[----:B------:R-:W-:-:S13]  /*1700*/  ISETP.NE.AND P0, PT, R4, 0x9, PT ;  /* 0x000000090400780c */ /* 0x000fda0003f05270 */
[----:B------:R-:W-:Y:S05]  /*1710*/  @P0 BRA `(.L_x_1198) ;  /* 0x0000000800500947 */ /* 0x000fea0003800000 */
[----:B------:R3:W5:Y:S01]  /*1720*/  LDG.E R0, desc[UR36][R2.64] ;  /* 0x0000002402007981 */ /* 0x000762000c1e1900 */
[----:B------:R-:W-:Y:S05]  /*1730*/  BRA `(.L_x_1199) ;  /* 0x0000000800a47947 */ /* 0x000fea0003800000 */
.L_x_1205:
[----:B------:R-:W2:Y:S02]  /*1740*/  LDG.E.U16 R0, desc[UR36][R2.64] ;  /* 0x0000002402007981 */ /* 0x000ea4000c1e1500 */
[----:B--2---:R-:W-:Y:S01]  /*1750*/  HADD2.F32 R0, -RZ, R0.H0_H0 ;  /* 0x20000000ff007230 */ /* 0x004fe20000004100 */
[----:B------:R-:W-:Y:S06]  /*1760*/  BRA `(.L_x_1199) ;  /* 0x0000000800987947 */ /* 0x000fec0003800000 */
.L_x_1204:
[----:B------:R-:W2:Y:S01]  /*1770*/  LDG.E.64 R2, desc[UR36][R2.64] ;  /* 0x0000002402027981 */ /* 0x000ea2000c1e1b00 */
[----:B------:R-:W-:Y:S01]  /*1780*/  UMOV UR4, 0xf0000000 ;  /* 0xf000000000047882 */ /* 0x000fe20000000000 */
[----:B------:R-:W-:Y:S01]  /*1790*/  UMOV UR5, 0x380fffff ;  /* 0x380fffff00057882 */ /* 0x000fe20000000000 */
[----:B--2---:R-:W0:Y:S01]  /*17a0*/  F2F.F32.F64 R0, R2 ;  /* 0x0000000200007310 */ /* 0x004e220000301000 */
[----:B------:R-:W-:-:S14]  /*17b0*/  DSETP.GEU.AND P0, PT, |R2|, UR4, PT ;  /* 0x0000000402007e2a */ /* 0x000fdc000bf0e200 */
[----:B0-----:R-:W-:Y:S01]  /*17c0*/  @!P0 FMUL R0, R0, 1.175494350822287508e-38 ;  /* 0x0080000000008820 */ /* 0x001fe20000400000 */
[----:B------:R-:W-:Y:S06]  /*17d0*/  BRA `(.L_x_1199) ;  /* 0x00000008007c7947 */ /* 0x000fec0003800000 */
.L_x_1194:
        /* <DEDUP_REMOVED lines=10> */
[----:B------:R-:W-:Y:S01]  /*1880*/  FSEL R0, RZ, 1, !P0 ;  /* 0x3f800000ff007808 */ /* 0x000fe20004000000 */
[----:B------:R-:W-:Y:S08]  /*1890*/  BRA `(.L_x_1199) ;  /* 0x00000008004c7947 */ /* 0x000ff00003800000 */
.L_x_1208:
[----:B------:R-:W2:Y:S01]  /*18a0*/  LDG.E.64 R2, desc[UR36][R2.64] ;  /* 0x0000002402027981 */ /* 0x000ea2000c1e1b00 */
[----:B------:R-:W-:Y:S01]  /*18b0*/  UMOV UR4, 0xf0000000 ;  /* 0xf000000000047882 */ /* 0x000fe20000000000 */
[----:B------:R-:W-:Y:S01]  /*18c0*/  UMOV UR5, 0x380fffff ;  /* 0x380fffff00057882 */ /* 0x000fe20000000000 */
[----:B--2---:R-:W0:Y:S01]  /*18d0*/  F2F.F32.F64 R0, R2 ;  /* 0x0000000200007310 */ /* 0x004e220000301000 */
[----:B------:R-:W-:-:S14]  /*18e0*/  DSETP.GEU.AND P0, PT, |R2|, UR4, PT ;  /* 0x0000000402007e2a */ /* 0x000fdc000bf0e200 */
[----:B0-----:R-:W-:Y:S01]  /*18f0*/  @!P0 FMUL R0, R0, 1.175494350822287508e-38 ;  /* 0x0080000000008820 */ /* 0x001fe20000400000 */
[----:B------:R-:W-:Y:S06]  /*1900*/  BRA `(.L_x_1199) ;  /* 0x0000000800307947 */ /* 0x000fec0003800000 */
.L_x_1207:
        /* <DEDUP_REMOVED lines=24> */
[----:B------:R-:W-:Y:S01]  /*1a90*/  LOP3.LUT R0, R5, 0x80000000, R0, 0xf8, !PT ;  /* 0x8000000005007812 */ /* 0x000fe200078ef800 */
[----:B------:R-:W-:Y:S06]  /*1aa0*/  BRA `(.L_x_1199) ;  /* 0x0000000400c87947 */ /* 0x000fec0003800000 */
.L_x_1210:
        /* <DEDUP_REMOVED lines=11> */
[----:B------:R-:W-:Y:S01]  /*1b60*/  LOP3.LUT R0, R4, 0x80000000, R5, 0xf8, !PT ;  /* 0x8000000004007812 */ /* 0x000fe200078ef805 */
[----:B------:R-:W-:Y:S06]  /*1b70*/  BRA `(.L_x_1199) ;  /* 0x0000000400947947 */ /* 0x000fec0003800000 */
.L_x_1209:
[----:B------:R-:W2:Y:S02]  /*1b80*/  LDG.E.U16 R0, desc[UR36][R2.64] ;  /* 0x0000002402007981 */ /* 0x000ea4000c1e1500 */
[----:B--2---:R-:W-:Y:S01]  /*1b90*/  IMAD.U32 R0, R0, 0x10000, RZ ;  /* 0x0001000000007824 */ /* 0x004fe200078e00ff */
[----:B------:R-:W-:Y:S06]  /*1ba0*/  BRA `(.L_x_1199) ;  /* 0x0000000400887947 */ /* 0x000fec0003800000 */
.L_x_1206:
        /* <DEDUP_REMOVED lines=9> */
[----:B--2---:R-:W-:Y:S01]  /*1c40*/  I2FP.F32.U32 R0, R0 ;  /* 0x0000000000007245 */ /* 0x004fe20000201000 */
[----:B------:R-:W-:Y:S06]  /*1c50*/  BRA `(.L_x_1199) ;  /* 0x00000004005c7947 */ /* 0x000fec0003800000 */
.L_x_1213:
[----:B------:R-:W2:Y:S01]  /*1c60*/  LDG.E.U8 R2, desc[UR36][R2.64] ;  /* 0x0000002402027981 */ /* 0x000ea2000c1e1100 */
        /* <DEDUP_REMOVED lines=19> */
.L_x_1215:
[----:B------:R-:W-:Y:S05]  /*1da0*/  BSYNC B0 ;  /* 0x0000000000007941 */ /* 0x000fea0003800000 */
.L_x_1214:
[----:B------:R-:W-:Y:S01]  /*1db0*/  LEA R3, R0, 0x3b800000, 0x17 ;  /* 0x3b80000000037811 */ /* 0x000fe200078eb8ff */
[----:B------:R-:W-:-:S05]  /*1dc0*/  IMAD.SHL.U32 R0, R2, 0x100000, RZ ;  /* 0x0010000002007824 */ /* 0x000fca00078e00ff */
[----:B------:R-:W-:Y:S01]  /*1dd0*/  LOP3.LUT R0, R3, R0, R4, 0xfe, !PT ;  /* 0x0000000003007212 */ /* 0x000fe200078efe04 */
[----:B------:R-:W-:Y:S06]  /*1de0*/  BRA `(.L_x_1199) ;  /* 0x0000000000f87947 */ /* 0x000fec0003800000 */
.L_x_1212:
        /* <DEDUP_REMOVED lines=20> */
.L_x_1217:
[----:B------:R-:W-:Y:S05]  /*1f30*/  BSYNC B0 ;  /* 0x0000000000007941 */ /* 0x000fea0003800000 */
.L_x_1216:
[----:B------:R-:W-:Y:S01]  /*1f40*/  LEA R3, R0, 0x37800000, 0x17 ;  /* 0x3780000000037811 */ /* 0x000fe200078eb8ff */
[----:B------:R-:W-:-:S05]  /*1f50*/  IMAD.SHL.U32 R0, R2, 0x200000, RZ ;  /* 0x0020000002007824 */ /* 0x000fca00078e00ff */
[----:B------:R-:W-:Y:S01]  /*1f60*/  LOP3.LUT R0, R3, R0, R4, 0xfe, !PT ;  /* 0x0000000003007212 */ /* 0x000fe200078efe04 */
[----:B------:R-:W-:Y:S06]  /*1f70*/  BRA `(.L_x_1199) ;  /* 0x0000000000947947 */ /* 0x000fec0003800000 */
.L_x_1211:
[----:B------:R-:W-:-:S13]  /*1f80*/  ISETP.NE.AND P0, PT, R4, 0x1c, PT ;  /* 0x0000001c0400780c */ /* 0x000fda0003f05270 */
[----:B------:R-:W-:Y:S05]  /*1f90*/  @!P0 BRA `(.L_x_1218) ;  /* 0x0000000000848947 */ /* 0x000fea0003800000 */
[----:B------:R-:W-:-:S13]  /*1fa0*/  ISETP.NE.AND P0, PT, R4, 0x1d, PT ;  /* 0x0000001d0400780c */ /* 0x000fda0003f05270 */
[----:B------:R-:W-:Y:S05]  /*1fb0*/  @!P0 BRA `(.L_x_1219) ;  /* 0x0000000000708947 */ /* 0x000fea0003800000 */
[----:B------:R-:W-:-:S13]  /*1fc0*/  ISETP.NE.AND P0, PT, R4, 0x2c, PT ;  /* 0x0000002c0400780c */ /* 0x000fda0003f05270 */
[----:B------:R-:W-:Y:S05]  /*1fd0*/  @P0 BRA `(.L_x_1198) ;  /* 0x0000000000200947 */ /* 0x000fea0003800000 */
[----:B------:R-:W2:Y:S01]  /*1fe0*/  LDG.E.U8 R2, desc[UR36][R2.64] ;  /* 0x0000002402027981 */ /* 0x000ea2000c1e1100 */
[----:B------:R-:W-:Y:S01]  /*1ff0*/  IMAD.MOV.U32 R0, RZ, RZ, 0x400000 ;  /* 0x00400000ff007424 */ /* 0x000fe200078e00ff */
[----:B--2---:R-:W-:-:S13]  /*2000*/  ISETP.NE.AND P0, PT, R2, RZ, PT ;  /* 0x000000ff0200720c */ /* 0x004fda0003f05270 */
[----:B------:R-:W-:Y:S05]  /*2010*/  @!P0 BRA `(.L_x_1199) ;  /* 0x00000000006c8947 */ /* 0x000fea0003800000 */
[----:B------:R-:W-:-:S13]  /*2020*/  ISETP.NE.AND P0, PT, R2, 0xff, PT ;  /* 0x000000ff0200780c */ /* 0x000fda0003f05270 */
[----:B------:R-:W-:Y:S02]  /*2030*/  @!P0 IMAD.MOV.U32 R0, RZ, RZ, 0x7f800001 ;  /* 0x7f800001ff008424 */ /* 0x000fe400078e00ff */
[----:B------:R-:W-:Y:S01]  /*2040*/  @P0 IMAD.SHL.U32 R0, R2, 0x800000, RZ ;  /* 0x0080000002000824 */ /* 0x000fe200078e00ff */
[----:B------:R-:W-:Y:S06]  /*2050*/  BRA `(.L_x_1199) ;  /* 0x00000000005c7947 */ /* 0x000fec0003800000 */
.L_x_1198:
        /* <DEDUP_REMOVED lines=16> */
.L_x_1220:
[----:B------:R-:W-:Y:S01]  /*2160*/  IMAD.MOV.U32 R0, RZ, RZ, RZ ;  /* 0x000000ffff007224 */ /* 0x000fe200078e00ff */
[----:B------:R-:W-:Y:S06]  /*2170*/  BRA `(.L_x_1199) ;  /* 0x0000000000147947 */ /* 0x000fec0003800000 */
.L_x_1219:
[----:B------:R-:W2:Y:S02]  /*2180*/  LDG.E.64 R2, desc[UR36][R2.64] ;  /* 0x0000002402027981 */ /* 0x000ea4000c1e1b00 */
[----:B--2---:R0:W1:Y:S01]  /*2190*/  I2F.U64 R0, R2 ;  /* 0x0000000200007312 */ /* 0x0040620000301000 */
[----:B------:R-:W-:Y:S05]  /*21a0*/  BRA `(.L_x_1199) ;  /* 0x0000000000087947 */ /* 0x000fea0003800000 */
.L_x_1218:
[----:B------:R-:W2:Y:S02]  /*21b0*/  LDG.E R0, desc[UR36][R2.64] ;  /* 0x0000002402007981 */ /* 0x000ea4000c1e1900 */
[----:B--2---:R-:W-:-:S07]  /*21c0*/  I2FP.F32.U32 R0, R0 ;  /* 0x0000000000007245 */ /* 0x004fce0000201000 */
.L_x_1199:
[----:B------:R-:W-:Y:S05]  /*21d0*/  BSYNC B6 ;  /* 0x0000000000067941 */ /* 0x000fea0003800000 */
.L_x_1193:
[----:B0-234-:R-:W0:Y:S01]  /*21e0*/  LDC.U8 R3, c[0x0][0x421] ;  /* 0x00010840ff037b82 */ /* 0x01de220000000000 */
[----:B-1---5:R-:W-:-:S06]  /*21f0*/  FMUL.RZ R2, R0, 0.15915493667125701904 ;  /* 0x3e22f98300027820 */ /* 0x022fcc000040c000 */
[----:B------:R-:W1:Y:S01]  /*2200*/  MUFU.SIN R2, R2 ;  /* 0x0000000200027308 */ /* 0x000e620000000400 */
[----:B0-----:R-:W-:-:S04]  /*2210*/  PRMT R0, R3, 0x9910, RZ ;  /* 0x0000991003007816 */ /* 0x001fc800000000ff */
[----:B------:R-:W-:-:S13]  /*2220*/  ISETP.GT.AND P0, PT, R0, 0x9, PT ;  /* 0x000000090000780c */ /* 0x000fda0003f04270 */
[----:B-1----:R-:W-:Y:S05]  /*2230*/  @P0 BRA `(.L_x_1221) ;  /* 0x0000000000e80947 */ /* 0x002fea0003800000 */
        /* <DEDUP_REMOVED lines=8> */
[----:B------:R-:W0:Y:S02]  /*22c0*/  F2I.FTZ.TRUNC.NTZ R3, R2 ;  /* 0x0000000200037305 */ /* 0x000e24000021f100 */
[----:B0-----:R0:W-:Y:S01]  /*22d0*/  STG.E.U8 desc[UR36][R16.64], R3 ;  /* 0x0000000310007986 */ /* 0x0011e2000c101124 */
[----:B------:R-:W-:Y:S05]  /*22e0*/  BRA `(.L_x_1226) ;  /* 0x0000000c00507947 */ /* 0x000fea0003800000 */
.L_x_1224:
[----:B------:R-:W0:Y:S02]  /*22f0*/  F2I.S64.TRUNC R2, R2 ;  /* 0x0000000200027311 */ /* 0x000e24000020d900 */
[----:B0-----:R-:W-:-:S05]  /*2300*/  IMAD.MOV.U32 R5, RZ, RZ, R2 ;  /* 0x000000ffff057224 */ /* 0x001fca00078e0002 */
[----:B------:R0:W-:Y:S01]  /*2310*/  STG.E.U8 desc[UR36][R16.64], R5 ;  /* 0x0000000510007986 */ /* 0x0001e2000c101124 */
[----:B------:R-:W-:Y:S05]  /*2320*/  BRA `(.L_x_1226) ;  /* 0x0000000c00407947 */ /* 0x000fea0003800000 */
.L_x_1223:
[----:B------:R-:W-:-:S13]  /*2330*/  ISETP.NE.AND P0, PT, R0, 0x2, PT ;  /* 0x000000020000780c */ /* 0x000fda0003f05270 */
[----:B------:R-:W-:Y:S05]  /*2340*/  @!P0 BRA `(.L_x_1227) ;  /* 0x0000000000288947 */ /* 0x000fea0003800000 */
[----:B------:R-:W-:-:S13]  /*2350*/  ISETP.NE.AND P0, PT, R0, 0x3, PT ;  /* 0x000000030000780c */ /* 0x000fda0003f05270 */
[----:B------:R-:W-:Y:S05]  /*2360*/  @!P0 BRA `(.L_x_1228) ;  /* 0x0000000000148947 */ /* 0x000fea0003800000 */
[----:B------:R-:W-:-:S13]  /*2370*/  ISETP.NE.AND P0, PT, R0, 0x4, PT ;  /* 0x000000040000780c */ /* 0x000fda0003f05270 */
[----:B------:R-:W-:Y:S05]  /*2380*/  @P0 BRA `(.L_x_1225) ;  /* 0x0000000800d00947 */ /* 0x000fea0003800000 */
[----:B------:R-:W0:Y:S02]  /*2390*/  F2I.S64.TRUNC R2, R2 ;  /* 0x0000000200027311 */ /* 0x000e24000020d900 */
[----:B0-----:R0:W-:Y:S01]  /*23a0*/  STG.E.64 desc[UR36][R16.64], R2 ;  /* 0x0000000210007986 */ /* 0x0011e2000c101b24 */
[----:B------:R-:W-:Y:S05]  /*23b0*/  BRA `(.L_x_1226) ;  /* 0x0000000c001c7947 */ /* 0x000fea0003800000 */
.L_x_1228:
[----:B------:R-:W0:Y:S02]  /*23c0*/  F2I.FTZ.TRUNC.NTZ R3, R2 ;  /* 0x0000000200037305 */ /* 0x000e24000021f100 */
[----:B0-----:R0:W-:Y:S01]  /*23d0*/  STG.E desc[UR36][R16.64], R3 ;  /* 0x0000000310007986 */ /* 0x0011e2000c101924 */
[----:B------:R-:W-:Y:S05]  /*23e0*/  BRA `(.L_x_1226) ;  /* 0x0000000c00107947 */ /* 0x000fea0003800000 */
.L_x_1227:
[----:B------:R-:W0:Y:S02]  /*23f0*/  F2I.FTZ.TRUNC.NTZ R3, R2 ;  /* 0x0000000200037305 */ /* 0x000e24000021f100 */
[----:B0-----:R0:W-:Y:S01]  /*2400*/  STG.E.U16 desc[UR36][R16.64], R3 ;  /* 0x0000000310007986 */ /* 0x0011e2000c101524 */
[----:B------:R-:W-:Y:S05]  /*2410*/  BRA `(.L_x_1226) ;  /* 0x0000000c00047947 */ /* 0x000fea0003800000 */
.L_x_1222:
[----:B------:R-:W-:-:S13]  /*2420*/  ISETP.GT.AND P0, PT, R0, 0x6, PT ;  /* 0x000000060000780c */ /* 0x000fda0003f04270 */
[----:B------:R-:W-:Y:S05]  /*2430*/  @P0 BRA `(.L_x_1229) ;  /* 0x0000000000240947 */ /* 0x000fea0003800000 */
[----:B------:R-:W-:-:S13]  /*2440*/  ISETP.NE.AND P0, PT, R0, 0x5, PT ;  /* 0x000000050000780c */ /* 0x000fda0003f05270 */
[----:B------:R-:W-:Y:S05]  /*2450*/  @!P0 BRA `(.L_x_1230) ;  /* 0x0000000000108947 */ /* 0x000fea0003800000 */
[----:B------:R-:W-:-:S13]  /*2460*/  ISETP.NE.AND P0, PT, R0, 0x6, PT ;  /* 0x000000060000780c */ /* 0x000fda0003f05270 */
[----:B------:R-:W-:Y:S05]  /*2470*/  @P0 BRA `(.L_x_1225) ;  /* 0x0000000800940947 */ /* 0x000fea0003800000 */
[----:B------:R0:W-:Y:S01]  /*2480*/  STG.E desc[UR36][R16.64], R2 ;  /* 0x0000000210007986 */ /* 0x0001e2000c101924 */
[----:B------:R-:W-:Y:S05]  /*2490*/  BRA `(.L_x_1226) ;  /* 0x0000000800e47947 */ /* 0x000fea0003800000 */
.L_x_1230:
[----:B------:R-:W-:-:S05]  /*24a0*/  F2FP.F16.F32.PACK_AB R2, RZ, R2 ;  /* 0x00000002ff02723e */ /* 0x000fca00000000ff */
[----:B------:R0:W-:Y:S01]  /*24b0*/  STG.E.U16 desc[UR36][R16.64], R2 ;  /* 0x0000000210007986 */ /* 0x0001e2000c101524 */
[----:B------:R-:W-:Y:S05]  /*24c0*/  BRA `(.L_x_1226) ;  /* 0x0000000800d87947 */ /* 0x000fea0003800000 */
.L_x_1229:
[----:B------:R-:W-:-:S13]  /*24d0*/  ISETP.NE.AND P0, PT, R0, 0x7, PT ;  /* 0x000000070000780c */ /* 0x000fda0003f05270 */
[----:B------:R-:W-:Y:S05]  /*24e0*/  @!P0 BRA `(.L_x_1231) ;  /* 0x00000000002c8947 */ /* 0x000fea0003800000 */
[----:B------:R-:W-:-:S13]  /*24f0*/  ISETP.NE.AND P0, PT, R0, 0x8, PT ;  /* 0x000000080000780c */ /* 0x000fda0003f05270 */
[----:B------:R-:W-:Y:S05]  /*2500*/  @!P0 BRA `(.L_x_1232) ;  /* 0x0000000000148947 */ /* 0x000fea0003800000 */
[----:B------:R-:W-:-:S13]  /*2510*/  ISETP.NE.AND P0, PT, R0, 0x9, PT ;  /* 0x000000090000780c */ /* 0x000fda0003f05270 */
[----:B------:R-:W-:Y:S05]  /*2520*/  @P0 BRA `(.L_x_1225) ;  /* 0x0000000800680947 */ /* 0x000fea0003800000 */
[----:B------:R-:W-:-:S05]  /*2530*/  IMAD.MOV.U32 R3, RZ, RZ, RZ ;  /* 0x000000ffff037224 */ /* 0x000fca00078e00ff */
[----:B------:R0:W-:Y:S01]  /*2540*/  STG.E.64 desc[UR36][R16.64], R2 ;  /* 0x0000000210007986 */ /* 0x0001e2000c101b24 */
[----:B------:R-:W-:Y:S05]  /*2550*/  BRA `(.L_x_1226) ;  /* 0x0000000800b47947 */ /* 0x000fea0003800000 */
.L_x_1232:
[----:B------:R-:W-:-:S04]  /*2560*/  F2FP.F16.F32.PACK_AB R3, RZ, R2 ;  /* 0x00000002ff03723e */ /* 0x000fc800000000ff */
[----:B------:R-:W-:-:S05]  /*2570*/  PRMT R3, R3, 0x5410, RZ ;  /* 0x0000541003037816 */ /* 0x000fca00000000ff */
[----:B------:R0:W-:Y:S01]  /*2580*/  STG.E desc[UR36][R16.64], R3 ;  /* 0x0000000310007986 */ /* 0x0001e2000c101924 */
[----:B------:R-:W-:Y:S05]  /*2590*/  BRA `(.L_x_1226) ;  /* 0x0000000800a47947 */ /* 0x000fea0003800000 */
.L_x_1231:
[----:B------:R-:W-:-:S06]  /*25a0*/  FMUL.FTZ R2, R2, 1 ;  /* 0x3f80000002027820 */ /* 0x000fcc0000410000 */
[----:B------:R-:W0:Y:S02]  /*25b0*/  F2F.F64.F32 R2, R2 ;  /* 0x0000000200027310 */ /* 0x000e240000201800 */
[----:B0-----:R0:W-:Y:S01]  /*25c0*/  STG.E.64 desc[UR36][R16.64], R2 ;  /* 0x0000000210007986 */ /* 0x0011e2000c101b24 */
[----:B------:R-:W-:Y:S05]  /*25d0*/  BRA `(.L_x_1226) ;  /* 0x0000000800947947 */ /* 0x000fea0003800000 */
.L_x_1221:
        /* <DEDUP_REMOVED lines=8> */
[----:B------:R-:W-:-:S04]  /*2660*/  FSETP.NEU.FTZ.AND P0, PT, R2, RZ, PT ;  /* 0x000000ff0200720b */ /* 0x000fc80003f1d000 */
[----:B------:R-:W-:-:S05]  /*2670*/  SEL R3, RZ, 0x1, !P0 ;  /* 0x00000001ff037807 */ /* 0x000fca0004000000 */
[----:B------:R0:W-:Y:S01]  /*2680*/  STG.E.U8 desc[UR36][R16.64], R3 ;  /* 0x0000000310007986 */ /* 0x0001e2000c101124 */
[----:B------:R-:W-:Y:S05]  /*2690*/  BRA `(.L_x_1226) ;  /* 0x0000000800647947 */ /* 0x000fea0003800000 */
.L_x_1235:
[----:B------:R-:W-:Y:S01]  /*26a0*/  FMUL.FTZ R4, R2, 1 ;  /* 0x3f80000002047820 */ /* 0x000fe20000410000 */
[----:B------:R-:W-:-:S05]  /*26b0*/  CS2R R6, SRZ ;  /* 0x0000000000067805 */ /* 0x000fca000001ff00 */
[----:B------:R-:W0:Y:S02]  /*26c0*/  F2F.F64.F32 R4, R4 ;  /* 0x0000000400047310 */ /* 0x000e240000201800 */
[----:B0-----:R0:W-:Y:S01]  /*26d0*/  STG.E.128 desc[UR36][R16.64], R4 ;  /* 0x0000000410007986 */ /* 0x0011e2000c101d24 */
[----:B------:R-:W-:Y:S05]  /*26e0*/  BRA `(.L_x_1226) ;  /* 0x0000000800507947 */ /* 0x000fea0003800000 */
.L_x_1234:
[----:B------:R-:W-:-:S13]  /*26f0*/  ISETP.NE.AND P0, PT, R0, 0xf, PT ;  /* 0x0000000f0000780c */ /* 0x000fda0003f05270 */
[----:B------:R-:W-:Y:S05]  /*2700*/  @!P0 BRA `(.L_x_1236) ;  /* 0x0000000000ac8947 */ /* 0x000fea0003800000 */
[----:B------:R-:W-:-:S13]  /*2710*/  ISETP.NE.AND P0, PT, R0, 0x17, PT ;  /* 0x000000170000780c */ /* 0x000fda0003f05270 */
[----:B------:R-:W-:Y:S05]  /*2720*/  @!P0 BRA `(.L_x_1237) ;  /* 0x0000000000508947 */ /* 0x000fea0003800000 */
[----:B------:R-:W-:-:S13]  /*2730*/  ISETP.NE.AND P0, PT, R0, 0x18, PT ;  /* 0x000000180000780c */ /* 0x000fda0003f05270 */
[----:B------:R-:W-:Y:S05]  /*2740*/  @P0 BRA `(.L_x_1225) ;  /* 0x0000000400e00947 */ /* 0x000fea0003800000 */
[C---:B------:R-:W-:Y:S01]  /*2750*/  LOP3.LUT R4, R2.reuse, 0x7fffffff, RZ, 0xc0, !PT ;  /* 0x7fffffff02047812 */ /* 0x040fe200078ec0ff */
[----:B------:R-:W-:Y:S01]  /*2760*/  BSSY B0, `(.L_x_1238) ;  /* 0x000000d000007945 */ /* 0x000fe20003800000 */
[----:B------:R-:W-:Y:S02]  /*2770*/  LOP3.LUT R0, R2, 0x80000000, RZ, 0xc0, !PT ;  /* 0x8000000002007812 */ /* 0x000fe400078ec0ff */
[----:B------:R-:W-:Y:S02]  /*2780*/  ISETP.GT.U32.AND P0, PT, R4, 0x43efffff, PT ;  /* 0x43efffff0400780c */ /* 0x000fe40003f04070 */
[----:B------:R-:W-:Y:S01]  /*2790*/  SHF.R.U32.HI R5, RZ, 0x18, R0 ;  /* 0x00000018ff057819 */ /* 0x000fe20000011600 */
[----:B------:R-:W-:-:S10]  /*27a0*/  IMAD.MOV.U32 R0, RZ, RZ, 0x7f ;  /* 0x0000007fff007424 */ /* 0x000fd400078e00ff */
[----:B------:R-:W-:Y:S05]  /*27b0*/  @P0 BRA `(.L_x_1239) ;  /* 0x00000000001c0947 */ /* 0x000fea0003800000 */
[----:B------:R-:W-:-:S13]  /*27c0*/  ISETP.GE.U32.AND P0, PT, R4, 0x3c800000, PT ;  /* 0x3c8000000400780c */ /* 0x000fda0003f06070 */
[----:B------:R-:W-:-:S04]  /*27d0*/  @P0 SHF.R.U32.HI R0, RZ, 0x14, R2 ;  /* 0x00000014ff000819 */ /* 0x000fc80000011602 */
[----:B------:R-:W-:-:S04]  /*27e0*/  @P0 LOP3.LUT R3, R0, 0x1, RZ, 0xc0, !PT ;  /* 0x0000000100030812 */ /* 0x000fc800078ec0ff */
[----:B------:R-:W-:Y:S01]  /*27f0*/  @P0 IADD3 R3, R2, 0x407ffff, R3 ;  /* 0x0407ffff02030810 */ /* 0x000fe20007ffe003 */
[----:B------:R-:W-:-:S03]  /*2800*/  @!P0 FADD.FTZ R2, R4, 16384 ;  /* 0x4680000004028421 */ /* 0x000fc60000010000 */
[----:B------:R-:W-:Y:S01]  /*2810*/  @P0 SHF.R.U32.HI R0, RZ, 0x14, R3 ;  /* 0x00000014ff000819 */ /* 0x000fe20000011603 */
[----:B------:R-:W-:-:S07]  /*2820*/  @!P0 VIADD R0, R2, 0xb9800000 ;  /* 0xb980000002008836 */ /* 0x000fce0000000000 */
.L_x_1239:
[----:B------:R-:W-:Y:S05]  /*2830*/  BSYNC B0 ;  /* 0x0000000000007941 */ /* 0x000fea0003800000 */
.L_x_1238:
[----:B------:R-:W-:-:S05]  /*2840*/  LOP3.LUT R5, R0, R5, RZ, 0xfc, !PT ;  /* 0x0000000500057212 */ /* 0x000fca00078efcff */
[----:B------:R0:W-:Y:S01]  /*2850*/  STG.E.U8 desc[UR36][R16.64], R5 ;  /* 0x0000000510007986 */ /* 0x0001e2000c101124 */
[----:B------:R-:W-:Y:S05]  /*2860*/  BRA `(.L_x_1226) ;  /* 0x0000000400f07947 */ /* 0x000fea0003800000 */
.L_x_1237:
[----:B------:R-:W-:Y:S01]  /*2870*/  LOP3.LUT R4, R2, 0x7fffffff, RZ, 0xc0, !PT ;  /* 0x7fffffff02047812 */ /* 0x000fe200078ec0ff */
[----:B------:R-:W-:Y:S03]  /*2880*/  BSSY B0, `(.L_x_1240) ;  /* 0x000000e000007945 */ /* 0x000fe60003800000 */
[----:B------:R-:W-:-:S13]  /*2890*/  ISETP.GT.U32.AND P0, PT, R4, 0x477fffff, PT ;  /* 0x477fffff0400780c */ /* 0x000fda0003f04070 */
[----:B------:R-:W-:Y:S05]  /*28a0*/  @P0 BRA `(.L_x_1241) ;  /* 0x0000000000200947 */ /* 0x000fea0003800000 */
[----:B------:R-:W-:-:S13]  /*28b0*/  ISETP.GE.U32.AND P0, PT, R4, 0x38800000, PT ;  /* 0x388000000400780c */ /* 0x000fda0003f06070 */
[----:B------:R-:W-:-:S04]  /*28c0*/  @P0 SHF.R.U32.HI R0, RZ, 0x15, R2 ;  /* 0x00000015ff000819 */ /* 0x000fc80000011602 */
[----:B------:R-:W-:-:S04]  /*28d0*/  @P0 LOP3.LUT R3, R0, 0x1, RZ, 0xc0, !PT ;  /* 0x0000000100030812 */ /* 0x000fc800078ec0ff */
[----:B------:R-:W-:Y:S01]  /*28e0*/  @P0 IADD3 R0, R2, 0x80fffff, R3 ;  /* 0x080fffff02000810 */ /* 0x000fe20007ffe003 */
[----:B------:R-:W-:-:S03]  /*28f0*/  @!P0 FADD.FTZ R3, R4, 128 ;  /* 0x4300000004038421 */ /* 0x000fc60000010000 */
[----:B------:R-:W-:Y:S01]  /*2900*/  @P0 SHF.R.U32.HI R0, RZ, 0x15, R0 ;  /* 0x00000015ff000819 */ /* 0x000fe20000011600 */
[----:B------:R-:W-:Y:S01]  /*2910*/  @!P0 VIADD R0, R3, 0xbd000000 ;  /* 0xbd00000003008836 */ /* 0x000fe20000000000 */
[----:B------:R-:W-:Y:S06]  /*2920*/  BRA `(.L_x_1242) ;  /* 0x00000000000c7947 */ /* 0x000fec0003800000 */
.L_x_1241:
[----:B------:R-:W-:Y:S01]  /*2930*/  IMAD.MOV.U32 R0, RZ, RZ, 0x7f ;  /* 0x0000007fff007424 */ /* 0x000fe200078e00ff */
[----:B------:R-:W-:-:S04]  /*2940*/  ISETP.GT.U32.AND P0, PT, R4, 0x7f800000, PT ;  /* 0x7f8000000400780c */ /* 0x000fc80003f04070 */
[----:B------:R-:W-:-:S09]  /*2950*/  SEL R0, R0, 0x7c, P0 ;  /* 0x0000007c00007807 */ /* 0x000fd20000000000 */
.L_x_1242:
[----:B------:R-:W-:Y:S05]  /*2960*/  BSYNC B0 ;  /* 0x0000000000007941 */ /* 0x000fea0003800000 */
.L_x_1240:
[----:B------:R-:W-:-:S04]  /*2970*/  LOP3.LUT R2, R2, 0x80000000, RZ, 0xc0, !PT ;  /* 0x8000000002027812 */ /* 0x000fc800078ec0ff */
[----:B------:R-:W-:-:S04]  /*2980*/  SHF.R.U32.HI R3, RZ, 0x18, R2 ;  /* 0x00000018ff037819 */ /* 0x000fc80000011602 */
[----:B------:R-:W-:-:S05]  /*2990*/  LOP3.LUT R3, R0, R3, RZ, 0xfc, !PT ;  /* 0x0000000300037212 */ /* 0x000fca00078efcff */
[----:B------:R0:W-:Y:S01]  /*29a0*/  STG.E.U8 desc[UR36][R16.64], R3 ;  /* 0x0000000310007986 */ /* 0x0001e2000c101124 */
[----:B------:R-:W-:Y:S05]  /*29b0*/  BRA `(.L_x_1226) ;  /* 0x00000004009c7947 */ /* 0x000fea0003800000 */
.L_x_1236:
[----:B------:R-:W-:-:S05]  /*29c0*/  F2FP.BF16.F32.PACK_AB R2, RZ, R2 ;  /* 0x00000002ff02723e */ /* 0x000fca00000010ff */
[----:B------:R0:W-:Y:S01]  /*29d0*/  STG.E.U16 desc[UR36][R16.64], R2 ;  /* 0x0000000210007986 */ /* 0x0001e2000c101524 */
[----:B------:R-:W-:Y:S05]  /*29e0*/  BRA `(.L_x_1226) ;  /* 0x0000000400907947 */ /* 0x000fea0003800000 */
.L_x_1233:
        /* <DEDUP_REMOVED lines=8> */
[----:B------:R-:W0:Y:S02]  /*2a70*/  F2I.FTZ.U32.TRUNC.NTZ R3, R2 ;  /* 0x0000000200037305 */ /* 0x000e24000021f000 */
[----:B0-----:R4:W-:Y:S01]  /*2a80*/  STG.E.U16 desc[UR36][R16.64], R3 ;  /* 0x0000000310007986 */ /* 0x0019e2000c101524 */
[----:B------:R-:W-:Y:S05]  /*2a90*/  BRA `(.L_x_1226) ;  /* 0x0000000400647947 */ /* 0x000fea0003800000 */
.L_x_1245:
[----:B------:R-:W-:Y:S01]  /*2aa0*/  LOP3.LUT R3, R2, 0x7fffffff, RZ, 0xc0, !PT ;  /* 0x7fffffff02037812 */ /* 0x000fe200078ec0ff */
[----:B------:R-:W-:Y:S01]  /*2ab0*/  BSSY B0, `(.L_x_1246) ;  /* 0x0000013000007945 */ /* 0x000fe20003800000 */
[----:B------:R-:W-:Y:S02]  /*2ac0*/  IMAD.MOV.U32 R8, RZ, RZ, 0x80 ;  /* 0x00000080ff087424 */ /* 0x000fe400078e00ff */
        /* <DEDUP_REMOVED lines=13> */
.L_x_1248:
[----:B------:R-:W-:-:S04]  /*2ba0*/  LOP3.LUT R2, R2, 0x80000000, RZ, 0xc0, !PT ;  /* 0x8000000002027812 */ /* 0x000fc800078ec0ff */
[----:B------:R-:W-:-:S04]  /*2bb0*/  SHF.R.U32.HI R3, RZ, 0x18, R2 ;  /* 0x00000018ff037819 */ /* 0x000fc80000011602 */
[----:B------:R-:W-:-:S04]  /*2bc0*/  LOP3.LUT R0, R0, R3, RZ, 0xfc, !PT ;  /* 0x0000000300007212 */ /* 0x000fc800078efcff */
[----:B------:R-:W-:-:S07]  /*2bd0*/  PRMT R8, R0, 0x7610, R8 ;  /* 0x0000761000087816 */ /* 0x000fce0000000008 */
.L_x_1247:
[----:B------:R-:W-:Y:S05]  /*2be0*/  BSYNC B0 ;  /* 0x0000000000007941 */ /* 0x000fea0003800000 */
.L_x_1246:
[----:B------:R0:W-:Y:S01]  /*2bf0*/  STG.E.U8 desc[UR36][R16.64], R8 ;  /* 0x0000000810007986 */ /* 0x0001e2000c101124 */
[----:B------:R-:W-:Y:S05]  /*2c00*/  BRA `(.L_x_1226) ;  /* 0x0000000400087947 */ /* 0x000fea0003800000 */
.L_x_1244:
        /* <DEDUP_REMOVED lines=16> */
.L_x_1251:
[----:B------:R-:W-:-:S04]  /*2d10*/  LOP3.LUT R2, R2, 0x80000000, RZ, 0xc0, !PT ;  /* 0x8000000002027812 */ /* 0x000fc800078ec0ff */
[----:B------:R-:W-:-:S04]  /*2d20*/  SHF.R.U32.HI R3, RZ, 0x18, R2 ;  /* 0x00000018ff037819 */ /* 0x000fc80000011602 */
[----:B------:R-:W-:-:S04]  /*2d30*/  LOP3.LUT R0, R0, R3, RZ, 0xfc, !PT ;  /* 0x0000000300007212 */ /* 0x000fc800078efcff */
[----:B------:R-:W-:-:S07]  /*2d40*/  PRMT R8, R0, 0x7610, R8 ;  /* 0x0000761000087816 */ /* 0x000fce0000000008 */
.L_x_1250:
[----:B------:R-:W-:Y:S05]  /*2d50*/  BSYNC B0 ;  /* 0x0000000000007941 */ /* 0x000fea0003800000 */
.L_x_1249:
[----:B------:R3:W-:Y:S01]  /*2d60*/  STG.E.U8 desc[UR36][R16.64], R8 ;  /* 0x0000000810007986 */ /* 0x0007e2000c101124 */
[----:B------:R-:W-:Y:S05]  /*2d70*/  BRA `(.L_x_1226) ;  /* 0x0000000000ac7947 */ /* 0x000fea0003800000 */
.L_x_1243:
[----:B------:R-:W-:-:S13]  /*2d80*/  ISETP.NE.AND P0, PT, R0, 0x1c, PT ;  /* 0x0000001c0000780c */ /* 0x000fda0003f05270 */
[----:B------:R-:W-:Y:S05]  /*2d90*/  @!P0 BRA `(.L_x_1252) ;  /* 0x00000000009c8947 */ /* 0x000fea0003800000 */
[----:B------:R-:W-:-:S13]  /*2da0*/  ISETP.NE.AND P0, PT, R0, 0x1d, PT ;  /* 0x0000001d0000780c */ /* 0x000fda0003f05270 */
[----:B------:R-:W-:Y:S05]  /*2db0*/  @!P0 BRA `(.L_x_1253) ;  /* 0x0000000000888947 */ /* 0x000fea0003800000 */
[----:B------:R-:W-:-:S13]  /*2dc0*/  ISETP.NE.AND P0, PT, R0, 0x2c, PT ;  /* 0x0000002c0000780c */ /* 0x000fda0003f05270 */
[----:B------:R-:W-:Y:S05]  /*2dd0*/  @P0 BRA `(.L_x_1225) ;  /* 0x00000000003c0947 */ /* 0x000fea0003800000 */
        /* <DEDUP_REMOVED lines=15> */
.L_x_1225:
        /* <DEDUP_REMOVED lines=16> */
.L_x_1254:
[----:B------:R-:W-:Y:S05]  /*2fd0*/  BRA `(.L_x_1226) ;  /* 0x0000000000147947 */ /* 0x000fea0003800000 */
.L_x_1253:
[----:B------:R-:W0:Y:S02]  /*2fe0*/  F2I.U64.TRUNC R2, R2 ;  /* 0x0000000200027311 */ /* 0x000e24000020d800 */
[----:B0-----:R2:W-:Y:S01]  /*2ff0*/  STG.E.64 desc[UR36][R16.64], R2 ;  /* 0x0000000210007986 */ /* 0x0015e2000c101b24 */
[----:B------:R-:W-:Y:S05]  /*3000*/  BRA `(.L_x_1226) ;  /* 0x0000000000087947 */ /* 0x000fea0003800000 */
.L_x_1252:
[----:B------:R-:W0:Y:S02]  /*3010*/  F2I.FTZ.U32.TRUNC.NTZ R3, R2 ;  /* 0x0000000200037305 */ /* 0x000e24000021f000 */
[----:B0-----:R0:W-:Y:S02]  /*3020*/  STG.E desc[UR36][R16.64], R3 ;  /* 0x0000000310007986 */ /* 0x0011e4000c101924 */
.L_x_1226:
[----:B------:R-:W-:-:S04]  /*3030*/  IMAD R18, R23, 0x200, R18 ;  /* 0x0000020017127824 */ /* 0x000fc800078e0212 */
[----:B------:R-:W-:-:S07]  /*3040*/  VIADD R19, R18, 0x80 ;  /* 0x0000008012137836 */ /* 0x000fce0000000000 */
.L_x_1191:
[----:B------:R-:W-:Y:S05]  /*3050*/  BSYNC B7 ;  /* 0x0000000000077941 */ /* 0x000fea0003800000 */
.L_x_1190:
        /* <DEDUP_REMOVED lines=307> */
.L_x_1257:
        /* <DEDUP_REMOVED lines=22> */
.L_x_1262:
[----:B------:R-:W2:Y:S02]  /*44f0*/  LDG.E.U8 R0, desc[UR36][R2.64] ;  /* 0x0000002402007981 */ /* 0x000ea4000c1e1100 */
[----:B--2---:R-:W-:Y:S01]  /*4500*/  I2FP.F32.U32 R0, R0 ;  /* 0x0000000000007245 */ /* 0x004fe20000201000 */
[----:B------:R-:W-:Y:S06]  /*4510*/  BRA `(.L_x_1264) ;  /* 0x0000000c002c7947 */ /* 0x000fec0003800000 */
.L_x_1261:
[----:B------:R-:W-:-:S13]  /*4520*/  ISETP.NE.AND P0, PT, R4, 0x2, PT ;  /* 0x000000020400780c */ /* 0x000fda0003f05270 */
[----:B------:R-:W-:Y:S05]  /*4530*/  @!P0 BRA `(.L_x_1265) ;  /* 0x0000000000288947 */ /* 0x000fea0003800000 */
[----:B------:R-:W-:-:S13]  /*4540*/  ISETP.NE.AND P0, PT, R4, 0x3, PT ;  /* 0x000000030400780c */ /* 0x000fda0003f05270 */
[----:B------:R-:W-:Y:S05]  /*4550*/  @!P0 BRA `(.L_x_1266) ;  /* 0x0000000000148947 */ /* 0x000fea0003800000 */
[----:B------:R-:W-:-:S13]  /*4560*/  ISETP.NE.AND P0, PT, R4, 0x4, PT ;  /* 0x000000040400780c */ /* 0x000fda0003f05270 */
[----:B------:R-:W-:Y:S05]  /*4570*/  @P0 BRA `(.L_x_1263) ;  /* 0x0000000800b80947 */ /* 0x000fea0003800000 */
[----:B------:R-:W2:Y:S02]  /*4580*/  LDG.E.64 R2, desc[UR36][R2.64] ;  /* 0x0000002402027981 */ /* 0x000ea4000c1e1b00 */
[----:B--2---:R2:W3:Y:S01]  /*4590*/  I2F.S64 R0, R2 ;  /* 0x0000000200007312 */ /* 0x0044e20000301400 */
[----:B------:R-:W-:Y:S05]  /*45a0*/  BRA `(.L_x_1264) ;  /* 0x0000000c00087947 */ /* 0x000fea0003800000 */
.L_x_1266:
[----:B------:R-:W2:Y:S02]  /*45b0*/  LDG.E R0, desc[UR36][R2.64] ;  /* 0x0000002402007981 */ /* 0x000ea4000c1e1900 */
[----:B--2---:R-:W-:Y:S01]  /*45c0*/  I2FP.F32.S32 R0, R0 ;  /* 0x0000000000007245 */ /* 0x004fe20000201400 */
[----:B------:R-:W-:Y:S06]  /*45d0*/  BRA `(.L_x_1264) ;  /* 0x0000000800fc7947 */ /* 0x000fec0003800000 */
.L_x_1265:
[----:B------:R-:W2:Y:S02]  /*45e0*/  LDG.E.U16 R0, desc[UR36][R2.64] ;  /* 0x0000002402007981 */ /* 0x000ea4000c1e1500 */
[----:B--2---:R-:W1:Y:S01]  /*45f0*/  I2F.S16 R0, R0 ;  /* 0x0000000000007306 */ /* 0x004e620000101400 */
[----:B------:R-:W-:Y:S05]  /*4600*/  BRA `(.L_x_1264) ;  /* 0x0000000800f07947 */ /* 0x000fea0003800000 */
.L_x_1260:
        /* <DEDUP_REMOVED lines=8> */
.L_x_1268:
[----:B------:R-:W2:Y:S02]  /*4690*/  LDG.E.U16 R0, desc[UR36][R2.64] ;  /* 0x0000002402007981 */ /* 0x000ea4000c1e1500 */
[----:B--2---:R-:W-:Y:S01]  /*46a0*/  HADD2.F32 R0, -RZ, R0.H0_H0 ;  /* 0x20000000ff007230 */ /* 0x004fe20000004100 */
[----:B------:R-:W-:Y:S06]  /*46b0*/  BRA `(.L_x_1264) ;  /* 0x0000000800c47947 */ /* 0x000fec0003800000 */
.L_x_1267:
        /* <DEDUP_REMOVED lines=8> */
.L_x_1270:
[----:B------:R-:W2:Y:S02]  /*4740*/  LDG.E.U16 R0, desc[UR36][R2.64] ;  /* 0x0000002402007981 */ /* 0x000ea4000c1e1500 */
[----:B--2---:R-:W-:Y:S01]  /*4750*/  HADD2.F32 R0, -RZ, R0.H0_H0 ;  /* 0x20000000ff007230 */ /* 0x004fe20000004100 */
[----:B------:R-:W-:Y:S06]  /*4760*/  BRA `(.L_x_1264) ;  /* 0x0000000800987947 */ /* 0x000fec0003800000 */
.L_x_1269:
[----:B------:R-:W2:Y:S01]  /*4770*/  LDG.E.64 R2, desc[UR36][R2.64] ;  /* 0x0000002402027981 */ /* 0x000ea2000c1e1b00 */
[----:B------:R-:W-:Y:S01]  /*4780*/  UMOV UR4, 0xf0000000 ;  /* 0xf000000000047882 */ /* 0x000fe20000000000 */
[----:B------:R-:W-:Y:S01]  /*4790*/  UMOV UR5, 0x380fffff ;  /* 0x380fffff00057882 */ /* 0x000fe20000000000 */
[----:B--2---:R-:W0:Y:S01]  /*47a0*/  F2F.F32.F64 R0, R2 ;  /* 0x0000000200007310 */ /* 0x004e220000301000 */
[----:B------:R-:W-:-:S14]  /*47b0*/  DSETP.GEU.AND P0, PT, |R2|, UR4, PT ;  /* 0x0000000402007e2a */ /* 0x000fdc000bf0e200 */
[----:B0-----:R-:W-:Y:S01]  /*47c0*/  @!P0 FMUL R0, R0, 1.175494350822287508e-38 ;  /* 0x0080000000008820 */ /* 0x001fe20000400000 */
[----:B------:R-:W-:Y:S06]  /*47d0*/  BRA `(.L_x_1264) ;  /* 0x00000008007c7947 */ /* 0x000fec0003800000 */
.L_x_1259:
        /* <DEDUP_REMOVED lines=12> */
.L_x_1273:
[----:B------:R-:W2:Y:S01]  /*48a0*/  LDG.E.64 R2, desc[UR36][R2.64] ;  /* 0x0000002402027981 */ /* 0x000ea2000c1e1b00 */
[----:B------:R-:W-:Y:S01]  /*48b0*/  UMOV UR4, 0xf0000000 ;  /* 0xf000000000047882 */ /* 0x000fe20000000000 */
[----:B------:R-:W-:Y:S01]  /*48c0*/  UMOV UR5, 0x380fffff ;  /* 0x380fffff00057882 */ /* 0x000fe20000000000 */
[----:B--2---:R-:W0:Y:S01]  /*48d0*/  F2F.F32.F64 R0, R2 ;  /* 0x0000000200007310 */ /* 0x004e220000301000 */
[----:B------:R-:W-:-:S14]  /*48e0*/  DSETP.GEU.AND P0, PT, |R2|, UR4, PT ;  /* 0x0000000402007e2a */ /* 0x000fdc000bf0e200 */
[----:B0-----:R-:W-:Y:S01]  /*48f0*/  @!P0 FMUL R0, R0, 1.175494350822287508e-38 ;  /* 0x0080000000008820 */ /* 0x001fe20000400000 */
[----:B------:R-:W-:Y:S06]  /*4900*/  BRA `(.L_x_1264) ;  /* 0x0000000800307947 */ /* 0x000fec0003800000 */
.L_x_1272:
        /* <DEDUP_REMOVED lines=26> */
.L_x_1275:
        /* <DEDUP_REMOVED lines=13> */
.L_x_1274:
[----:B------:R-:W2:Y:S02]  /*4b80*/  LDG.E.U16 R0, desc[UR36][R2.64] ;  /* 0x0000002402007981 */ /* 0x000ea4000c1e1500 */
[----:B--2---:R-:W-:Y:S01]  /*4b90*/  IMAD.U32 R0, R0, 0x10000, RZ ;  /* 0x0001000000007824 */ /* 0x004fe200078e00ff */
[----:B------:R-:W-:Y:S06]  /*4ba0*/  BRA `(.L_x_1264) ;  /* 0x0000000400887947 */ /* 0x000fec0003800000 */
.L_x_1271:
        /* <DEDUP_REMOVED lines=11> */
.L_x_1278:
        /* <DEDUP_REMOVED lines=20> */
.L_x_1280:
[----:B------:R-:W-:Y:S05]  /*4da0*/  BSYNC B0 ;  /* 0x0000000000007941 */ /* 0x000fea0003800000 */
.L_x_1279:
[----:B------:R-:W-:Y:S01]  /*4db0*/  LEA R3, R0, 0x3b800000, 0x17 ;  /* 0x3b80000000037811 */ /* 0x000fe200078eb8ff */
[----:B------:R-:W-:-:S05]  /*4dc0*/  IMAD.SHL.U32 R0, R2, 0x100000, RZ ;  /* 0x0010000002007824 */ /* 0x000fca00078e00ff */
[----:B------:R-:W-:Y:S01]  /*4dd0*/  LOP3.LUT R0, R3, R0, R4, 0xfe, !PT ;  /* 0x0000000003007212 */ /* 0x000fe200078efe04 */
[----:B------:R-:W-:Y:S06]  /*4de0*/  BRA `(.L_x_1264) ;  /* 0x0000000000f87947 */ /* 0x000fec0003800000 */
.L_x_1277:
        /* <DEDUP_REMOVED lines=20> */
.L_x_1282:
[----:B------:R-:W-:Y:S05]  /*4f30*/  BSYNC B0 ;  /* 0x0000000000007941 */ /* 0x000fea0003800000 */
.L_x_1281:
[----:B------:R-:W-:Y:S01]  /*4f40*/  LEA R3, R0, 0x37800000, 0x17 ;  /* 0x3780000000037811 */ /* 0x000fe200078eb8ff */
[----:B------:R-:W-:-:S05]  /*4f50*/  IMAD.SHL.U32 R0, R2, 0x200000, RZ ;  /* 0x0020000002007824 */ /* 0x000fca00078e00ff */
[----:B------:R-:W-:Y:S01]  /*4f60*/  LOP3.LUT R0, R3, R0, R4, 0xfe, !PT ;  /* 0x0000000003007212 */ /* 0x000fe200078efe04 */
[----:B------:R-:W-:Y:S06]  /*4f70*/  BRA `(.L_x_1264) ;  /* 0x0000000000947947 */ /* 0x000fec0003800000 */
.L_x_1276:
        /* <DEDUP_REMOVED lines=14> */
.L_x_1263:
        /* <DEDUP_REMOVED lines=16> */
.L_x_1285:
[----:B------:R-:W-:Y:S01]  /*5160*/  IMAD.MOV.U32 R0, RZ, RZ, RZ ;  /* 0x000000ffff007224 */ /* 0x000fe200078e00ff */
[----:B------:R-:W-:Y:S06]  /*5170*/  BRA `(.L_x_1264) ;  /* 0x0000000000147947 */ /* 0x000fec0003800000 */
.L_x_1284:
[----:B------:R-:W2:Y:S02]  /*5180*/  LDG.E.64 R2, desc[UR36][R2.64] ;  /* 0x0000002402027981 */ /* 0x000ea4000c1e1b00 */
[----:B--2---:R0:W1:Y:S01]  /*5190*/  I2F.U64 R0, R2 ;  /* 0x0000000200007312 */ /* 0x0040620000301000 */
[----:B------:R-:W-:Y:S05]  /*51a0*/  BRA `(.L_x_1264) ;  /* 0x0000000000087947 */ /* 0x000fea0003800000 */
.L_x_1283:
[----:B------:R-:W2:Y:S02]  /*51b0*/  LDG.E R0, desc[UR36][R2.64] ;  /* 0x0000002402007981 */ /* 0x000ea4000c1e1900 */
[----:B--2---:R-:W-:-:S07]  /*51c0*/  I2FP.F32.U32 R0, R0 ;  /* 0x0000000000007245 */ /* 0x004fce0000201000 */
.L_x_1264:
[----:B------:R-:W-:Y:S05]  /*51d0*/  BSYNC B6 ;  /* 0x0000000000067941 */ /* 0x000fea0003800000 */
.L_x_1258:
[----:B0-2-4-:R-:W0:Y:S01]  /*51e0*/  LDC.U8 R3, c[0x0][0x421] ;  /* 0x00010840ff037b82 */ /* 0x015e220000000000 */
[----:B-1-3-5:R-:W-:-:S06]  /*51f0*/  FMUL.RZ R2, R0, 0.15915493667125701904 ;  /* 0x3e22f98300027820 */ /* 0x02afcc000040c000 */
        /* <DEDUP_REMOVED lines=15> */
.L_x_1289:
[----:B------:R-:W0:Y:S02]  /*52f0*/  F2I.S64.TRUNC R2, R2 ;  /* 0x0000000200027311 */ /* 0x000e24000020d900 */
[----:B0-----:R-:W-:-:S05]  /*5300*/  IMAD.MOV.U32 R5, RZ, RZ, R2 ;  /* 0x000000ffff057224 */ /* 0x001fca00078e0002 */
[----:B------:R4:W-:Y:S01]  /*5310*/  STG.E.U8 desc[UR36][R16.64], R5 ;  /* 0x0000000510007986 */ /* 0x0009e2000c101124 */
[----:B------:R-:W-:Y:S05]  /*5320*/  BRA `(.L_x_1291) ;  /* 0x0000000c00407947 */ /* 0x000fea0003800000 */
.L_x_1288:
        /* <DEDUP_REMOVED lines=9> */
.L_x_1293:
[----:B------:R-:W0:Y:S02]  /*53c0*/  F2I.FTZ.TRUNC.NTZ R3, R2 ;  /* 0x0000000200037305 */ /* 0x000e24000021f100 */
[----:B0-----:R2:W-:Y:S01]  /*53d0*/  STG.E desc[UR36][R16.64], R3 ;  /* 0x0000000310007986 */ /* 0x0015e2000c101924 */
[----:B------:R-:W-:Y:S05]  /*53e0*/  BRA `(.L_x_1291) ;  /* 0x0000000c00107947 */ /* 0x000fea0003800000 */
.L_x_1292:
[----:B------:R-:W0:Y:S02]  /*53f0*/  F2I.FTZ.TRUNC.NTZ R3, R2 ;  /* 0x0000000200037305 */ /* 0x000e24000021f100 */
[----:B0-----:R0:W-:Y:S01]  /*5400*/  STG.E.U16 desc[UR36][R16.64], R3 ;  /* 0x0000000310007986 */ /* 0x0011e2000c101524 */
[----:B------:R-:W-:Y:S05]  /*5410*/  BRA `(.L_x_1291) ;  /* 0x0000000c00047947 */ /* 0x000fea0003800000 */
.L_x_1287:
        /* <DEDUP_REMOVED lines=8> */
.L_x_1295:
[----:B------:R-:W-:-:S05]  /*54a0*/  F2FP.F16.F32.PACK_AB R2, RZ, R2 ;  /* 0x00000002ff02723e */ /* 0x000fca00000000ff */
[----:B------:R0:W-:Y:S01]  /*54b0*/  STG.E.U16 desc[UR36][R16.64], R2 ;  /* 0x0000000210007986 */ /* 0x0001e2000c101524 */
[----:B------:R-:W-:Y:S05]  /*54c0*/  BRA `(.L_x_1291) ;  /* 0x0000000800d87947 */ /* 0x000fea0003800000 */
.L_x_1294:
        /* <DEDUP_REMOVED lines=9> */
.L_x_1297:
[----:B------:R-:W-:-:S04]  /*5560*/  F2FP.F16.F32.PACK_AB R3, RZ, R2 ;  /* 0x00000002ff03723e */ /* 0x000fc800000000ff */
[----:B------:R-:W-:-:S05]  /*5570*/  PRMT R3, R3, 0x5410, RZ ;  /* 0x0000541003037816 */ /* 0x000fca00000000ff */
[----:B------:R0:W-:Y:S01]  /*5580*/  STG.E desc[UR36][R16.64], R3 ;  /* 0x0000000310007986 */ /* 0x0001e2000c101924 */
[----:B------:R-:W-:Y:S05]  /*5590*/  BRA `(.L_x_1291) ;  /* 0x0000000800a47947 */ /* 0x000fea0003800000 */
.L_x_1296:
[----:B------:R-:W-:-:S06]  /*55a0*/  FMUL.FTZ R2, R2, 1 ;  /* 0x3f80000002027820 */ /* 0x000fcc0000410000 */
[----:B------:R-:W0:Y:S02]  /*55b0*/  F2F.F64.F32 R2, R2 ;  /* 0x0000000200027310 */ /* 0x000e240000201800 */
[----:B0-----:R0:W-:Y:S01]  /*55c0*/  STG.E.64 desc[UR36][R16.64], R2 ;  /* 0x0000000210007986 */ /* 0x0011e2000c101b24 */
[----:B------:R-:W-:Y:S05]  /*55d0*/  BRA `(.L_x_1291) ;  /* 0x0000000800947947 */ /* 0x000fea0003800000 */
.L_x_1286:
        /* <DEDUP_REMOVED lines=12> */
.L_x_1300:
[----:B------:R-:W-:Y:S01]  /*56a0*/  FMUL.FTZ R4, R2, 1 ;  /* 0x3f80000002047820 */ /* 0x000fe20000410000 */
[----:B------:R-:W-:-:S05]  /*56b0*/  CS2R R6, SRZ ;  /* 0x0000000000067805 */ /* 0x000fca000001ff00 */
[----:B------:R-:W0:Y:S02]  /*56c0*/  F2F.F64.F32 R4, R4 ;  /* 0x0000000400047310 */ /* 0x000e240000201800 */
[----:B0-----:R0:W-:Y:S01]  /*56d0*/  STG.E.128 desc[UR36][R16.64], R4 ;  /* 0x0000000410007986 */ /* 0x0011e2000c101d24 */
[----:B------:R-:W-:Y:S05]  /*56e0*/  BRA `(.L_x_1291) ;  /* 0x0000000800507947 */ /* 0x000fea0003800000 */
.L_x_1299:
        /* <DEDUP_REMOVED lines=20> */
.L_x_1304:
[----:B------:R-:W-:Y:S05]  /*5830*/  BSYNC B0 ;  /* 0x0000000000007941 */ /* 0x000fea0003800000 */
.L_x_1303:
[----:B------:R-:W-:-:S05]  /*5840*/  LOP3.LUT R5, R0, R5, RZ, 0xfc, !PT ;  /* 0x0000000500057212 */ /* 0x000fca00078efcff */
[----:B------:R0:W-:Y:S01]  /*5850*/  STG.E.U8 desc[UR36][R16.64], R5 ;  /* 0x0000000510007986 */ /* 0x0001e2000c101124 */
[----:B------:R-:W-:Y:S05]  /*5860*/  BRA `(.L_x_1291) ;  /* 0x0000000400f07947 */ /* 0x000fea0003800000 */
.L_x_1302:
        /* <DEDUP_REMOVED lines=12> */
.L_x_1306:
[----:B------:R-:W-:Y:S01]  /*5930*/  IMAD.MOV.U32 R0, RZ, RZ, 0x7f ;  /* 0x0000007fff007424 */ /* 0x000fe200078e00ff */
[----:B------:R-:W-:-:S04]  /*5940*/  ISETP.GT.U32.AND P0, PT, R4, 0x7f800000, PT ;  /* 0x7f8000000400780c */ /* 0x000fc80003f04070 */
[----:B------:R-:W-:-:S09]  /*5950*/  SEL R0, R0, 0x7c, P0 ;  /* 0x0000007c00007807 */ /* 0x000fd20000000000 */
.L_x_1307:
[----:B------:R-:W-:Y:S05]  /*5960*/  BSYNC B0 ;  /* 0x0000000000007941 */ /* 0x000fea0003800000 */
.L_x_1305:
[----:B------:R-:W-:-:S04]  /*5970*/  LOP3.LUT R2, R2, 0x80000000, RZ, 0xc0, !PT ;  /* 0x8000000002027812 */ /* 0x000fc800078ec0ff */
[----:B------:R-:W-:-:S04]  /*5980*/  SHF.R.U32.HI R3, RZ, 0x18, R2 ;  /* 0x00000018ff037819 */ /* 0x000fc80000011602 */
[----:B------:R-:W-:-:S05]  /*5990*/  LOP3.LUT R3, R0, R3, RZ, 0xfc, !PT ;  /* 0x0000000300037212 */ /* 0x000fca00078efcff */
[----:B------:R0:W-:Y:S01]  /*59a0*/  STG.E.U8 desc[UR36][R16.64], R3 ;  /* 0x0000000310007986 */ /* 0x0001e2000c101124 */
[----:B------:R-:W-:Y:S05]  /*59b0*/  BRA `(.L_x_1291) ;  /* 0x00000004009c7947 */ /* 0x000fea0003800000 */
.L_x_1301:
[----:B------:R-:W-:-:S05]  /*59c0*/  F2FP.BF16.F32.PACK_AB R2, RZ, R2 ;  /* 0x00000002ff02723e */ /* 0x000fca00000010ff */
[----:B------:R0:W-:Y:S01]  /*59d0*/  STG.E.U16 desc[UR36][R16.64], R2 ;  /* 0x0000000210007986 */ /* 0x0001e2000c101524 */
[----:B------:R-:W-:Y:S05]  /*59e0*/  BRA `(.L_x_1291) ;  /* 0x0000000400907947 */ /* 0x000fea0003800000 */
.L_x_1298:
        /* <DEDUP_REMOVED lines=11> */
.L_x_1310:
        /* <DEDUP_REMOVED lines=16> */
.L_x_1313:
[----:B------:R-:W-:-:S04]  /*5ba0*/  LOP3.LUT R2, R2, 0x80000000, RZ, 0xc0, !PT ;  /* 0x8000000002027812 */ /* 0x000fc800078ec0ff */
[----:B------:R-:W-:-:S04]  /*5bb0*/  SHF.R.U32.HI R3, RZ, 0x18, R2 ;  /* 0x00000018ff037819 */ /* 0x000fc80000011602 */
[----:B------:R-:W-:-:S04]  /*5bc0*/  LOP3.LUT R0, R0, R3, RZ, 0xfc, !PT ;  /* 0x0000000300007212 */ /* 0x000fc800078efcff */
[----:B------:R-:W-:-:S07]  /*5bd0*/  PRMT R8, R0, 0x7610, R8 ;  /* 0x0000761000087816 */ /* 0x000fce0000000008 */
.L_x_1312:
[----:B------:R-:W-:Y:S05]  /*5be0*/  BSYNC B0 ;  /* 0x0000000000007941 */ /* 0x000fea0003800000 */
.L_x_1311:
[----:B------:R0:W-:Y:S01]  /*5bf0*/  STG.E.U8 desc[UR36][R16.64], R8 ;  /* 0x0000000810007986 */ /* 0x0001e2000c101124 */
[----:B------:R-:W-:Y:S05]  /*5c00*/  BRA `(.L_x_1291) ;  /* 0x0000000400087947 */ /* 0x000fea0003800000 */
.L_x_1309:
        /* <DEDUP_REMOVED lines=16> */
.L_x_1316:
[----:B------:R-:W-:-:S04]  /*5d10*/  LOP3.LUT R2, R2, 0x80000000, RZ, 0xc0, !PT ;  /* 0x8000000002027812 */ /* 0x000fc800078ec0ff */
[----:B------:R-:W-:-:S04]  /*5d20*/  SHF.R.U32.HI R3, RZ, 0x18, R2 ;  /* 0x00000018ff037819 */ /* 0x000fc80000011602 */
[----:B------:R-:W-:-:S04]  /*5d30*/  LOP3.LUT R0, R0, R3, RZ, 0xfc, !PT ;  /* 0x0000000300007212 */ /* 0x000fc800078efcff */
[----:B------:R-:W-:-:S07]  /*5d40*/  PRMT R8, R0, 0x7610, R8 ;  /* 0x0000761000087816 */ /* 0x000fce0000000008 */
.L_x_1315:
[----:B------:R-:W-:Y:S05]  /*5d50*/  BSYNC B0 ;  /* 0x0000000000007941 */ /* 0x000fea0003800000 */
.L_x_1314:
[----:B------:R0:W-:Y:S01]  /*5d60*/  STG.E.U8 desc[UR36][R16.64], R8 ;  /* 0x0000000810007986 */ /* 0x0001e2000c101124 */
[----:B------:R-:W-:Y:S05]  /*5d70*/  BRA `(.L_x_1291) ;  /* 0x0000000000ac7947 */ /* 0x000fea0003800000 */
.L_x_1308:
        /* <DEDUP_REMOVED lines=21> */
.L_x_1290:
        /* <DEDUP_REMOVED lines=16> */
.L_x_1319:
[----:B------:R-:W-:Y:S05]  /*5fd0*/  BRA `(.L_x_1291) ;  /* 0x0000000000147947 */ /* 0x000fea0003800000 */
.L_x_1318:
[----:B------:R-:W0:Y:S02]  /*5fe0*/  F2I.U64.TRUNC R2, R2 ;  /* 0x0000000200027311 */ /* 0x000e24000020d800 */
[----:B0-----:R0:W-:Y:S01]  /*5ff0*/  STG.E.64 desc[UR36][R16.64], R2 ;  /* 0x0000000210007986 */ /* 0x0011e2000c101b24 */
[----:B------:R-:W-:Y:S05]  /*6000*/  BRA `(.L_x_1291) ;  /* 0x0000000000087947 */ /* 0x000fea0003800000 */
.L_x_1317:
[----:B------:R-:W0:Y:S02]  /*6010*/  F2I.FTZ.U32.TRUNC.NTZ R3, R2 ;  /* 0x0000000200037305 */ /* 0x000e24000021f000 */
[----:B0-----:R0:W-:Y:S02]  /*6020*/  STG.E desc[UR36][R16.64], R3 ;  /* 0x0000000310007986 */ /* 0x0011e4000c101924 */
.L_x_1291:
[----:B------:R-:W-:-:S07]  /*6030*/  VIADD R19, R19, 0x80 ;  /* 0x0000008013137836 */ /* 0x000fce0000000000 */
.L_x_1256:
[----:B------:R-:W-:Y:S05]  /*6040*/  BSYNC B7 ;  /* 0x0000000000077941 */ /* 0x000fea0003800000 */
.L_x_1255:
        /* <DEDUP_REMOVED lines=307> */
.L_x_1322:
        /* <DEDUP_REMOVED lines=20> */
[----:B--2---:R-:W3:Y:S01]  /*74c0*/  I2F.S16 R0, R0 ;  /* 0x0000000000007306 */ /* 0x004ee20000101400 */
[----:B------:R-:W-:Y:S05]  /*74d0*/  BRA `(.L_x_1329) ;  /* 0x0000000c00387947 */ /* 0x000fea0003800000 */
.L_x_1327:
[----:B------:R-:W2:Y:S02]  /*74e0*/  LDG.E.U8 R0, desc[UR36][R2.64] ;  /* 0x0000002402007981 */ /* 0x000ea4000c1e1100 */
[----:B--2---:R-:W-:Y:S01]  /*74f0*/  I2FP.F32.U32 R0, R0 ;  /* 0x0000000000007245 */ /* 0x004fe20000201000 */
[----:B------:R-:W-:Y:S06]  /*7500*/  BRA `(.L_x_1329) ;  /* 0x0000000c002c7947 */ /* 0x000fec0003800000 */
.L_x_1326:
[----:B------:R-:W-:-:S13]  /*7510*/  ISETP.NE.AND P0, PT, R4, 0x2, PT ;  /* 0x000000020400780c */ /* 0x000fda0003f05270 */
[----:B------:R-:W-:Y:S05]  /*7520*/  @!P0 BRA `(.L_x_1330) ;  /* 0x0000000000288947 */ /* 0x000fea0003800000 */
[----:B------:R-:W-:-:S13]  /*7530*/  ISETP.NE.AND P0, PT, R4, 0x3, PT ;  /* 0x000000030400780c */ /* 0x000fda0003f05270 */
[----:B------:R-:W-:Y:S05]  /*7540*/  @!P0 BRA `(.L_x_1331) ;  /* 0x0000000000148947 */ /* 0x000fea0003800000 */
[----:B------:R-:W-:-:S13]  /*7550*/  ISETP.NE.AND P0, PT, R4, 0x4, PT ;  /* 0x000000040400780c */ /* 0x000fda0003f05270 */
[----:B------:R-:W-:Y:S05]  /*7560*/  @P0 BRA `(.L_x_1328) ;  /* 0x0000000800b80947 */ /* 0x000fea0003800000 */
[----:B------:R-:W2:Y:S02]  /*7570*/  LDG.E.64 R2, desc[UR36][R2.64] ;  /* 0x0000002402027981 */ /* 0x000ea4000c1e1b00 */
[----:B--2---:R1:W2:Y:S01]  /*7580*/  I2F.S64 R0, R2 ;  /* 0x0000000200007312 */ /* 0x0042a20000301400 */
[----:B------:R-:W-:Y:S05]  /*7590*/  BRA `(.L_x_1329) ;  /* 0x0000000c00087947 */ /* 0x000fea0003800000 */
.L_x_1331:
[----:B------:R-:W2:Y:S02]  /*75a0*/  LDG.E R0, desc[UR36][R2.64] ;  /* 0x0000002402007981 */ /* 0x000ea4000c1e1900 */
[----:B--2---:R-:W-:Y:S01]  /*75b0*/  I2FP.F32.S32 R0, R0 ;  /* 0x0000000000007245 */ /* 0x004fe20000201400 */
[----:B------:R-:W-:Y:S06]  /*75c0*/  BRA `(.L_x_1329) ;  /* 0x0000000800fc7947 */ /* 0x000fec0003800000 */
.L_x_1330:
[----:B------:R-:W2:Y:S02]  /*75d0*/  LDG.E.U16 R0, desc[UR36][R2.64] ;  /* 0x0000002402007981 */ /* 0x000ea4000c1e1500 */
[----:B--2---:R-:W0:Y:S01]  /*75e0*/  I2F.S16 R0, R0 ;  /* 0x0000000000007306 */ /* 0x004e220000101400 */
[----:B------:R-:W-:Y:S05]  /*75f0*/  BRA `(.L_x_1329) ;  /* 0x0000000800f07947 */ /* 0x000fea0003800000 */
.L_x_1325:
        /* <DEDUP_REMOVED lines=8> */
.L_x_1333:
[----:B------:R-:W2:Y:S02]  /*7680*/  LDG.E.U16 R0, desc[UR36][R2.64] ;  /* 0x0000002402007981 */ /* 0x000ea4000c1e1500 */
[----:B--2---:R-:W-:Y:S01]  /*7690*/  HADD2.F32 R0, -RZ, R0.H0_H0 ;  /* 0x20000000ff007230 */ /* 0x004fe20000004100 */
[----:B------:R-:W-:Y:S06]  /*76a0*/  BRA `(.L_x_1329) ;  /* 0x0000000800c47947 */ /* 0x000fec0003800000 */
.L_x_1332:
        /* <DEDUP_REMOVED lines=8> */
.L_x_1335:
[----:B------:R-:W2:Y:S02]  /*7730*/  LDG.E.U16 R0, desc[UR36][R2.64] ;  /* 0x0000002402007981 */ /* 0x000ea4000c1e1500 */
[----:B--2---:R-:W-:Y:S01]  /*7740*/  HADD2.F32 R0, -RZ, R0.H0_H0 ;  /* 0x20000000ff007230 */ /* 0x004fe20000004100 */
[----:B------:R-:W-:Y:S06]  /*7750*/  BRA `(.L_x_1329) ;  /* 0x0000000800987947 */ /* 0x000fec0003800000 */
.L_x_1334:
[----:B------:R-:W2:Y:S01]  /*7760*/  LDG.E.64 R2, desc[UR36][R2.64] ;  /* 0x0000002402027981 */ /* 0x000ea2000c1e1b00 */
[----:B------:R-:W-:Y:S01]  /*7770*/  UMOV UR4, 0xf0000000 ;  /* 0xf000000000047882 */ /* 0x000fe20000000000 */
[----:B------:R-:W-:Y:S01]  /*7780*/  UMOV UR5, 0x380fffff ;  /* 0x380fffff00057882 */ /* 0x000fe20000000000 */
[----:B--2---:R-:W0:Y:S01]  /*7790*/  F2F.F32.F64 R0, R2 ;  /* 0x0000000200007310 */ /* 0x004e220000301000 */
[----:B------:R-:W-:-:S14]  /*77a0*/  DSETP.GEU.AND P0, PT, |R2|, UR4, PT ;  /* 0x0000000402007e2a */ /* 0x000fdc000bf0e200 */
[----:B0-----:R-:W-:Y:S01]  /*77b0*/  @!P0 FMUL R0, R0, 1.175494350822287508e-38 ;  /* 0x0080000000008820 */ /* 0x001fe20000400000 */
[----:B------:R-:W-:Y:S06]  /*77c0*/  BRA `(.L_x_1329) ;  /* 0x00000008007c7947 */ /* 0x000fec0003800000 */
.L_x_1324:
        /* <DEDUP_REMOVED lines=12> */
.L_x_1338:
[----:B------:R-:W2:Y:S01]  /*7890*/  LDG.E.64 R2, desc[UR36][R2.64] ;  /* 0x0000002402027981 */ /* 0x000ea2000c1e1b00 */
[----:B------:R-:W-:Y:S01]  /*78a0*/  UMOV UR4, 0xf0000000 ;  /* 0xf000000000047882 */ /* 0x000fe20000000000 */
[----:B------:R-:W-:Y:S01]  /*78b0*/  UMOV UR5, 0x380fffff ;  /* 0x380fffff00057882 */ /* 0x000fe20000000000 */
[----:B--2---:R-:W0:Y:S01]  /*78c0*/  F2F.F32.F64 R0, R2 ;  /* 0x0000000200007310 */ /* 0x004e220000301000 */
[----:B------:R-:W-:-:S14]  /*78d0*/  DSETP.GEU.AND P0, PT, |R2|, UR4, PT ;  /* 0x0000000402007e2a */ /* 0x000fdc000bf0e200 */
[----:B0-----:R-:W-:Y:S01]  /*78e0*/  @!P0 FMUL R0, R0, 1.175494350822287508e-38 ;  /* 0x0080000000008820 */ /* 0x001fe20000400000 */
[----:B------:R-:W-:Y:S06]  /*78f0*/  BRA `(.L_x_1329) ;  /* 0x0000000800307947 */ /* 0x000fec0003800000 */
.L_x_1337:
        /* <DEDUP_REMOVED lines=26> */
.L_x_1340:
        /* <DEDUP_REMOVED lines=13> */
.L_x_1339:
[----:B------:R-:W2:Y:S02]  /*7b70*/  LDG.E.U16 R0, desc[UR36][R2.64] ;  /* 0x0000002402007981 */ /* 0x000ea4000c1e1500 */
[----:B--2---:R-:W-:Y:S01]  /*7b80*/  IMAD.U32 R0, R0, 0x10000, RZ ;  /* 0x0001000000007824 */ /* 0x004fe200078e00ff */
[----:B------:R-:W-:Y:S06]  /*7b90*/  BRA `(.L_x_1329) ;  /* 0x0000000400887947 */ /* 0x000fec0003800000 */
.L_x_1336:
        /* <DEDUP_REMOVED lines=11> */
.L_x_1343:
        /* <DEDUP_REMOVED lines=20> */
.L_x_1345:
[----:B------:R-:W-:Y:S05]  /*7d90*/  BSYNC B0 ;  /* 0x0000000000007941 */ /* 0x000fea0003800000 */
.L_x_1344:
[----:B------:R-:W-:Y:S01]  /*7da0*/  LEA R3, R0, 0x3b800000, 0x17 ;  /* 0x3b80000000037811 */ /* 0x000fe200078eb8ff */
[----:B------:R-:W-:-:S05]  /*7db0*/  IMAD.SHL.U32 R0, R2, 0x100000, RZ ;  /* 0x0010000002007824 */ /* 0x000fca00078e00ff */
[----:B------:R-:W-:Y:S01]  /*7dc0*/  LOP3.LUT R0, R3, R0, R4, 0xfe, !PT ;  /* 0x0000000003007212 */ /* 0x000fe200078efe04 */
[----:B------:R-:W-:Y:S06]  /*7dd0*/  BRA `(.L_x_1329) ;  /* 0x0000000000f87947 */ /* 0x000fec0003800000 */
.L_x_1342:
        /* <DEDUP_REMOVED lines=20> */
.L_x_1347:
[----:B------:R-:W-:Y:S05]  /*7f20*/  BSYNC B0 ;  /* 0x0000000000007941 */ /* 0x000fea0003800000 */
.L_x_1346:
[----:B------:R-:W-:Y:S01]  /*7f30*/  LEA R3, R0, 0x37800000, 0x17 ;  /* 0x3780000000037811 */ /* 0x000fe200078eb8ff */
[----:B------:R-:W-:-:S05]  /*7f40*/  IMAD.SHL.U32 R0, R2, 0x200000, RZ ;  /* 0x0020000002007824 */ /* 0x000fca00078e00ff */
[----:B------:R-:W-:Y:S01]  /*7f50*/  LOP3.LUT R0, R3, R0, R4, 0xfe, !PT ;  /* 0x0000000003007212 */ /* 0x000fe200078efe04 */
[----:B------:R-:W-:Y:S06]  /*7f60*/  BRA `(.L_x_1329) ;  /* 0x0000000000947947 */ /* 0x000fec0003800000 */
.L_x_1341:
        /* <DEDUP_REMOVED lines=14> */
.L_x_1328:
        /* <DEDUP_REMOVED lines=16> */
.L_x_1350:
[----:B------:R-:W-:Y:S01]  /*8150*/  IMAD.MOV.U32 R0, RZ, RZ, RZ ;  /* 0x000000ffff007224 */ /* 0x000fe200078e00ff */
[----:B------:R-:W-:Y:S06]  /*8160*/  BRA `(.L_x_1329) ;  /* 0x0000000000147947 */ /* 0x000fec0003800000 */
.L_x_1349:
[----:B------:R-:W2:Y:S02]  /*8170*/  LDG.E.64 R2, desc[UR36][R2.64] ;  /* 0x0000002402027981 */ /* 0x000ea4000c1e1b00 */
[----:B--2---:R0:W1:Y:S01]  /*8180*/  I2F.U64 R0, R2 ;  /* 0x0000000200007312 */ /* 0x0040620000301000 */
[----:B------:R-:W-:Y:S05]  /*8190*/  BRA `(.L_x_1329) ;  /* 0x0000000000087947 */ /* 0x000fea0003800000 */
.L_x_1348:
[----:B------:R-:W2:Y:S02]  /*81a0*/  LDG.E R0, desc[UR36][R2.64] ;  /* 0x0000002402007981 */ /* 0x000ea4000c1e1900 */
[----:B--2---:R-:W-:-:S07]  /*81b0*/  I2FP.F32.U32 R0, R0 ;  /* 0x0000000000007245 */ /* 0x004fce0000201000 */
.L_x_1329:
[----:B------:R-:W-:Y:S05]  /*81c0*/  BSYNC B6 ;  /* 0x0000000000067941 */ /* 0x000fea0003800000 */
.L_x_1323:
[----:B01--4-:R-:W0:Y:S01]  /*81d0*/  LDC.U8 R3, c[0x0][0x421] ;  /* 0x00010840ff037b82 */ /* 0x013e220000000000 */
[----:B--23-5:R-:W-:-:S06]  /*81e0*/  FMUL.RZ R2, R0, 0.15915493667125701904 ;  /* 0x3e22f98300027820 */ /* 0x02cfcc000040c000 */
        /* <DEDUP_REMOVED lines=15> */
.L_x_1354:
[----:B------:R-:W0:Y:S02]  /*82e0*/  F2I.S64.TRUNC R2, R2 ;  /* 0x0000000200027311 */ /* 0x000e24000020d900 */
[----:B0-----:R-:W-:-:S05]  /*82f0*/  IMAD.MOV.U32 R5, RZ, RZ, R2 ;  /* 0x000000ffff057224 */ /* 0x001fca00078e0002 */
[----:B------:R0:W-:Y:S01]  /*8300*/  STG.E.U8 desc[UR36][R16.64], R5 ;  /* 0x0000000510007986 */ /* 0x0001e2000c101124 */
[----:B------:R-:W-:Y:S05]  /*8310*/  BRA `(.L_x_1356) ;  /* 0x0000000c00407947 */ /* 0x000fea0003800000 */
.L_x_1353:
        /* <DEDUP_REMOVED lines=9> */
.L_x_1358:
[----:B------:R-:W0:Y:S02]  /*83b0*/  F2I.FTZ.TRUNC.NTZ R3, R2 ;  /* 0x0000000200037305 */ /* 0x000e24000021f100 */
[----:B0-----:R0:W-:Y:S01]  /*83c0*/  STG.E desc[UR36][R16.64], R3 ;  /* 0x0000000310007986 */ /* 0x0011e2000c101924 */
[----:B------:R-:W-:Y:S05]  /*83d0*/  BRA `(.L_x_1356) ;  /* 0x0000000c00107947 */ /* 0x000fea0003800000 */
.L_x_1357:
[----:B------:R-:W0:Y:S02]  /*83e0*/  F2I.FTZ.TRUNC.NTZ R3, R2 ;  /* 0x0000000200037305 */ /* 0x000e24000021f100 */
[----:B0-----:R0:W-:Y:S01]  /*83f0*/  STG.E.U16 desc[UR36][R16.64], R3 ;  /* 0x0000000310007986 */ /* 0x0011e2000c101524 */
[----:B------:R-:W-:Y:S05]  /*8400*/  BRA `(.L_x_1356) ;  /* 0x0000000c00047947 */ /* 0x000fea0003800000 */
.L_x_1352:
        /* <DEDUP_REMOVED lines=8> */
.L_x_1360:
[----:B------:R-:W-:-:S05]  /*8490*/  F2FP.F16.F32.PACK_AB R2, RZ, R2 ;  /* 0x00000002ff02723e */ /* 0x000fca00000000ff */
[----:B------:R0:W-:Y:S01]  /*84a0*/  STG.E.U16 desc[UR36][R16.64], R2 ;  /* 0x0000000210007986 */ /* 0x0001e2000c101524 */
[----:B------:R-:W-:Y:S05]  /*84b0*/  BRA `(.L_x_1356) ;  /* 0x0000000800d87947 */ /* 0x000fea0003800000 */
.L_x_1359:
        /* <DEDUP_REMOVED lines=9> */
.L_x_1362:
[----:B------:R-:W-:-:S04]  /*8550*/  F2FP.F16.F32.PACK_AB R3, RZ, R2 ;  /* 0x00000002ff03723e */ /* 0x000fc800000000ff */
[----:B------:R-:W-:-:S05]  /*8560*/  PRMT R3, R3, 0x5410, RZ ;  /* 0x0000541003037816 */ /* 0x000fca00000000ff */
[----:B------:R0:W-:Y:S01]  /*8570*/  STG.E desc[UR36][R16.64], R3 ;  /* 0x0000000310007986 */ /* 0x0001e2000c101924 */
[----:B------:R-:W-:Y:S05]  /*8580*/  BRA `(.L_x_1356) ;  /* 0x0000000800a47947 */ /* 0x000fea0003800000 */
.L_x_1361:
[----:B------:R-:W-:-:S06]  /*8590*/  FMUL.FTZ R2, R2, 1 ;  /* 0x3f80000002027820 */ /* 0x000fcc0000410000 */
[----:B------:R-:W0:Y:S02]  /*85a0*/  F2F.F64.F32 R2, R2 ;  /* 0x0000000200027310 */ /* 0x000e240000201800 */
[----:B0-----:R0:W-:Y:S01]  /*85b0*/  STG.E.64 desc[UR36][R16.64], R2 ;  /* 0x0000000210007986 */ /* 0x0011e2000c101b24 */
[----:B------:R-:W-:Y:S05]  /*85c0*/  BRA `(.L_x_1356) ;  /* 0x0000000800947947 */ /* 0x000fea0003800000 */
.L_x_1351:
        /* <DEDUP_REMOVED lines=12> */
.L_x_1365:
[----:B------:R-:W-:Y:S01]  /*8690*/  FMUL.FTZ R4, R2, 1 ;  /* 0x3f80000002047820 */ /* 0x000fe20000410000 */
[----:B------:R-:W-:-:S05]  /*86a0*/  CS2R R6, SRZ ;  /* 0x0000000000067805 */ /* 0x000fca000001ff00 */
[----:B------:R-:W0:Y:S02]  /*86b0*/  F2F.F64.F32 R4, R4 ;  /* 0x0000000400047310 */ /* 0x000e240000201800 */
[----:B0-----:R0:W-:Y:S01]  /*86c0*/  STG.E.128 desc[UR36][R16.64], R4 ;  /* 0x0000000410007986 */ /* 0x0011e2000c101d24 */
[----:B------:R-:W-:Y:S05]  /*86d0*/  BRA `(.L_x_1356) ;  /* 0x0000000800507947 */ /* 0x000fea0003800000 */
.L_x_1364:
        /* <DEDUP_REMOVED lines=20> */
.L_x_1369:
[----:B------:R-:W-:Y:S05]  /*8820*/  BSYNC B0 ;  /* 0x0000000000007941 */ /* 0x000fea0003800000 */
.L_x_1368:
[----:B------:R-:W-:-:S05]  /*8830*/  LOP3.LUT R5, R0, R5, RZ, 0xfc, !PT ;  /* 0x0000000500057212 */ /* 0x000fca00078efcff */
[----:B------:R0:W-:Y:S01]  /*8840*/  STG.E.U8 desc[UR36][R16.64], R5 ;  /* 0x0000000510007986 */ /* 0x0001e2000c101124 */
[----:B------:R-:W-:Y:S05]  /*8850*/  BRA `(.L_x_1356) ;  /* 0x0000000400f07947 */ /* 0x000fea0003800000 */
.L_x_1367:
        /* <DEDUP_REMOVED lines=12> */
.L_x_1371:
[----:B------:R-:W-:Y:S01]  /*8920*/  IMAD.MOV.U32 R0, RZ, RZ, 0x7f ;  /* 0x0000007fff007424 */ /* 0x000fe200078e00ff */
[----:B------:R-:W-:-:S04]  /*8930*/  ISETP.GT.U32.AND P0, PT, R4, 0x7f800000, PT ;  /* 0x7f8000000400780c */ /* 0x000fc80003f04070 */
[----:B------:R-:W-:-:S09]  /*8940*/  SEL R0, R0, 0x7c, P0 ;  /* 0x0000007c00007807 */ /* 0x000fd20000000000 */
.L_x_1372:
[----:B------:R-:W-:Y:S05]  /*8950*/  BSYNC B0 ;  /* 0x0000000000007941 */ /* 0x000fea0003800000 */
.L_x_1370:
[----:B------:R-:W-:-:S04]  /*8960*/  LOP3.LUT R2, R2, 0x80000000, RZ, 0xc0, !PT ;  /* 0x8000000002027812 */ /* 0x000fc800078ec0ff */
[----:B------:R-:W-:-:S04]  /*8970*/  SHF.R.U32.HI R3, RZ, 0x18, R2 ;  /* 0x00000018ff037819 */ /* 0x000fc80000011602 */
[----:B------:R-:W-:-:S05]  /*8980*/  LOP3.LUT R3, R0, R3, RZ, 0xfc, !PT ;  /* 0x0000000300037212 */ /* 0x000fca00078efcff */
[----:B------:R0:W-:Y:S01]  /*8990*/  STG.E.U8 desc[UR36][R16.64], R3 ;  /* 0x0000000310007986 */ /* 0x0001e2000c101124 */
[----:B------:R-:W-:Y:S05]  /*89a0*/  BRA `(.L_x_1356) ;  /* 0x00000004009c7947 */ /* 0x000fea0003800000 */
.L_x_1366:
[----:B------:R-:W-:-:S05]  /*89b0*/  F2FP.BF16.F32.PACK_AB R2, RZ, R2 ;  /* 0x00000002ff02723e */ /* 0x000fca00000010ff */
[----:B------:R0:W-:Y:S01]  /*89c0*/  STG.E.U16 desc[UR36][R16.64], R2 ;  /* 0x0000000210007986 */ /* 0x0001e2000c101524 */
[----:B------:R-:W-:Y:S05]  /*89d0*/  BRA `(.L_x_1356) ;  /* 0x0000000400907947 */ /* 0x000fea0003800000 */
.L_x_1363:
        /* <DEDUP_REMOVED lines=11> */
.L_x_1375:
        /* <DEDUP_REMOVED lines=16> */
.L_x_1378:
[----:B------:R-:W-:-:S04]  /*8b90*/  LOP3.LUT R2, R2, 0x80000000, RZ, 0xc0, !PT ;  /* 0x8000000002027812 */ /* 0x000fc800078ec0ff */
[----:B------:R-:W-:-:S04]  /*8ba0*/  SHF.R.U32.HI R3, RZ, 0x18, R2 ;  /* 0x00000018ff037819 */ /* 0x000fc80000011602 */
[----:B------:R-:W-:-:S04]  /*8bb0*/  LOP3.LUT R0, R0, R3, RZ, 0xfc, !PT ;  /* 0x0000000300007212 */ /* 0x000fc800078efcff */
[----:B------:R-:W-:-:S07]  /*8bc0*/  PRMT R8, R0, 0x7610, R8 ;  /* 0x0000761000087816 */ /* 0x000fce0000000008 */
.L_x_1377:
[----:B------:R-:W-:Y:S05]  /*8bd0*/  BSYNC B0 ;  /* 0x0000000000007941 */ /* 0x000fea0003800000 */
.L_x_1376:
[----:B------:R3:W-:Y:S01]  /*8be0*/  STG.E.U8 desc[UR36][R16.64], R8 ;  /* 0x0000000810007986 */ /* 0x0007e2000c101124 */
[----:B------:R-:W-:Y:S05]  /*8bf0*/  BRA `(.L_x_1356) ;  /* 0x0000000400087947 */ /* 0x000fea0003800000 */
.L_x_1374:
        /* <DEDUP_REMOVED lines=16> */
.L_x_1381:
[----:B------:R-:W-:-:S04]  /*8d00*/  LOP3.LUT R2, R2, 0x80000000, RZ, 0xc0, !PT ;  /* 0x8000000002027812 */ /* 0x000fc800078ec0ff */
[----:B------:R-:W-:-:S04]  /*8d10*/  SHF.R.U32.HI R3, RZ, 0x18, R2 ;  /* 0x00000018ff037819 */ /* 0x000fc80000011602 */
[----:B------:R-:W-:-:S04]  /*8d20*/  LOP3.LUT R0, R0, R3, RZ, 0xfc, !PT ;  /* 0x0000000300007212 */ /* 0x000fc800078efcff */
[----:B------:R-:W-:-:S07]  /*8d30*/  PRMT R8, R0, 0x7610, R8 ;  /* 0x0000761000087816 */ /* 0x000fce0000000008 */
.L_x_1380:
[----:B------:R-:W-:Y:S05]  /*8d40*/  BSYNC B0 ;  /* 0x0000000000007941 */ /* 0x000fea0003800000 */
.L_x_1379:
[----:B------:R0:W-:Y:S01]  /*8d50*/  STG.E.U8 desc[UR36][R16.64], R8 ;  /* 0x0000000810007986 */ /* 0x0001e2000c101124 */
[----:B------:R-:W-:Y:S05]  /*8d60*/  BRA `(.L_x_1356) ;  /* 0x0000000000ac7947 */ /* 0x000fea0003800000 */
.L_x_1373:
        /* <DEDUP_REMOVED lines=21> */
.L_x_1355:
        /* <DEDUP_REMOVED lines=16> */
.L_x_1384:
[----:B------:R-:W-:Y:S05]  /*8fc0*/  BRA `(.L_x_1356) ;  /* 0x0000000000147947 */ /* 0x000fea0003800000 */
.L_x_1383:
[----:B------:R-:W0:Y:S02]  /*8fd0*/  F2I.U64.TRUNC R2, R2 ;  /* 0x0000000200027311 */ /* 0x000e24000020d800 */
[----:B0-----:R2:W-:Y:S01]  /*8fe0*/  STG.E.64 desc[UR36][R16.64], R2 ;  /* 0x0000000210007986 */ /* 0x0015e2000c101b24 */
[----:B------:R-:W-:Y:S05]  /*8ff0*/  BRA `(.L_x_1356) ;  /* 0x0000000000087947 */ /* 0x000fea0003800000 */
.L_x_1382:
[----:B------:R-:W0:Y:S02]  /*9000*/  F2I.FTZ.U32.TRUNC.NTZ R3, R2 ;  /* 0x0000000200037305 */ /* 0x000e24000021f000 */
[----:B0-----:R0:W-:Y:S02]  /*9010*/  STG.E desc[UR36][R16.64], R3 ;  /* 0x0000000310007986 */ /* 0x0011e4000c101924 */
.L_x_1356:
[----:B------:R-:W-:-:S07]  /*9020*/  VIADD R19, R19, 0x80 ;  /* 0x0000008013137836 */ /* 0x000fce0000000000 */
.L_x_1321:
[----:B------:R-:W-:Y:S05]  /*9030*/  BSYNC B7 ;  /* 0x0000000000077941 */ /* 0x000fea0003800000 */
.L_x_1320:
        /* <DEDUP_REMOVED lines=306> */
.L_x_1385:
        /* <DEDUP_REMOVED lines=20> */
[----:B--2---:R-:W2:Y:S01]  /*a4a0*/  I2F.S16 R0, R0 ;  /* 0x0000000000007306 */ /* 0x004ea20000101400 */
[----:B------:R-:W-:Y:S05]  /*a4b0*/  BRA `(.L_x_1392) ;  /* 0x0000000c00387947 */ /* 0x000fea0003800000 */
.L_x_1390:
[----:B------:R-:W2:Y:S02]  /*a4c0*/  LDG.E.U8 R0, desc[UR36][R2.64] ;  /* 0x0000002402007981 */ /* 0x000ea4000c1e1100 */
[----:B--2---:R-:W-:Y:S01]  /*a4d0*/  I2FP.F32.U32 R0, R0 ;  /* 0x0000000000007245 */ /* 0x004fe20000201000 */
[----:B------:R-:W-:Y:S06]  /*a4e0*/  BRA `(.L_x_1392) ;  /* 0x0000000c002c7947 */ /* 0x000fec0003800000 */
.L_x_1389:
[----:B------:R-:W-:-:S13]  /*a4f0*/  ISETP.NE.AND P0, PT, R4, 0x2, PT ;  /* 0x000000020400780c */ /* 0x000fda0003f05270 */
[----:B------:R-:W-:Y:S05]  /*a500*/  @!P0 BRA `(.L_x_1393) ;  /* 0x0000000000288947 */ /* 0x000fea0003800000 */
[----:B------:R-:W-:-:S13]  /*a510*/  ISETP.NE.AND P0, PT, R4, 0x3, PT ;  /* 0x000000030400780c */ /* 0x000fda0003f05270 */
[----:B------:R-:W-:Y:S05]  /*a520*/  @!P0 BRA `(.L_x_1394) ;  /* 0x0000000000148947 */ /* 0x000fea0003800000 */
[----:B------:R-:W-:-:S13]  /*a530*/  ISETP.NE.AND P0, PT, R4, 0x4, PT ;  /* 0x000000040400780c */ /* 0x000fda0003f05270 */
[----:B------:R-:W-:Y:S05]  /*a540*/  @P0 BRA `(.L_x_1391) ;  /* 0x0000000800b80947 */ /* 0x000fea0003800000 */
[----:B------:R-:W2:Y:S02]  /*a550*/  LDG.E.64 R2, desc[UR36][R2.64] ;  /* 0x0000002402027981 */ /* 0x000ea4000c1e1b00 */
[----:B--2---:R3:W4:Y:S01]  /*a560*/  I2F.S64 R0, R2 ;  /* 0x0000000200007312 */ /* 0x0047220000301400 */
[----:B------:R-:W-:Y:S05]  /*a570*/  BRA `(.L_x_1392) ;  /* 0x0000000c00087947 */ /* 0x000fea0003800000 */
.L_x_1394:
[----:B------:R-:W2:Y:S02]  /*a580*/  LDG.E R0, desc[UR36][R2.64] ;  /* 0x0000002402007981 */ /* 0x000ea4000c1e1900 */
[----:B--2---:R-:W-:Y:S01]  /*a590*/  I2FP.F32.S32 R0, R0 ;  /* 0x0000000000007245 */ /* 0x004fe20000201400 */
[----:B------:R-:W-:Y:S06]  /*a5a0*/  BRA `(.L_x_1392) ;  /* 0x0000000800fc7947 */ /* 0x000fec0003800000 */
.L_x_1393:
[----:B------:R-:W2:Y:S02]  /*a5b0*/  LDG.E.U16 R0, desc[UR36][R2.64] ;  /* 0x0000002402007981 */ /* 0x000ea4000c1e1500 */
[----:B--2---:R-:W0:Y:S01]  /*a5c0*/  I2F.S16 R0, R0 ;  /* 0x0000000000007306 */ /* 0x004e220000101400 */
[----:B------:R-:W-:Y:S05]  /*a5d0*/  BRA `(.L_x_1392) ;  /* 0x0000000800f07947 */ /* 0x000fea0003800000 */
.L_x_1388:
        /* <DEDUP_REMOVED lines=8> */
.L_x_1396:
[----:B------:R-:W2:Y:S02]  /*a660*/  LDG.E.U16 R0, desc[UR36][R2.64] ;  /* 0x0000002402007981 */ /* 0x000ea4000c1e1500 */
[----:B--2---:R-:W-:Y:S01]  /*a670*/  HADD2.F32 R0, -RZ, R0.H0_H0 ;  /* 0x20000000ff007230 */ /* 0x004fe20000004100 */
[----:B------:R-:W-:Y:S06]  /*a680*/  BRA `(.L_x_1392) ;  /* 0x0000000800c47947 */ /* 0x000fec0003800000 */
.L_x_1395:
        /* <DEDUP_REMOVED lines=8> */
.L_x_1398:
[----:B------:R-:W2:Y:S02]  /*a710*/  LDG.E.U16 R0, desc[UR36][R2.64] ;  /* 0x0000002402007981 */ /* 0x000ea4000c1e1500 */
[----:B--2---:R-:W-:Y:S01]  /*a720*/  HADD2.F32 R0, -RZ, R0.H0_H0 ;  /* 0x20000000ff007230 */ /* 0x004fe20000004100 */
[----:B------:R-:W-:Y:S06]  /*a730*/  BRA `(.L_x_1392) ;  /* 0x0000000800987947 */ /* 0x000fec0003800000 */
.L_x_1397:
[----:B------:R-:W2:Y:S01]  /*a740*/  LDG.E.64 R2, desc[UR36][R2.64] ;  /* 0x0000002402027981 */ /* 0x000ea2000c1e1b00 */
[----:B------:R-:W-:Y:S01]  /*a750*/  UMOV UR4, 0xf0000000 ;  /* 0xf000000000047882 */ /* 0x000fe20000000000 */
[----:B------:R-:W-:Y:S01]  /*a760*/  UMOV UR5, 0x380fffff ;  /* 0x380fffff00057882 */ /* 0x000fe20000000000 */
[----:B--2---:R-:W0:Y:S01]  /*a770*/  F2F.F32.F64 R0, R2 ;  /* 0x0000000200007310 */ /* 0x004e220000301000 */
[----:B------:R-:W-:-:S14]  /*a780*/  DSETP.GEU.AND P0, PT, |R2|, UR4, PT ;  /* 0x0000000402007e2a */ /* 0x000fdc000bf0e200 */
[----:B0-----:R-:W-:Y:S01]  /*a790*/  @!P0 FMUL R0, R0, 1.175494350822287508e-38 ;  /* 0x0080000000008820 */ /* 0x001fe20000400000 */
[----:B------:R-:W-:Y:S06]  /*a7a0*/  BRA `(.L_x_1392) ;  /* 0x00000008007c7947 */ /* 0x000fec0003800000 */
.L_x_1387:
        /* <DEDUP_REMOVED lines=12> */
.L_x_1401:
[----:B------:R-:W2:Y:S01]  /*a870*/  LDG.E.64 R2, desc[UR36][R2.64] ;  /* 0x0000002402027981 */ /* 0x000ea2000c1e1b00 */
[----:B------:R-:W-:Y:S01]  /*a880*/  UMOV UR4, 0xf0000000 ;  /* 0xf000000000047882 */ /* 0x000fe20000000000 */
[----:B------:R-:W-:Y:S01]  /*a890*/  UMOV UR5, 0x380fffff ;  /* 0x380fffff00057882 */ /* 0x000fe20000000000 */
[----:B--2---:R-:W0:Y:S01]  /*a8a0*/  F2F.F32.F64 R0, R2 ;  /* 0x0000000200007310 */ /* 0x004e220000301000 */
[----:B------:R-:W-:-:S14]  /*a8b0*/  DSETP.GEU.AND P0, PT, |R2|, UR4, PT ;  /* 0x0000000402007e2a */ /* 0x000fdc000bf0e200 */
[----:B0-----:R-:W-:Y:S01]  /*a8c0*/  @!P0 FMUL R0, R0, 1.175494350822287508e-38 ;  /* 0x0080000000008820 */ /* 0x001fe20000400000 */
[----:B------:R-:W-:Y:S06]  /*a8d0*/  BRA `(.L_x_1392) ;  /* 0x0000000800307947 */ /* 0x000fec0003800000 */
.L_x_1400:
        /* <DEDUP_REMOVED lines=26> */
.L_x_1403:
        /* <DEDUP_REMOVED lines=13> */
.L_x_1402:
[----:B------:R-:W2:Y:S02]  /*ab50*/  LDG.E.U16 R0, desc[UR36][R2.64] ;  /* 0x0000002402007981 */ /* 0x000ea4000c1e1500 */
[----:B--2---:R-:W-:Y:S01]  /*ab60*/  IMAD.U32 R0, R0, 0x10000, RZ ;  /* 0x0001000000007824 */ /* 0x004fe200078e00ff */
[----:B------:R-:W-:Y:S06]  /*ab70*/  BRA `(.L_x_1392) ;  /* 0x0000000400887947 */ /* 0x000fec0003800000 */
.L_x_1399:
        /* <DEDUP_REMOVED lines=11> */
.L_x_1406:
        /* <DEDUP_REMOVED lines=20> */
.L_x_1408:
[----:B------:R-:W-:Y:S05]  /*ad70*/  BSYNC B0 ;  /* 0x0000000000007941 */ /* 0x000fea0003800000 */
.L_x_1407:
[----:B------:R-:W-:Y:S01]  /*ad80*/  LEA R3, R0, 0x3b800000, 0x17 ;  /* 0x3b80000000037811 */ /* 0x000fe200078eb8ff */
[----:B------:R-:W-:-:S05]  /*ad90*/  IMAD.SHL.U32 R0, R2, 0x100000, RZ ;  /* 0x0010000002007824 */ /* 0x000fca00078e00ff */
[----:B------:R-:W-:Y:S01]  /*ada0*/  LOP3.LUT R0, R3, R0, R4, 0xfe, !PT ;  /* 0x0000000003007212 */ /* 0x000fe200078efe04 */
[----:B------:R-:W-:Y:S06]  /*adb0*/  BRA `(.L_x_1392) ;  /* 0x0000000000f87947 */ /* 0x000fec0003800000 */
.L_x_1405:
        /* <DEDUP_REMOVED lines=20> */
.L_x_1410:
[----:B------:R-:W-:Y:S05]  /*af00*/  BSYNC B0 ;  /* 0x0000000000007941 */ /* 0x000fea0003800000 */
.L_x_1409:
[----:B------:R-:W-:Y:S01]  /*af10*/  LEA R3, R0, 0x37800000, 0x17 ;  /* 0x3780000000037811 */ /* 0x000fe200078eb8ff */
[----:B------:R-:W-:-:S05]  /*af20*/  IMAD.SHL.U32 R0, R2, 0x200000, RZ ;  /* 0x0020000002007824 */ /* 0x000fca00078e00ff */
[----:B------:R-:W-:Y:S01]  /*af30*/  LOP3.LUT R0, R3, R0, R4, 0xfe, !PT ;  /* 0x0000000003007212 */ /* 0x000fe200078efe04 */
[----:B------:R-:W-:Y:S06]  /*af40*/  BRA `(.L_x_1392) ;  /* 0x0000000000947947 */ /* 0x000fec0003800000 */
.L_x_1404:
        /* <DEDUP_REMOVED lines=14> */
.L_x_1391:
        /* <DEDUP_REMOVED lines=16> */
.L_x_1413:
[----:B------:R-:W-:Y:S01]  /*b130*/  IMAD.MOV.U32 R0, RZ, RZ, RZ ;  /* 0x000000ffff007224 */ /* 0x000fe200078e00ff */
[----:B------:R-:W-:Y:S06]  /*b140*/  BRA `(.L_x_1392) ;  /* 0x0000000000147947 */ /* 0x000fec0003800000 */
.L_x_1412:
[----:B------:R-:W2:Y:S02]  /*b150*/  LDG.E.64 R2, desc[UR36][R2.64] ;  /* 0x0000002402027981 */ /* 0x000ea4000c1e1b00 */
[----:B--2---:R0:W1:Y:S01]  /*b160*/  I2F.U64 R0, R2 ;  /* 0x0000000200007312 */ /* 0x0040620000301000 */
[----:B------:R-:W-:Y:S05]  /*b170*/  BRA `(.L_x_1392) ;  /* 0x0000000000087947 */ /* 0x000fea0003800000 */
.L_x_1411:
[----:B------:R-:W2:Y:S02]  /*b180*/  LDG.E R0, desc[UR36][R2.64] ;  /* 0x0000002402007981 */ /* 0x000ea4000c1e1900 */
[----:B--2---:R-:W-:-:S07]  /*b190*/  I2FP.F32.U32 R0, R0 ;  /* 0x0000000000007245 */ /* 0x004fce0000201000 */
.L_x_1392:
[----:B------:R-:W-:Y:S05]  /*b1a0*/  BSYNC B6 ;  /* 0x0000000000067941 */ /* 0x000fea0003800000 */
.L_x_1386:
[----:B01-3--:R-:W0:Y:S01]  /*b1b0*/  LDC.U8 R3, c[0x0][0x421] ;  /* 0x00010840ff037b82 */ /* 0x00be220000000000 */
        /* <DEDUP_REMOVED lines=14> */
[----:B0-----:R-:W-:Y:S01]  /*b2a0*/  STG.E.U8 desc[UR36][R16.64], R3 ;  /* 0x0000000310007986 */ /* 0x001fe2000c101124 */
[----:B------:R-:W-:Y:S05]  /*b2b0*/  EXIT ;  /* 0x000000000000794d */ /* 0x000fea0003800000 */
.L_x_1417:
[----:B------:R-:W0:Y:S02]  /*b2c0*/  F2I.S64.TRUNC R2, R2 ;  /* 0x0000000200027311 */ /* 0x000e24000020d900 */
[----:B0-----:R-:W-:-:S05]  /*b2d0*/  IMAD.MOV.U32 R5, RZ, RZ, R2 ;  /* 0x000000ffff057224 */ /* 0x001fca00078e0002 */
[----:B------:R-:W-:Y:S01]  /*b2e0*/  STG.E.U8 desc[UR36][R16.64], R5 ;  /* 0x0000000510007986 */ /* 0x000fe2000c101124 */
[----:B------:R-:W-:Y:S05]  /*b2f0*/  EXIT ;  /* 0x000000000000794d */ /* 0x000fea0003800000 */
.L_x_1416:
[----:B------:R-:W-:-:S13]  /*b300*/  ISETP.NE.AND P0, PT, R0, 0x2, PT ;  /* 0x000000020000780c */ /* 0x000fda0003f05270 */
[----:B------:R-:W-:Y:S05]  /*b310*/  @!P0 BRA `(.L_x_1419) ;  /* 0x0000000000288947 */ /* 0x000fea0003800000 */
[----:B------:R-:W-:-:S13]  /*b320*/  ISETP.NE.AND P0, PT, R0, 0x3, PT ;  /* 0x000000030000780c */ /* 0x000fda0003f05270 */
[----:B------:R-:W-:Y:S05]  /*b330*/  @!P0 BRA `(.L_x_1420) ;  /* 0x0000000000148947 */ /* 0x000fea0003800000 */
[----:B------:R-:W-:-:S13]  /*b340*/  ISETP.NE.AND P0, PT, R0, 0x4, PT ;  /* 0x000000040000780c */ /* 0x000fda0003f05270 */
[----:B------:R-:W-:Y:S05]  /*b350*/  @P0 BRA `(.L_x_1418) ;  /* 0x0000000800d00947 */ /* 0x000fea0003800000 */
[----:B------:R-:W0:Y:S02]  /*b360*/  F2I.S64.TRUNC R2, R2 ;  /* 0x0000000200027311 */ /* 0x000e24000020d900 */
[----:B0-----:R-:W-:Y:S01]  /*b370*/  STG.E.64 desc[UR36][R16.64], R2 ;  /* 0x0000000210007986 */ /* 0x001fe2000c101b24 */
[----:B------:R-:W-:Y:S05]  /*b380*/  EXIT ;  /* 0x000000000000794d */ /* 0x000fea0003800000 */
.L_x_1420:
[----:B------:R-:W0:Y:S02]  /*b390*/  F2I.FTZ.TRUNC.NTZ R3, R2 ;  /* 0x0000000200037305 */ /* 0x000e24000021f100 */
[----:B0-----:R-:W-:Y:S01]  /*b3a0*/  STG.E desc[UR36][R16.64], R3 ;  /* 0x0000000310007986 */ /* 0x001fe2000c101924 */
[----:B------:R-:W-:Y:S05]  /*b3b0*/  EXIT ;  /* 0x000000000000794d */ /* 0x000fea0003800000 */
.L_x_1419:
[----:B------:R-:W0:Y:S02]  /*b3c0*/  F2I.FTZ.TRUNC.NTZ R3, R2 ;  /* 0x0000000200037305 */ /* 0x000e24000021f100 */
[----:B0-----:R-:W-:Y:S01]  /*b3d0*/  STG.E.U16 desc[UR36][R16.64], R3 ;  /* 0x0000000310007986 */ /* 0x001fe2000c101524 */
[----:B------:R-:W-:Y:S05]  /*b3e0*/  EXIT ;  /* 0x000000000000794d */ /* 0x000fea0003800000 */
.L_x_1415:
[----:B------:R-:W-:-:S13]  /*b3f0*/  ISETP.GT.AND P0, PT, R0, 0x6, PT ;  /* 0x000000060000780c */ /* 0x000fda0003f04270 */
[----:B------:R-:W-:Y:S05]  /*b400*/  @P0 BRA `(.L_x_1421) ;  /* 0x0000000000240947 */ /* 0x000fea0003800000 */
[----:B------:R-:W-:-:S13]  /*b410*/  ISETP.NE.AND P0, PT, R0, 0x5, PT ;  /* 0x000000050000780c */ /* 0x000fda0003f05270 */
[----:B------:R-:W-:Y:S05]  /*b420*/  @!P0 BRA `(.L_x_1422) ;  /* 0x0000000000108947 */ /* 0x000fea0003800000 */
[----:B------:R-:W-:-:S13]  /*b430*/  ISETP.NE.AND P0, PT, R0, 0x6, PT ;  /* 0x000000060000780c */ /* 0x000fda0003f05270 */
[----:B------:R-:W-:Y:S05]  /*b440*/  @P0 BRA `(.L_x_1418) ;  /* 0x0000000800940947 */ /* 0x000fea0003800000 */
[----:B------:R-:W-:Y:S01]  /*b450*/  STG.E desc[UR36][R16.64], R2 ;  /* 0x0000000210007986 */ /* 0x000fe2000c101924 */
[----:B------:R-:W-:Y:S05]  /*b460*/  EXIT ;  /* 0x000000000000794d */ /* 0x000fea0003800000 */
.L_x_1422:
[----:B------:R-:W-:-:S05]  /*b470*/  F2FP.F16.F32.PACK_AB R2, RZ, R2 ;  /* 0x00000002ff02723e */ /* 0x000fca00000000ff */
[----:B------:R-:W-:Y:S01]  /*b480*/  STG.E.U16 desc[UR36][R16.64], R2 ;  /* 0x0000000210007986 */ /* 0x000fe2000c101524 */
[----:B------:R-:W-:Y:S05]  /*b490*/  EXIT ;  /* 0x000000000000794d */ /* 0x000fea0003800000 */
.L_x_1421:
[----:B------:R-:W-:-:S13]  /*b4a0*/  ISETP.NE.AND P0, PT, R0, 0x7, PT ;  /* 0x000000070000780c */ /* 0x000fda0003f05270 */
[----:B------:R-:W-:Y:S05]  /*b4b0*/  @!P0 BRA `(.L_x_1423) ;  /* 0x00000000002c8947 */ /* 0x000fea0003800000 */
[----:B------:R-:W-:-:S13]  /*b4c0*/  ISETP.NE.AND P0, PT, R0, 0x8, PT ;  /* 0x000000080000780c */ /* 0x000fda0003f05270 */
[----:B------:R-:W-:Y:S05]  /*b4d0*/  @!P0 BRA `(.L_x_1424) ;  /* 0x0000000000148947 */ /* 0x000fea0003800000 */
[----:B------:R-:W-:-:S13]  /*b4e0*/  ISETP.NE.AND P0, PT, R0, 0x9, PT ;  /* 0x000000090000780c */ /* 0x000fda0003f05270 */
[----:B------:R-:W-:Y:S05]  /*b4f0*/  @P0 BRA `(.L_x_1418) ;  /* 0x0000000800680947 */ /* 0x000fea0003800000 */
[----:B------:R-:W-:-:S05]  /*b500*/  IMAD.MOV.U32 R3, RZ, RZ, RZ ;  /* 0x000000ffff037224 */ /* 0x000fca00078e00ff */
[----:B------:R-:W-:Y:S01]  /*b510*/  STG.E.64 desc[UR36][R16.64], R2 ;  /* 0x0000000210007986 */ /* 0x000fe2000c101b24 */
[----:B------:R-:W-:Y:S05]  /*b520*/  EXIT ;  /* 0x000000000000794d */ /* 0x000fea0003800000 */
.L_x_1424:
[----:B------:R-:W-:-:S04]  /*b530*/  F2FP.F16.F32.PACK_AB R3, RZ, R2 ;  /* 0x00000002ff03723e */ /* 0x000fc800000000ff */
[----:B------:R-:W-:-:S05]  /*b540*/  PRMT R3, R3, 0x5410, RZ ;  /* 0x0000541003037816 */ /* 0x000fca00000000ff */
[----:B------:R-:W-:Y:S01]  /*b550*/  STG.E desc[UR36][R16.64], R3 ;  /* 0x0000000310007986 */ /* 0x000fe2000c101924 */
[----:B------:R-:W-:Y:S05]  /*b560*/  EXIT ;  /* 0x000000000000794d */ /* 0x000fea0003800000 */
.L_x_1423:
[----:B------:R-:W-:-:S06]  /*b570*/  FMUL.FTZ R2, R2, 1 ;  /* 0x3f80000002027820 */ /* 0x000fcc0000410000 */
[----:B------:R-:W0:Y:S02]  /*b580*/  F2F.F64.F32 R2, R2 ;  /* 0x0000000200027310 */ /* 0x000e240000201800 */
[----:B0-----:R-:W-:Y:S01]  /*b590*/  STG.E.64 desc[UR36][R16.64], R2 ;  /* 0x0000000210007986 */ /* 0x001fe2000c101b24 */
[----:B------:R-:W-:Y:S05]  /*b5a0*/  EXIT ;  /* 0x000000000000794d */ /* 0x000fea0003800000 */
.L_x_1414:
        /* <DEDUP_REMOVED lines=10> */
[----:B------:R-:W-:Y:S01]  /*b650*/  STG.E.U8 desc[UR36][R16.64], R3 ;  /* 0x0000000310007986 */ /* 0x000fe2000c101124 */
[----:B------:R-:W-:Y:S05]  /*b660*/  EXIT ;  /* 0x000000000000794d */ /* 0x000fea0003800000 */
.L_x_1427:
[----:B------:R-:W-:Y:S01]  /*b670*/  FMUL.FTZ R4, R2, 1 ;  /* 0x3f80000002047820 */ /* 0x000fe20000410000 */
[----:B------:R-:W-:-:S05]  /*b680*/  CS2R R6, SRZ ;  /* 0x0000000000067805 */ /* 0x000fca000001ff00 */
[----:B------:R-:W0:Y:S02]  /*b690*/  F2F.F64.F32 R4, R4 ;  /* 0x0000000400047310 */ /* 0x000e240000201800 */
[----:B0-----:R-:W-:Y:S01]  /*b6a0*/  STG.E.128 desc[UR36][R16.64], R4 ;  /* 0x0000000410007986 */ /* 0x001fe2000c101d24 */
[----:B------:R-:W-:Y:S05]  /*b6b0*/  EXIT ;  /* 0x000000000000794d */ /* 0x000fea0003800000 */
.L_x_1426:
        /* <DEDUP_REMOVED lines=20> */
.L_x_1431:
[----:B------:R-:W-:Y:S05]  /*b800*/  BSYNC B0 ;  /* 0x0000000000007941 */ /* 0x000fea0003800000 */
.L_x_1430:
[----:B------:R-:W-:-:S05]  /*b810*/  LOP3.LUT R5, R0, R5, RZ, 0xfc, !PT ;  /* 0x0000000500057212 */ /* 0x000fca00078efcff */
[----:B------:R-:W-:Y:S01]  /*b820*/  STG.E.U8 desc[UR36][R16.64], R5 ;  /* 0x0000000510007986 */ /* 0x000fe2000c101124 */
[----:B------:R-:W-:Y:S05]  /*b830*/  EXIT ;  /* 0x000000000000794d */ /* 0x000fea0003800000 */
.L_x_1429:
        /* <DEDUP_REMOVED lines=12> */
.L_x_1433:
[----:B------:R-:W-:Y:S01]  /*b900*/  IMAD.MOV.U32 R0, RZ, RZ, 0x7f ;  /* 0x0000007fff007424 */ /* 0x000fe200078e00ff */
[----:B------:R-:W-:-:S04]  /*b910*/  ISETP.GT.U32.AND P0, PT, R4, 0x7f800000, PT ;  /* 0x7f8000000400780c */ /* 0x000fc80003f04070 */
[----:B------:R-:W-:-:S09]  /*b920*/  SEL R0, R0, 0x7c, P0 ;  /* 0x0000007c00007807 */ /* 0x000fd20000000000 */
.L_x_1434:
[----:B------:R-:W-:Y:S05]  /*b930*/  BSYNC B0 ;  /* 0x0000000000007941 */ /* 0x000fea0003800000 */
.L_x_1432:
[----:B------:R-:W-:-:S04]  /*b940*/  LOP3.LUT R2, R2, 0x80000000, RZ, 0xc0, !PT ;  /* 0x8000000002027812 */ /* 0x000fc800078ec0ff */
[----:B------:R-:W-:-:S04]  /*b950*/  SHF.R.U32.HI R3, RZ, 0x18, R2 ;  /* 0x00000018ff037819 */ /* 0x000fc80000011602 */
[----:B------:R-:W-:-:S05]  /*b960*/  LOP3.LUT R3, R0, R3, RZ, 0xfc, !PT ;  /* 0x0000000300037212 */ /* 0x000fca00078efcff */
[----:B------:R-:W-:Y:S01]  /*b970*/  STG.E.U8 desc[UR36][R16.64], R3 ;  /* 0x0000000310007986 */ /* 0x000fe2000c101124 */
[----:B------:R-:W-:Y:S05]  /*b980*/  EXIT ;  /* 0x000000000000794d */ /* 0x000fea0003800000 */
.L_x_1428:
[----:B------:R-:W-:-:S05]  /*b990*/  F2FP.BF16.F32.PACK_AB R2, RZ, R2 ;  /* 0x00000002ff02723e */ /* 0x000fca00000010ff */
[----:B------:R-:W-:Y:S01]  /*b9a0*/  STG.E.U16 desc[UR36][R16.64], R2 ;  /* 0x0000000210007986 */ /* 0x000fe2000c101524 */
[----:B------:R-:W-:Y:S05]  /*b9b0*/  EXIT ;  /* 0x000000000000794d */ /* 0x000fea0003800000 */
.L_x_1425:
        /* <DEDUP_REMOVED lines=9> */
[----:B0-----:R-:W-:Y:S01]  /*ba50*/  STG.E.U16 desc[UR36][R16.64], R3 ;  /* 0x0000000310007986 */ /* 0x001fe2000c101524 */
[----:B------:R-:W-:Y:S05]  /*ba60*/  EXIT ;  /* 0x000000000000794d */ /* 0x000fea0003800000 */
.L_x_1437:
        /* <DEDUP_REMOVED lines=16> */
.L_x_1440:
[----:B------:R-:W-:-:S04]  /*bb70*/  LOP3.LUT R2, R2, 0x80000000, RZ, 0xc0, !PT ;  /* 0x8000000002027812 */ /* 0x000fc800078ec0ff */
[----:B------:R-:W-:-:S04]  /*bb80*/  SHF.R.U32.HI R3, RZ, 0x18, R2 ;  /* 0x00000018ff037819 */ /* 0x000fc80000011602 */
[----:B------:R-:W-:-:S04]  /*bb90*/  LOP3.LUT R0, R0, R3, RZ, 0xfc, !PT ;  /* 0x0000000300007212 */ /* 0x000fc800078efcff */
[----:B------:R-:W-:-:S07]  /*bba0*/  PRMT R8, R0, 0x7610, R8 ;  /* 0x0000761000087816 */ /* 0x000fce0000000008 */
.L_x_1439:
[----:B------:R-:W-:Y:S05]  /*bbb0*/  BSYNC B0 ;  /* 0x0000000000007941 */ /* 0x000fea0003800000 */
.L_x_1438:
[----:B------:R-:W-:Y:S01]  /*bbc0*/  STG.E.U8 desc[UR36][R16.64], R8 ;  /* 0x0000000810007986 */ /* 0x000fe2000c101124 */
[----:B------:R-:W-:Y:S05]  /*bbd0*/  EXIT ;  /* 0x000000000000794d */ /* 0x000fea0003800000 */
.L_x_1436:
        /* <DEDUP_REMOVED lines=16> */
.L_x_1443:
[----:B------:R-:W-:-:S04]  /*bce0*/  LOP3.LUT R2, R2, 0x80000000, RZ, 0xc0, !PT ;  /* 0x8000000002027812 */ /* 0x000fc800078ec0ff */
[----:B------:R-:W-:-:S04]  /*bcf0*/  SHF.R.U32.HI R3, RZ, 0x18, R2 ;  /* 0x00000018ff037819 */ /* 0x000fc80000011602 */
[----:B------:R-:W-:-:S04]  /*bd00*/  LOP3.LUT R0, R0, R3, RZ, 0xfc, !PT ;  /* 0x0000000300007212 */ /* 0x000fc800078efcff */
[----:B------:R-:W-:-:S07]  /*bd10*/  PRMT R8, R0, 0x7610, R8 ;  /* 0x0000761000087816 */ /* 0x000fce0000000008 */
.L_x_1442:
[----:B------:R-:W-:Y:S05]  /*bd20*/  BSYNC B0 ;  /* 0x0000000000007941 */ /* 0x000fea0003800000 */
.L_x_1441:
[----:B------:R-:W-:Y:S01]  /*bd30*/  STG.E.U8 desc[UR36][R16.64], R8 ;  /* 0x0000000810007986 */ /* 0x000fe2000c101124 */
[----:B------:R-:W-:Y:S05]  /*bd40*/  EXIT ;  /* 0x000000000000794d */ /* 0x000fea0003800000 */
.L_x_1435:
        /* <DEDUP_REMOVED lines=21> */
.L_x_1418:
        /* <DEDUP_REMOVED lines=16> */
.L_x_1446:
[----:B------:R-:W-:Y:S05]  /*bfa0*/  EXIT ;  /* 0x000000000000794d */ /* 0x000fea0003800000 */
.L_x_1445:
[----:B------:R-:W0:Y:S02]  /*bfb0*/  F2I.U64.TRUNC R2, R2 ;  /* 0x0000000200027311 */ /* 0x000e24000020d800 */
[----:B0-----:R-:W-:Y:S01]  /*bfc0*/  STG.E.64 desc[UR36][R16.64], R2 ;  /* 0x0000000210007986 */ /* 0x001fe2000c101b24 */
[----:B------:R-:W-:Y:S05]  /*bfd0*/  EXIT ;  /* 0x000000000000794d */ /* 0x000fea0003800000 */
.L_x_1444:
[----:B------:R-:W0:Y:S02]  /*bfe0*/  F2I.FTZ.U32.TRUNC.NTZ R3, R2 ;  /* 0x0000000200037305 */ /* 0x000e24000021f000 */
[----:B0-----:R-:W-:Y:S01]  /*bff0*/  STG.E desc[UR36][R16.64], R3 ;  /* 0x0000000310007986 */ /* 0x001fe2000c101924 */
[----:B------:R-:W-:Y:S05]  /*c000*/  EXIT ;  /* 0x000000000000794d */ /* 0x000fea0003800000 */
.L_x_1447:
        /* <DEDUP_REMOVED lines=15> */
.L_x_2630:


//--------------------- .text._ZN2at6native27unrolled_elementwise_kernelIZZZNS0_15sin_kernel_cudaERNS_18TensorIteratorBaseEENKUlvE0_clEvENKUlvE0_clEvEUlfE_St5arrayIPcLm2EELi4E23TrivialOffsetCalculatorILi1EjESB_NS0_6memory12LoadWithCastILi1EEENSC_13StoreWithCastILi1EEEEEviT_T0_T2_T3_T4_T5_ --------------------------
	.section	.text._ZN2at6native27unrolled_elementwise_kernelIZZZNS0_15sin_kernel_cudaERNS_18TensorIteratorBaseEENKUlvE0_clEvENKUlvE0_clEvEUlfE_St5arrayIPcLm2EELi4E23TrivialOffsetCalculatorILi1EjESB_NS0_6memory12LoadWithCastILi1EEENSC_13StoreWithCastILi1EEEEEviT_T0_T2_T3_T4_T5_,"ax",@progbits
	.align	128
        .global         _ZN2at6native27unrolled_elementwise_kernelIZZZNS0_15sin_kernel_cudaERNS_18TensorIteratorBaseEENKUlvE0_clEvENKUlvE0_clEvEUlfE_St5arrayIPcLm2EELi4E23TrivialOffsetCalculatorILi1EjESB_NS0_6memory12LoadWithCastILi1EEENSC_13StoreWithCastILi1EEEEEviT_T0_T2_T3_T4_T5_
        .type           _ZN2at6native27unrolled_elementwise_kernelIZZZNS0_15sin_kernel_cudaERNS_18TensorIteratorBaseEENKUlvE0_clEvENKUlvE0_clEvEUlfE_St5arrayIPcLm2EELi4E23TrivialOffsetCalculatorILi1EjESB_NS0_6memory12LoadWithCastILi1EEENSC_13StoreWithCastILi1EEEEEviT_T0_T2_T3_T4_T5_,@function
        .size           _ZN2at6native27unrolled_elementwise_kernelIZZZNS0_15sin_kernel_cudaERNS_18TensorIteratorBaseEENKUlvE0_clEvENKUlvE0_clEvEUlfE_St5arrayIPcLm2EELi4E23TrivialOffsetCalculatorILi1EjESB_NS0_6memory12LoadWithCastILi1EEENSC_13StoreWithCastILi1EEEEEviT_T0_T2_T3_T4_T5_,(.L_x_2631 - _ZN2at6native27unrolled_elementwise_kernelIZZZNS0_15sin_kernel_cudaERNS_18TensorIteratorBaseEENKUlvE0_clEvENKUlvE0_clEvEUlfE_St5arrayIPcLm2EELi4E23TrivialOffsetCalculatorILi1EjESB_NS0_6memory12LoadWithCastILi1EEENSC_13StoreWithCastILi1EEEEEviT_T0_T2_T3_T4_T5_)
        .other          _ZN2at6native27unrolled_elementwise_kernelIZZZNS0_15sin_kernel_cudaERNS_18TensorIteratorBaseEENKUlvE0_clEvENKUlvE0_clEvEUlfE_St5arrayIPcLm2EELi4E23TrivialOffsetCalculatorILi1EjESB_NS0_6memory12LoadWithCastILi1EEENSC_13StoreWithCastILi1EEEEEviT_T0_T2_T3_T4_T5_,@"STO_CUDA_ENTRY STV_DEFAULT"
_ZN2at6native27unrolled_elementwise_kernelIZZZNS0_15sin_kernel_cudaERNS_18TensorIteratorBaseEENKUlvE0_clEvENKUlvE0_clEvEUlfE_St5arrayIPcLm2EELi4E23TrivialOffsetCalculatorILi1EjESB_NS0_6memory12LoadWithCastILi1EEENSC_13StoreWithCastILi1EEEEEviT_T0_T2_T3_T4_T5_:
.text._ZN2at6native27unrolled_elementwise_kernelIZZZNS0_15sin_kernel_cudaERNS_18TensorIteratorBaseEENKUlvE0_clEvENKUlvE0_clEvEUlfE_St5arrayIPcLm2EELi4E23TrivialOffsetCalculatorILi1EjESB_NS0_6memory12LoadWithCastILi1EEENSC_13StoreWithCastILi1EEEEEviT_T0_T2_T3_T4_T5_:
[----:B------:R-:W0:Y:S01]  /*0000*/  LDC R1, c[0x0][0x28] ;  /* 0x00000a00ff017b82 */ /* 0x000e220000000800 */
[----:B------:R-:W1:Y:S07]  /*0010*/  S2R R2, SR_CTAID.X ;  /* 0x0000000000027919 */ /* 0x000e6e0000002500 */
[----:B------:R-:W1:Y:S01]  /*0020*/  LDC R17, c[0x0][0x210] ;  /* 0x00008400ff117b82 */ /* 0x000e620000000800 */
[----:B------:R-:W-:Y:S01]  /*0030*/  ULDC.64 UR36, c[0x0][0x208] ;  /* 0x0000820000247ab9 */ /* 0x000fe20000000a00 */
[----:B------:R-:W-:Y:S01]  /*0040*/  BSSY B7, `(.L_x_1448) ;  /* 0x00000ee000077945 */ /* 0x000fe20003800000 */
[----:B------:R-:W2:Y:S01]  /*0050*/  S2R R23, SR_TID.X ;  /* 0x0000000000177919 */ /* 0x000ea20000002100 */
[----:B------:R-:W-:-:S04]  /*0060*/  CS2R R18, SRZ ;  /* 0x0000000000127805 */ /* 0x000fc8000001ff00 */
[----:B------:R-:W3:Y:S01]  /*0070*/  LDC.U8 R24, c[0x0][0x22c] ;  /* 0x00008b00ff187b82 */ /* 0x000ee20000000000 */
[----:B-1----:R-:W-:-:S05]  /*0080*/  IMAD R17, R2, -0x200, R17 ;  /* 0xfffffe0002117824 */ /* 0x002fca00078e0211 */
[----:B--2---:R-:W-:-:S13]  /*0090*/  ISETP.GE.AND P0, PT, R23, R17, PT ;  /* 0x000000111700720c */ /* 0x004fda0003f06270 */
[----:B0--3--:R-:W-:Y:S05]  /*00a0*/  @P0 BRA `(.L_x_1449) ;  /* 0x0000000c009c0947 */ /* 0x009fea0003800000 */
[----:B------:R-:W0:Y:S01]  /*00b0*/  LDC.64 R4, c[0x0][0x220] ;  /* 0x00008800ff047b82 */ /* 0x000e220000000a00 */
[----:B------:R-:W-:Y:S01]  /*00c0*/  PRMT R0, R24, 0x9910, RZ ;  /* 0x0000991018007816 */ /* 0x000fe200000000ff */
[----:B------:R-:W-:Y:S01]  /*00d0*/  IMAD R23, R2, 0x200, R23 ;  /* 0x0000020002177824 */ /* 0x000fe200078e0217 */
[----:B------:R-:W-:Y:S01]  /*00e0*/  ULDC UR4, c[0x0][0x230] ;  /* 0x00008c0000047ab9 */ /* 0x000fe20000000800 */
[----:B------:R-:W-:Y:S01]  /*00f0*/  BSSY B6, `(.L_x_1450) ;  /* 0x00000e0000067945 */ /* 0x000fe20003800000 */
        /* <DEDUP_REMOVED lines=14> */
[----:B--2---:R4:W0:Y:S01]  /*01e0*/  I2F.S16 R19, R4 ;  /* 0x0000000400137306 */ /* 0x0048220000101400 */
[----:B------:R-:W-:Y:S05]  /*01f0*/  BRA `(.L_x_1456) ;  /* 0x0000000c003c7947 */ /* 0x000fea0003800000 */
.L_x_1454:
[----:B------:R-:W2:Y:S02]  /*0200*/  LDG.E.U8 R4, desc[UR36][R4.64] ;  /* 0x0000002404047981 */ /* 0x000ea4000c1e1100 */
[----:B--2---:R-:W-:Y:S01]  /*0210*/  I2FP.F32.U32 R19, R4 ;  /* 0x0000000400137245 */ /* 0x004fe20000201000 */
[----:B------:R-:W-:Y:S06]  /*0220*/  BRA `(.L_x_1456) ;  /* 0x0000000c00307947 */ /* 0x000fec0003800000 */
.L_x_1453:
[----:B------:R-:W-:-:S13]  /*0230*/  ISETP.NE.AND P0, PT, R0, 0x2, PT ;  /* 0x000000020000780c */ /* 0x000fda0003f05270 */
[----:B------:R-:W-:Y:S05]  /*0240*/  @!P0 BRA `(.L_x_1457) ;  /* 0x0000000000288947 */ /* 0x000fea0003800000 */
[----:B------:R-:W-:-:S13]  /*0250*/  ISETP.NE.AND P0, PT, R0, 0x3, PT ;  /* 0x000000030000780c */ /* 0x000fda0003f05270 */
[----:B------:R-:W-:Y:S05]  /*0260*/  @!P0 BRA `(.L_x_1458) ;  /* 0x0000000000148947 */ /* 0x000fea0003800000 */
[----:B------:R-:W-:-:S13]  /*0270*/  ISETP.NE.AND P0, PT, R0, 0x4, PT ;  /* 0x000000040000780c */ /* 0x000fda0003f05270 */
[----:B------:R-:W-:Y:S05]  /*0280*/  @P0 BRA `(.L_x_1455) ;  /* 0x0000000800bc0947 */ /* 0x000fea0003800000 */
[----:B------:R-:W2:Y:S02]  /*0290*/  LDG.E.64 R4, desc[UR36][R4.64] ;  /* 0x0000002404047981 */ /* 0x000ea4000c1e1b00 */
[----:B--2---:R0:W1:Y:S01]  /*02a0*/  I2F.S64 R19, R4 ;  /* 0x0000000400137312 */ /* 0x0040620000301400 */
[----:B------:R-:W-:Y:S05]  /*02b0*/  BRA `(.L_x_1456) ;  /* 0x0000000c000c7947 */ /* 0x000fea0003800000 */
.L_x_1458:
[----:B------:R-:W2:Y:S02]  /*02c0*/  LDG.E R4, desc[UR36][R4.64] ;  /* 0x0000002404047981 */ /* 0x000ea4000c1e1900 */
[----:B--2---:R-:W-:Y:S01]  /*02d0*/  I2FP.F32.S32 R19, R4 ;  /* 0x0000000400137245 */ /* 0x004fe20000201400 */
[----:B------:R-:W-:Y:S06]  /*02e0*/  BRA `(.L_x_1456) ;  /* 0x0000000c00007947 */ /* 0x000fec0003800000 */
.L_x_1457:
[----:B------:R-:W2:Y:S02]  /*02f0*/  LDG.E.U16 R4, desc[UR36][R4.64] ;  /* 0x0000002404047981 */ /* 0x000ea4000c1e1500 */
[----:B--2---:R2:W3:Y:S01]  /*0300*/  I2F.S16 R19, R4 ;  /* 0x0000000400137306 */ /* 0x0044e20000101400 */
[----:B------:R-:W-:Y:S05]  /*0310*/  BRA `(.L_x_1456) ;  /* 0x0000000800f47947 */ /* 0x000fea0003800000 */
.L_x_1452:
        /* <DEDUP_REMOVED lines=8> */
.L_x_1460:
[----:B------:R-:W2:Y:S02]  /*03a0*/  LDG.E.U16 R4, desc[UR36][R4.64] ;  /* 0x0000002404047981 */ /* 0x000ea4000c1e1500 */
[----:B--2---:R-:W-:Y:S01]  /*03b0*/  HADD2.F32 R19, -RZ, R4.H0_H0 ;  /* 0x20000004ff137230 */ /* 0x004fe20000004100 */
[----:B------:R-:W-:Y:S06]  /*03c0*/  BRA `(.L_x_1456) ;  /* 0x0000000800c87947 */ /* 0x000fec0003800000 */
.L_x_1459:
        /* <DEDUP_REMOVED lines=8> */
.L_x_1462:
[----:B------:R-:W2:Y:S02]  /*0450*/  LDG.E.U16 R4, desc[UR36][R4.64] ;  /* 0x0000002404047981 */ /* 0x000ea4000c1e1500 */
[----:B--2---:R-:W-:Y:S01]  /*0460*/  HADD2.F32 R19, -RZ, R4.H0_H0 ;  /* 0x20000004ff137230 */ /* 0x004fe20000004100 */
[----:B------:R-:W-:Y:S06]  /*0470*/  BRA `(.L_x_1456) ;  /* 0x00000008009c7947 */ /* 0x000fec0003800000 */
.L_x_1461:
[----:B------:R-:W2:Y:S01]  /*0480*/  LDG.E.64 R4, desc[UR36][R4.64] ;  /* 0x0000002404047981 */ /* 0x000ea2000c1e1b00 */
[----:B------:R-:W-:Y:S01]  /*0490*/  UMOV UR4, 0xf0000000 ;  /* 0xf000000000047882 */ /* 0x000fe20000000000 */
[----:B------:R-:W-:Y:S01]  /*04a0*/  UMOV UR5, 0x380fffff ;  /* 0x380fffff00057882 */ /* 0x000fe20000000000 */
[----:B--2---:R-:W0:Y:S01]  /*04b0*/  F2F.F32.F64 R19, R4 ;  /* 0x0000000400137310 */ /* 0x004e220000301000 */
[----:B------:R-:W-:-:S14]  /*04c0*/  DSETP.GEU.AND P0, PT, |R4|, UR4, PT ;  /* 0x0000000404007e2a */ /* 0x000fdc000bf0e200 */
[----:B0-----:R-:W-:Y:S01]  /*04d0*/  @!P0 FMUL R19, R19, 1.175494350822287508e-38 ;  /* 0x0080000013138820 */ /* 0x001fe20000400000 */
[----:B------:R-:W-:Y:S06]  /*04e0*/  BRA `(.L_x_1456) ;  /* 0x0000000800807947 */ /* 0x000fec0003800000 */
.L_x_1451:
        /* <DEDUP_REMOVED lines=12> */
.L_x_1465:
[----:B------:R-:W2:Y:S01]  /*05b0*/  LDG.E.64 R4, desc[UR36][R4.64] ;  /* 0x0000002404047981 */ /* 0x000ea2000c1e1b00 */
[----:B------:R-:W-:Y:S01]  /*05c0*/  UMOV UR4, 0xf0000000 ;  /* 0xf000000000047882 */ /* 0x000fe20000000000 */
[----:B------:R-:W-:Y:S01]  /*05d0*/  UMOV UR5, 0x380fffff ;  /* 0x380fffff00057882 */ /* 0x000fe20000000000 */
[----:B--2---:R-:W0:Y:S01]  /*05e0*/  F2F.F32.F64 R19, R4 ;  /* 0x0000000400137310 */ /* 0x004e220000301000 */
[----:B------:R-:W-:-:S14]  /*05f0*/  DSETP.GEU.AND P0, PT, |R4|, UR4, PT ;  /* 0x0000000404007e2a */ /* 0x000fdc000bf0e200 */
[----:B0-----:R-:W-:Y:S01]  /*0600*/  @!P0 FMUL R19, R19, 1.175494350822287508e-38 ;  /* 0x0080000013138820 */ /* 0x001fe20000400000 */
[----:B------:R-:W-:Y:S06]  /*0610*/  BRA `(.L_x_1456) ;  /* 0x0000000800347947 */ /* 0x000fec0003800000 */
.L_x_1464:
        /* <DEDUP_REMOVED lines=11> */
[----:B------:R-:W-:-:S05]  /*06d0*/  VIADD R6, R0, 0x1000000 ;  /* 0x0100000000067836 */ /* 0x000fca0000000000 */
[----:B------:R-:W-:Y:S02]  /*06e0*/  SHF.R.S32.HI R6, RZ, 0x8, R6 ;  /* 0x00000008ff067819 */ /* 0x000fe40000011406 */
[----:B0-----:R-:W-:-:S04]  /*06f0*/  IADD3 R3, -R3, 0x1f, RZ ;  /* 0x0000001f03037810 */ /* 0x001fc80007ffe1ff */
[C---:B------:R-:W-:Y:S01]  /*0700*/  ISETP.GT.U32.AND P0, PT, R3.reuse, 0x4, PT ;  /* 0x000000040300780c */ /* 0x040fe20003f04070 */
[----:B------:R-:W-:-:S05]  /*0710*/  VIADD R3, R3, 0xfffffffc ;  /* 0xfffffffc03037836 */ /* 0x000fca0000000000 */
[----:B------:R-:W-:-:S04]  /*0720*/  SEL R3, R3, RZ, P0 ;  /* 0x000000ff03037207 */ /* 0x000fc80000000000 */
[C---:B------:R-:W-:Y:S01]  /*0730*/  SHF.L.U32 R4, R0.reuse, R3, RZ ;  /* 0x0000000300047219 */ /* 0x040fe200000006ff */
[----:B------:R-:W-:Y:S02]  /*0740*/  IMAD R7, R3, R8, 0x3c000000 ;  /* 0x3c00000003077424 */ /* 0x000fe400078e0208 */
[----:B------:R-:W-:-:S03]  /*0750*/  VIADD R3, R0, 0xffffffff ;  /* 0xffffffff00037836 */ /* 0x000fc60000000000 */
[----:B------:R-:W-:Y:S02]  /*0760*/  LEA.HI R7, R4, R7, RZ, 0x1c ;  /* 0x0000000704077211 */ /* 0x000fe400078fe0ff */
[----:B------:R-:W-:Y:S02]  /*0770*/  SHF.R.S32.HI R3, RZ, 0x1f, R3 ;  /* 0x0000001fff037819 */ /* 0x000fe40000011403 */
[----:B------:R-:W-:-:S04]  /*0780*/  LOP3.LUT R6, R7, 0x7f800000, R6, 0xf8, !PT ;  /* 0x7f80000007067812 */ /* 0x000fc800078ef806 */
[----:B------:R-:W-:-:S04]  /*0790*/  LOP3.LUT R6, R6, R3, RZ, 0x30, !PT ;  /* 0x0000000306067212 */ /* 0x000fc800078e30ff */
[----:B------:R-:W-:Y:S01]  /*07a0*/  LOP3.LUT R19, R6, 0x80000000, R19, 0xf8, !PT ;  /* 0x8000000006137812 */ /* 0x000fe200078ef813 */
[----:B------:R-:W-:Y:S06]  /*07b0*/  BRA `(.L_x_1456) ;  /* 0x0000000400cc7947 */ /* 0x000fec0003800000 */
.L_x_1467:
        /* <DEDUP_REMOVED lines=12> */
[----:B------:R-:W-:Y:S01]  /*0880*/  LOP3.LUT R19, R19, 0x80000000, R0, 0xf8, !PT ;  /* 0x8000000013137812 */ /* 0x000fe200078ef800 */
[----:B------:R-:W-:Y:S06]  /*0890*/  BRA `(.L_x_1456) ;  /* 0x0000000400947947 */ /* 0x000fec0003800000 */
.L_x_1466:
[----:B------:R-:W2:Y:S02]  /*08a0*/  LDG.E.U16 R4, desc[UR36][R4.64] ;  /* 0x0000002404047981 */ /* 0x000ea4000c1e1500 */
[----:B--2---:R-:W-:Y:S01]  /*08b0*/  IMAD.U32 R19, R4, 0x10000, RZ ;  /* 0x0001000004137824 */ /* 0x004fe200078e00ff */
[----:B------:R-:W-:Y:S06]  /*08c0*/  BRA `(.L_x_1456) ;  /* 0x0000000400887947 */ /* 0x000fec0003800000 */
.L_x_1463:
        /* <DEDUP_REMOVED lines=11> */
.L_x_1470:
        /* <DEDUP_REMOVED lines=20> */
.L_x_1472:
[----:B------:R-:W-:Y:S05]  /*0ac0*/  BSYNC B0 ;  /* 0x0000000000007941 */ /* 0x000fea0003800000 */
.L_x_1471:
[----:B------:R-:W-:Y:S01]  /*0ad0*/  IMAD.SHL.U32 R3, R3, 0x100000, RZ ;  /* 0x0010000003037824 */ /* 0x000fe200078e00ff */
[----:B------:R-:W-:-:S04]  /*0ae0*/  LEA R0, R0, 0x3b800000, 0x17 ;  /* 0x3b80000000007811 */ /* 0x000fc800078eb8ff */
[----:B------:R-:W-:Y:S01]  /*0af0*/  LOP3.LUT R19, R0, R3, R19, 0xfe, !PT ;  /* 0x0000000300137212 */ /* 0x000fe200078efe13 */
[----:B------:R-:W-:Y:S06]  /*0b00*/  BRA `(.L_x_1456) ;  /* 0x0000000000f87947 */ /* 0x000fec0003800000 */
.L_x_1469:
        /* <DEDUP_REMOVED lines=20> */
.L_x_1474:
[----:B------:R-:W-:Y:S05]  /*0c50*/  BSYNC B0 ;  /* 0x0000000000007941 */ /* 0x000fea0003800000 */
.L_x_1473:
[----:B------:R-:W-:Y:S01]  /*0c60*/  IMAD.SHL.U32 R3, R3, 0x200000, RZ ;  /* 0x0020000003037824 */ /* 0x000fe200078e00ff */
[----:B------:R-:W-:-:S04]  /*0c70*/  LEA R0, R0, 0x37800000, 0x17 ;  /* 0x3780000000007811 */ /* 0x000fc800078eb8ff */
[----:B------:R-:W-:Y:S01]  /*0c80*/  LOP3.LUT R19, R0, R3, R19, 0xfe, !PT ;  /* 0x0000000300137212 */ /* 0x000fe200078efe13 */
[----:B------:R-:W-:Y:S06]  /*0c90*/  BRA `(.L_x_1456) ;  /* 0x0000000000947947 */ /* 0x000fec0003800000 */
.L_x_1468:
        /* <DEDUP_REMOVED lines=14> */
.L_x_1455:
        /* <DEDUP_REMOVED lines=16> */
.L_x_1477:
[----:B------:R-:W-:Y:S01]  /*0e80*/  IMAD.MOV.U32 R19, RZ, RZ, RZ ;  /* 0x000000ffff137224 */ /* 0x000fe200078e00ff */
[----:B------:R-:W-:Y:S06]  /*0e90*/  BRA `(.L_x_1456) ;  /* 0x0000000000147947 */ /* 0x000fec0003800000 */
.L_x_1476:
[----:B------:R-:W2:Y:S02]  /*0ea0*/  LDG.E.64 R4, desc[UR36][R4.64] ;  /* 0x0000002404047981 */ /* 0x000ea4000c1e1b00 */
[----:B--2---:R0:W1:Y:S01]  /*0eb0*/  I2F.U64 R19, R4 ;  /* 0x0000000400137312 */ /* 0x0040620000301000 */
[----:B------:R-:W-:Y:S05]  /*0ec0*/  BRA `(.L_x_1456) ;  /* 0x0000000000087947 */ /* 0x000fea0003800000 */
.L_x_1475:
[----:B------:R-:W2:Y:S02]  /*0ed0*/  LDG.E R4, desc[UR36][R4.64] ;  /* 0x0000002404047981 */ /* 0x000ea4000c1e1900 */
[----:B--2---:R-:W-:-:S07]  /*0ee0*/  I2FP.F32.U32 R19, R4 ;  /* 0x0000000400137245 */ /* 0x004fce0000201000 */
.L_x_1456:
[----:B------:R-:W-:Y:S05]  /*0ef0*/  BSYNC B6 ;  /* 0x0000000000067941 */ /* 0x000fea0003800000 */
.L_x_1450:
[----:B------:R-:W2:Y:S02]  /*0f00*/  S2R R23, SR_TID.X ;  /* 0x0000000000177919 */ /* 0x000ea40000002100 */
[----:B--2---:R-:W-:-:S07]  /*0f10*/  VIADD R23, R23, 0x80 ;  /* 0x0000008017177836 */ /* 0x004fce0000000000 */
.L_x_1449:
[----:B------:R-:W-:Y:S05]  /*0f20*/  BSYNC B7 ;  /* 0x0000000000077941 */ /* 0x000fea0003800000 */
.L_x_1448:
[----:B------:R-:W-:Y:S01]  /*0f30*/  ISETP.GE.AND P0, PT, R23, R17, PT ;  /* 0x000000111700720c */ /* 0x000fe20003f06270 */
[----:B------:R-:W-:-:S12]  /*0f40*/  BSSY B7, `(.L_x_1478) ;  /* 0x00000e8000077945 */ /* 0x000fd80003800000 */
[----:B------:R-:W-:Y:S05]  /*0f50*/  @P0 BRA `(.L_x_1479) ;  /* 0x0000000c00980947 */ /* 0x000fea0003800000 */
[----:B0---4-:R-:W0:Y:S01]  /*0f60*/  LDC.64 R4, c[0x0][0x220] ;  /* 0x00008800ff047b82 */ /* 0x011e220000000a00 */
[----:B------:R-:W-:Y:S01]  /*0f70*/  IMAD R0, R2, 0x200, R23 ;  /* 0x0000020002007824 */ /* 0x000fe200078e0217 */
[----:B------:R-:W-:Y:S01]  /*0f80*/  PRMT R6, R24, 0x9910, RZ ;  /* 0x0000991018067816 */ /* 0x000fe200000000ff */
[----:B------:R-:W-:Y:S01]  /*0f90*/  ULDC UR4, c[0x0][0x230] ;  /* 0x00008c0000047ab9 */ /* 0x000fe20000000800 */
[----:B------:R-:W-:Y:S01]  /*0fa0*/  BSSY B6, `(.L_x_1480) ;  /* 0x00000e0000067945 */ /* 0x000fe20003800000 */
        /* <DEDUP_REMOVED lines=17> */
.L_x_1484:
[----:B------:R-:W2:Y:S02]  /*10c0*/  LDG.E.U8 R4, desc[UR36][R4.64] ;  /* 0x0000002404047981 */ /* 0x000ea4000c1e1100 */
[----:B--2---:R-:W-:Y:S01]  /*10d0*/  I2FP.F32.U32 R18, R4 ;  /* 0x0000000400127245 */ /* 0x004fe20000201000 */
[----:B------:R-:W-:Y:S06]  /*10e0*/  BRA `(.L_x_1486) ;  /* 0x0000000c002c7947 */ /* 0x000fec0003800000 */
.L_x_1483:
        /* <DEDUP_REMOVED lines=9> */
.L_x_1488:
[----:B------:R-:W2:Y:S02]  /*1180*/  LDG.E R4, desc[UR36][R4.64] ;  /* 0x0000002404047981 */ /* 0x000ea4000c1e1900 */
[----:B--2---:R-:W-:Y:S01]  /*1190*/  I2FP.F32.S32 R18, R4 ;  /* 0x0000000400127245 */ /* 0x004fe20000201400 */
[----:B------:R-:W-:Y:S06]  /*11a0*/  BRA `(.L_x_1486) ;  /* 0x0000000800fc7947 */ /* 0x000fec0003800000 */
.L_x_1487:
[----:B------:R-:W2:Y:S02]  /*11b0*/  LDG.E.U16 R4, desc[UR36][R4.64] ;  /* 0x0000002404047981 */ /* 0x000ea4000c1e1500 */
[----:B--2---:R0:W2:Y:S01]  /*11c0*/  I2F.S16 R18, R4 ;  /* 0x0000000400127306 */ /* 0x0040a20000101400 */
[----:B------:R-:W-:Y:S05]  /*11d0*/  BRA `(.L_x_1486) ;  /* 0x0000000800f07947 */ /* 0x000fea0003800000 */
.L_x_1482:
        /* <DEDUP_REMOVED lines=8> */
.L_x_1490:
[----:B------:R-:W2:Y:S02]  /*1260*/  LDG.E.U16 R4, desc[UR36][R4.64] ;  /* 0x0000002404047981 */ /* 0x000ea4000c1e1500 */
[----:B--2---:R-:W-:Y:S01]  /*1270*/  HADD2.F32 R18, -RZ, R4.H0_H0 ;  /* 0x20000004ff127230 */ /* 0x004fe20000004100 */
[----:B------:R-:W-:Y:S06]  /*1280*/  BRA `(.L_x_1486) ;  /* 0x0000000800c47947 */ /* 0x000fec0003800000 */
.L_x_1489:
        /* <DEDUP_REMOVED lines=8> */
.L_x_1492:
[----:B------:R-:W2:Y:S02]  /*1310*/  LDG.E.U16 R4, desc[UR36][R4.64] ;  /* 0x0000002404047981 */ /* 0x000ea4000c1e1500 */
[----:B--2---:R-:W-:Y:S01]  /*1320*/  HADD2.F32 R18, -RZ, R4.H0_H0 ;  /* 0x20000004ff127230 */ /* 0x004fe20000004100 */
[----:B------:R-:W-:Y:S06]  /*1330*/  BRA `(.L_x_1486) ;  /* 0x0000000800987947 */ /* 0x000fec0003800000 */
.L_x_1491:
[----:B------:R-:W2:Y:S01]  /*1340*/  LDG.E.64 R4, desc[UR36][R4.64] ;  /* 0x0000002404047981 */ /* 0x000ea2000c1e1b00 */
[----:B------:R-:W-:Y:S01]  /*1350*/  UMOV UR4, 0xf0000000 ;  /* 0xf000000000047882 */ /* 0x000fe20000000000 */
[----:B------:R-:W-:Y:S01]  /*1360*/  UMOV UR5, 0x380fffff ;  /* 0x380fffff00057882 */ /* 0x000fe20000000000 */
[----:B--2---:R-:W0:Y:S01]  /*1370*/  F2F.F32.F64 R18, R4 ;  /* 0x0000000400127310 */ /* 0x004e220000301000 */
[----:B------:R-:W-:-:S14]  /*1380*/  DSETP.GEU.AND P0, PT, |R4|, UR4, PT ;  /* 0x0000000404007e2a */ /* 0x000fdc000bf0e200 */
[----:B0-----:R-:W-:Y:S01]  /*1390*/  @!P0 FMUL R18, R18, 1.175494350822287508e-38 ;  /* 0x0080000012128820 */ /* 0x001fe20000400000 */
[----:B------:R-:W-:Y:S06]  /*13a0*/  BRA `(.L_x_1486) ;  /* 0x00000008007c7947 */ /* 0x000fec0003800000 */
.L_x_1481:
        /* <DEDUP_REMOVED lines=12> */
.L_x_1495:
[----:B------:R-:W2:Y:S01]  /*1470*/  LDG.E.64 R4, desc[UR36][R4.64] ;  /* 0x0000002404047981 */ /* 0x000ea2000c1e1b00 */
[----:B------:R-:W-:Y:S01]  /*1480*/  UMOV UR4, 0xf0000000 ;  /* 0xf000000000047882 */ /* 0x000fe20000000000 */
[----:B------:R-:W-:Y:S01]  /*1490*/  UMOV UR5, 0x380fffff ;  /* 0x380fffff00057882 */ /* 0x000fe20000000000 */
[----:B--2---:R-:W0:Y:S01]  /*14a0*/  F2F.F32.F64 R18, R4 ;  /* 0x0000000400127310 */ /* 0x004e220000301000 */
[----:B------:R-:W-:-:S14]  /*14b0*/  DSETP.GEU.AND P0, PT, |R4|, UR4, PT ;  /* 0x0000000404007e2a */ /* 0x000fdc000bf0e200 */
[----:B0-----:R-:W-:Y:S01]  /*14c0*/  @!P0 FMUL R18, R18, 1.175494350822287508e-38 ;  /* 0x0080000012128820 */ /* 0x001fe20000400000 */
[----:B------:R-:W-:Y:S06]  /*14d0*/  BRA `(.L_x_1486) ;  /* 0x0000000800307947 */ /* 0x000fec0003800000 */
.L_x_1494:
        /* <DEDUP_REMOVED lines=26> */
.L_x_1497:
        /* <DEDUP_REMOVED lines=8> */
[----:B------:R-:W-:Y:S01]  /*1700*/  @P0 FMUL.FTZ R18, R3, 1.9259299443872358531e-34 ;  /* 0x0780000003120820 */ /* 0x000fe20000410000 */
[----:B------:R-:W-:Y:S02]  /*1710*/  IMAD.SHL.U32 R3, R4, 0x1000000, RZ ;  /* 0x0100000004037824 */ /* 0x000fe400078e00ff */
[----:B------:R-:W-:-:S05]  /*1720*/  @!P0 FADD.FTZ R18, R0, -0.5 ;  /* 0xbf00000000128421 */ /* 0x000fca0000010000 */
[----:B------:R-:W-:Y:S01]  /*1730*/  LOP3.LUT R18, R18, 0x80000000, R3, 0xf8, !PT ;  /* 0x8000000012127812 */ /* 0x000fe200078ef803 */
[----:B------:R-:W-:Y:S06]  /*1740*/  BRA `(.L_x_1486) ;  /* 0x0000000400947947 */ /* 0x000fec0003800000 */
.L_x_1496:
[----:B------:R-:W2:Y:S02]  /*1750*/  LDG.E.U16 R4, desc[UR36][R4.64] ;  /* 0x0000002404047981 */ /* 0x000ea4000c1e1500 */
[----:B--2---:R-:W-:Y:S01]  /*1760*/  IMAD.U32 R18, R4, 0x10000, RZ ;  /* 0x0001000004127824 */ /* 0x004fe200078e00ff */
[----:B------:R-:W-:Y:S06]  /*1770*/  BRA `(.L_x_1486) ;  /* 0x0000000400887947 */ /* 0x000fec0003800000 */
.L_x_1493:
        /* <DEDUP_REMOVED lines=11> */
.L_x_1500:
        /* <DEDUP_REMOVED lines=20> */
.L_x_1502:
[----:B------:R-:W-:Y:S05]  /*1970*/  BSYNC B0 ;  /* 0x0000000000007941 */ /* 0x000fea0003800000 */
.L_x_1501:
[----:B------:R-:W-:Y:S01]  /*1980*/  IMAD.SHL.U32 R3, R3, 0x100000, RZ ;  /* 0x0010000003037824 */ /* 0x000fe200078e00ff */
[----:B------:R-:W-:-:S04]  /*1990*/  LEA R5, R0, 0x3b800000, 0x17 ;  /* 0x3b80000000057811 */ /* 0x000fc800078eb8ff */
[----:B------:R-:W-:Y:S01]  /*19a0*/  LOP3.LUT R18, R5, R3, R18, 0xfe, !PT ;  /* 0x0000000305127212 */ /* 0x000fe200078efe12 */
[----:B------:R-:W-:Y:S06]  /*19b0*/  BRA `(.L_x_1486) ;  /* 0x0000000000f87947 */ /* 0x000fec0003800000 */
.L_x_1499:
        /* <DEDUP_REMOVED lines=20> */
.L_x_1504:
[----:B------:R-:W-:Y:S05]  /*1b00*/  BSYNC B0 ;  /* 0x0000000000007941 */ /* 0x000fea0003800000 */
.L_x_1503:
[----:B------:R-:W-:Y:S01]  /*1b10*/  IMAD.SHL.U32 R3, R3, 0x200000, RZ ;  /* 0x0020000003037824 */ /* 0x000fe200078e00ff */
[----:B------:R-:W-:-:S04]  /*1b20*/  LEA R5, R0, 0x37800000, 0x17 ;  /* 0x3780000000057811 */ /* 0x000fc800078eb8ff */
[----:B------:R-:W-:Y:S01]  /*1b30*/  LOP3.LUT R18, R5, R3, R18, 0xfe, !PT ;  /* 0x0000000305127212 */ /* 0x000fe200078efe12 */
[----:B------:R-:W-:Y:S06]  /*1b40*/  BRA `(.L_x_1486) ;  /* 0x0000000000947947 */ /* 0x000fec0003800000 */
.L_x_1498:
        /* <DEDUP_REMOVED lines=14> */
.L_x_1485:
        /* <DEDUP_REMOVED lines=15> */
[----:B01-3-5:R-:W-:Y:S05]  /*1d20*/  CALL.ABS.NOINC R14 ;  /* 0x000000000e007343 */ /* 0x02bfea0003c00000 */
.L_x_1507:
[----:B------:R-:W-:Y:S01]  /*1d30*/  IMAD.MOV.U32 R18, RZ, RZ, RZ ;  /* 0x000000ffff127224 */ /* 0x000fe200078e00ff */
[----:B------:R-:W-:Y:S06]  /*1d40*/  BRA `(.L_x_1486) ;  /* 0x0000000000147947 */ /* 0x000fec0003800000 */
.L_x_1506:
[----:B------:R-:W2:Y:S02]  /*1d50*/  LDG.E.64 R4, desc[UR36][R4.64] ;  /* 0x0000002404047981 */ /* 0x000ea4000c1e1b00 */
[----:B--2---:R0:W2:Y:S01]  /*1d60*/  I2F.U64 R18, R4 ;  /* 0x0000000400127312 */ /* 0x0040a20000301000 */
[----:B------:R-:W-:Y:S05]  /*1d70*/  BRA `(.L_x_1486) ;  /* 0x0000000000087947 */ /* 0x000fea0003800000 */
.L_x_1505:
[----:B------:R-:W2:Y:S02]  /*1d80*/  LDG.E R4, desc[UR36][R4.64] ;  /* 0x0000002404047981 */ /* 0x000ea4000c1e1900 */
[----:B--2---:R-:W-:-:S07]  /*1d90*/  I2FP.F32.U32 R18, R4 ;  /* 0x0000000400127245 */ /* 0x004fce0000201000 */
.L_x_1486:
[----:B------:R-:W-:Y:S05]  /*1da0*/  BSYNC B6 ;  /* 0x0000000000067941 */ /* 0x000fea0003800000 */
.L_x_1480:
[----:B------:R-:W-:-:S07]  /*1db0*/  VIADD R23, R23, 0x80 ;  /* 0x0000008017177836 */ /* 0x000fce0000000000 */
.L_x_1479:
[----:B------:R-:W-:Y:S05]  /*1dc0*/  BSYNC B7 ;  /* 0x0000000000077941 */ /* 0x000fea0003800000 */
.L_x_1478:
[----:B------:R-:W-:Y:S01]  /*1dd0*/  ISETP.GE.AND P0, PT, R23, R17, PT ;  /* 0x000000111700720c */ /* 0x000fe20003f06270 */
[----:B------:R-:W-:Y:S01]  /*1de0*/  BSSY B7, `(.L_x_1508) ;  /* 0x00000ea000077945 */ /* 0x000fe20003800000 */
[----:B------:R-:W-:Y:S02]  /*1df0*/  IMAD.MOV.U32 R16, RZ, RZ, RZ ;  /* 0x000000ffff107224 */ /* 0x000fe400078e00ff */
[----:B------:R-:W-:-:S09]  /*1e00*/  IMAD.MOV.U32 R22, RZ, RZ, RZ ;  /* 0x000000ffff167224 */ /* 0x000fd200078e00ff */
[----:B------:R-:W-:Y:S05]  /*1e10*/  @P0 BRA `(.L_x_1509) ;  /* 0x0000000c00980947 */ /* 0x000fea0003800000 */
[----:B0-2-4-:R-:W0:Y:S01]  /*1e20*/  LDC.64 R4, c[0x0][0x220] ;  /* 0x00008800ff047b82 */ /* 0x015e220000000a00 */
        /* <DEDUP_REMOVED lines=19> */
[----:B--2---:R0:W2:Y:S01]  /*1f60*/  I2F.S16 R22, R4 ;  /* 0x0000000400167306 */ /* 0x0040a20000101400 */
[----:B------:R-:W-:Y:S05]  /*1f70*/  BRA `(.L_x_1516) ;  /* 0x0000000c00387947 */ /* 0x000fea0003800000 */
.L_x_1514:
[----:B------:R-:W2:Y:S02]  /*1f80*/  LDG.E.U8 R4, desc[UR36][R4.64] ;  /* 0x0000002404047981 */ /* 0x000ea4000c1e1100 */
[----:B--2---:R-:W-:Y:S01]  /*1f90*/  I2FP.F32.U32 R22, R4 ;  /* 0x0000000400167245 */ /* 0x004fe20000201000 */
[----:B------:R-:W-:Y:S06]  /*1fa0*/  BRA `(.L_x_1516) ;  /* 0x0000000c002c7947 */ /* 0x000fec0003800000 */
.L_x_1513:
        /* <DEDUP_REMOVED lines=9> */
.L_x_1518:
[----:B------:R-:W2:Y:S02]  /*2040*/  LDG.E R4, desc[UR36][R4.64] ;  /* 0x0000002404047981 */ /* 0x000ea4000c1e1900 */
[----:B--2---:R-:W-:Y:S01]  /*2050*/  I2FP.F32.S32 R22, R4 ;  /* 0x0000000400167245 */ /* 0x004fe20000201400 */
[----:B------:R-:W-:Y:S06]  /*2060*/  BRA `(.L_x_1516) ;  /* 0x0000000800fc7947 */ /* 0x000fec0003800000 */
.L_x_1517:
[----:B------:R-:W2:Y:S02]  /*2070*/  LDG.E.U16 R4, desc[UR36][R4.64] ;  /* 0x0000002404047981 */ /* 0x000ea4000c1e1500 */
[----:B--2---:R4:W0:Y:S01]  /*2080*/  I2F.S16 R22, R4 ;  /* 0x0000000400167306 */ /* 0x0048220000101400 */
[----:B------:R-:W-:Y:S05]  /*2090*/  BRA `(.L_x_1516) ;  /* 0x0000000800f07947 */ /* 0x000fea0003800000 */
.L_x_1512:
        /* <DEDUP_REMOVED lines=8> */
.L_x_1520:
[----:B------:R-:W2:Y:S02]  /*2120*/  LDG.E.U16 R4, desc[UR36][R4.64] ;  /* 0x0000002404047981 */ /* 0x000ea4000c1e1500 */
[----:B--2---:R-:W-:Y:S01]  /*2130*/  HADD2.F32 R22, -RZ, R4.H0_H0 ;  /* 0x20000004ff167230 */ /* 0x004fe20000004100 */
[----:B------:R-:W-:Y:S06]  /*2140*/  BRA `(.L_x_1516) ;  /* 0x0000000800c47947 */ /* 0x000fec0003800000 */
.L_x_1519:
        /* <DEDUP_REMOVED lines=8> */
.L_x_1522:
[----:B------:R-:W2:Y:S02]  /*21d0*/  LDG.E.U16 R4, desc[UR36][R4.64] ;  /* 0x0000002404047981 */ /* 0x000ea4000c1e1500 */
[----:B--2---:R-:W-:Y:S01]  /*21e0*/  HADD2.F32 R22, -RZ, R4.H0_H0 ;  /* 0x20000004ff167230 */ /* 0x004fe20000004100 */
[----:B------:R-:W-:Y:S06]  /*21f0*/  BRA `(.L_x_1516) ;  /* 0x0000000800987947 */ /* 0x000fec0003800000 */
.L_x_1521:
[----:B------:R-:W2:Y:S01]  /*2200*/  LDG.E.64 R4, desc[UR36][R4.64] ;  /* 0x0000002404047981 */ /* 0x000ea2000c1e1b00 */
[----:B------:R-:W-:Y:S01]  /*2210*/  UMOV UR4, 0xf0000000 ;  /* 0xf000000000047882 */ /* 0x000fe20000000000 */
[----:B------:R-:W-:Y:S01]  /*2220*/  UMOV UR5, 0x380fffff ;  /* 0x380fffff00057882 */ /* 0x000fe20000000000 */
[----:B--2---:R-:W0:Y:S01]  /*2230*/  F2F.F32.F64 R22, R4 ;  /* 0x0000000400167310 */ /* 0x004e220000301000 */
[----:B------:R-:W-:-:S14]  /*2240*/  DSETP.GEU.AND P0, PT, |R4|, UR4, PT ;  /* 0x0000000404007e2a */ /* 0x000fdc000bf0e200 */
[----:B0-----:R-:W-:Y:S01]  /*2250*/  @!P0 FMUL R22, R22, 1.175494350822287508e-38 ;  /* 0x0080000016168820 */ /* 0x001fe20000400000 */
[----:B------:R-:W-:Y:S06]  /*2260*/  BRA `(.L_x_1516) ;  /* 0x00000008007c7947 */ /* 0x000fec0003800000 */
.L_x_1511:
        /* <DEDUP_REMOVED lines=12> */
.L_x_1525:
[----:B------:R-:W2:Y:S01]  /*2330*/  LDG.E.64 R4, desc[UR36][R4.64] ;  /* 0x0000002404047981 */ /* 0x000ea2000c1e1b00 */
[----:B------:R-:W-:Y:S01]  /*2340*/  UMOV UR4, 0xf0000000 ;  /* 0xf000000000047882 */ /* 0x000fe20000000000 */
[----:B------:R-:W-:Y:S01]  /*2350*/  UMOV UR5, 0x380fffff ;  /* 0x380fffff00057882 */ /* 0x000fe20000000000 */
[----:B--2---:R-:W0:Y:S01]  /*2360*/  F2F.F32.F64 R22, R4 ;  /* 0x0000000400167310 */ /* 0x004e220000301000 */
[----:B------:R-:W-:-:S14]  /*2370*/  DSETP.GEU.AND P0, PT, |R4|, UR4, PT ;  /* 0x0000000404007e2a */ /* 0x000fdc000bf0e200 */
[----:B0-----:R-:W-:Y:S01]  /*2380*/  @!P0 FMUL R22, R22, 1.175494350822287508e-38 ;  /* 0x0080000016168820 */ /* 0x001fe20000400000 */
[----:B------:R-:W-:Y:S06]  /*2390*/  BRA `(.L_x_1516) ;  /* 0x0000000800307947 */ /* 0x000fec0003800000 */
.L_x_1524:
        /* <DEDUP_REMOVED lines=26> */
.L_x_1527:
        /* <DEDUP_REMOVED lines=13> */
.L_x_1526:
[----:B------:R-:W2:Y:S02]  /*2610*/  LDG.E.U16 R4, desc[UR36][R4.64] ;  /* 0x0000002404047981 */ /* 0x000ea4000c1e1500 */
[----:B--2---:R-:W-:Y:S01]  /*2620*/  IMAD.U32 R22, R4, 0x10000, RZ ;  /* 0x0001000004167824 */ /* 0x004fe200078e00ff */
[----:B------:R-:W-:Y:S06]  /*2630*/  BRA `(.L_x_1516) ;  /* 0x0000000400887947 */ /* 0x000fec0003800000 */
.L_x_1523:
        /* <DEDUP_REMOVED lines=11> */
.L_x_1530:
        /* <DEDUP_REMOVED lines=20> */
.L_x_1532:
[----:B------:R-:W-:Y:S05]  /*2830*/  BSYNC B0 ;  /* 0x0000000000007941 */ /* 0x000fea0003800000 */
.L_x_1531:
[----:B------:R-:W-:Y:S01]  /*2840*/  IMAD.SHL.U32 R3, R3, 0x100000, RZ ;  /* 0x0010000003037824 */ /* 0x000fe200078e00ff */
[----:B------:R-:W-:-:S04]  /*2850*/  LEA R5, R0, 0x3b800000, 0x17 ;  /* 0x3b80000000057811 */ /* 0x000fc800078eb8ff */
[----:B------:R-:W-:Y:S01]  /*2860*/  LOP3.LUT R22, R5, R3, R22, 0xfe, !PT ;  /* 0x0000000305167212 */ /* 0x000fe200078efe16 */
[----:B------:R-:W-:Y:S06]  /*2870*/  BRA `(.L_x_1516) ;  /* 0x0000000000f87947 */ /* 0x000fec0003800000 */
.L_x_1529:
        /* <DEDUP_REMOVED lines=20> */
.L_x_1534:
[----:B------:R-:W-:Y:S05]  /*29c0*/  BSYNC B0 ;  /* 0x0000000000007941 */ /* 0x000fea0003800000 */
.L_x_1533:
[----:B------:R-:W-:Y:S01]  /*29d0*/  IMAD.SHL.U32 R3, R3, 0x200000, RZ ;  /* 0x0020000003037824 */ /* 0x000fe200078e00ff */
[----:B------:R-:W-:-:S04]  /*29e0*/  LEA R5, R0, 0x37800000, 0x17 ;  /* 0x3780000000057811 */ /* 0x000fc800078eb8ff */
[----:B------:R-:W-:Y:S01]  /*29f0*/  LOP3.LUT R22, R5, R3, R22, 0xfe, !PT ;  /* 0x0000000305167212 */ /* 0x000fe200078efe16 */
[----:B------:R-:W-:Y:S06]  /*2a00*/  BRA `(.L_x_1516) ;  /* 0x0000000000947947 */ /* 0x000fec0003800000 */
.L_x_1528:
        /* <DEDUP_REMOVED lines=14> */
.L_x_1515:
        /* <DEDUP_REMOVED lines=16> */
.L_x_1537:
[----:B------:R-:W-:Y:S01]  /*2bf0*/  IMAD.MOV.U32 R22, RZ, RZ, RZ ;  /* 0x000000ffff167224 */ /* 0x000fe200078e00ff */
[----:B------:R-:W-:Y:S06]  /*2c00*/  BRA `(.L_x_1516) ;  /* 0x0000000000147947 */ /* 0x000fec0003800000 */
.L_x_1536:
[----:B------:R-:W2:Y:S02]  /*2c10*/  LDG.E.64 R4, desc[UR36][R4.64] ;  /* 0x0000002404047981 */ /* 0x000ea4000c1e1b00 */
[----:B--2---:R0:W2:Y:S01]  /*2c20*/  I2F.U64 R22, R4 ;  /* 0x0000000400167312 */ /* 0x0040a20000301000 */
[----:B------:R-:W-:Y:S05]  /*2c30*/  BRA `(.L_x_1516) ;  /* 0x0000000000087947 */ /* 0x000fea0003800000 */
.L_x_1535:
[----:B------:R-:W2:Y:S02]  /*2c40*/  LDG.E R4, desc[UR36][R4.64] ;  /* 0x0000002404047981 */ /* 0x000ea4000c1e1900 */
[----:B--2---:R-:W-:-:S07]  /*2c50*/  I2FP.F32.U32 R22, R4 ;  /* 0x0000000400167245 */ /* 0x004fce0000201000 */
.L_x_1516:
[----:B------:R-:W-:Y:S05]  /*2c60*/  BSYNC B6 ;  /* 0x0000000000067941 */ /* 0x000fea0003800000 */
.L_x_1510:
[----:B------:R-:W-:-:S07]  /*2c70*/  VIADD R23, R23, 0x80 ;  /* 0x0000008017177836 */ /* 0x000fce0000000000 */
.L_x_1509:
[----:B------:R-:W-:Y:S05]  /*2c80*/  BSYNC B7 ;  /* 0x0000000000077941 */ /* 0x000fea0003800000 */
.L_x_1508:
[----:B------:R-:W-:Y:S01]  /*2c90*/  ISETP.GE.AND P0, PT, R23, R17, PT ;  /* 0x000000111700720c */ /* 0x000fe20003f06270 */
[----:B------:R-:W-:-:S12]  /*2ca0*/  BSSY B6, `(.L_x_1538) ;  /* 0x00000e1000067945 */ /* 0x000fd80003800000 */
[----:B------:R-:W-:Y:S05]  /*2cb0*/  @P0 BRA `(.L_x_1539) ;  /* 0x0000000c007c0947 */ /* 0x000fea0003800000 */
[----:B0-2-4-:R-:W0:Y:S01]  /*2cc0*/  LDC.64 R4, c[0x0][0x220] ;  /* 0x00008800ff047b82 */ /* 0x015e220000000a00 */
        /* <DEDUP_REMOVED lines=19> */
.L_x_1543:
[----:B------:R-:W2:Y:S02]  /*2e00*/  LDG.E.U8 R4, desc[UR36][R4.64] ;  /* 0x0000002404047981 */ /* 0x000ea4000c1e1100 */
[----:B--2---:R-:W-:Y:S01]  /*2e10*/  I2FP.F32.U32 R16, R4 ;  /* 0x0000000400107245 */ /* 0x004fe20000201000 */
[----:B------:R-:W-:Y:S06]  /*2e20*/  BRA `(.L_x_1539) ;  /* 0x0000000c00207947 */ /* 0x000fec0003800000 */
.L_x_1542:
        /* <DEDUP_REMOVED lines=9> */
.L_x_1546:
[----:B------:R-:W2:Y:S02]  /*2ec0*/  LDG.E R4, desc[UR36][R4.64] ;  /* 0x0000002404047981 */ /* 0x000ea4000c1e1900 */
[----:B--2---:R-:W-:Y:S01]  /*2ed0*/  I2FP.F32.S32 R16, R4 ;  /* 0x0000000400107245 */ /* 0x004fe20000201400 */
[----:B------:R-:W-:Y:S06]  /*2ee0*/  BRA `(.L_x_1539) ;  /* 0x0000000800f07947 */ /* 0x000fec0003800000 */
.L_x_1545:
[----:B------:R-:W2:Y:S02]  /*2ef0*/  LDG.E.U16 R4, desc[UR36][R4.64] ;  /* 0x0000002404047981 */ /* 0x000ea4000c1e1500 */
[----:B--2---:R0:W2:Y:S01]  /*2f00*/  I2F.S16 R16, R4 ;  /* 0x0000000400107306 */ /* 0x0040a20000101400 */
[----:B------:R-:W-:Y:S05]  /*2f10*/  BRA `(.L_x_1539) ;  /* 0x0000000800e47947 */ /* 0x000fea0003800000 */
.L_x_1541:
        /* <DEDUP_REMOVED lines=8> */
.L_x_1548:
[----:B------:R-:W2:Y:S02]  /*2fa0*/  LDG.E.U16 R4, desc[UR36][R4.64] ;  /* 0x0000002404047981 */ /* 0x000ea4000c1e1500 */
[----:B--2---:R-:W-:Y:S01]  /*2fb0*/  HADD2.F32 R16, -RZ, R4.H0_H0 ;  /* 0x20000004ff107230 */ /* 0x004fe20000004100 */
[----:B------:R-:W-:Y:S06]  /*2fc0*/  BRA `(.L_x_1539) ;  /* 0x0000000800b87947 */ /* 0x000fec0003800000 */
.L_x_1547:
        /* <DEDUP_REMOVED lines=8> */
.L_x_1550:
[----:B------:R-:W2:Y:S02]  /*3050*/  LDG.E.U16 R4, desc[UR36][R4.64] ;  /* 0x0000002404047981 */ /* 0x000ea4000c1e1500 */
[----:B--2---:R-:W-:Y:S01]  /*3060*/  HADD2.F32 R16, -RZ, R4.H0_H0 ;  /* 0x20000004ff107230 */ /* 0x004fe20000004100 */
[----:B------:R-:W-:Y:S06]  /*3070*/  BRA `(.L_x_1539) ;  /* 0x00000008008c7947 */ /* 0x000fec0003800000 */
.L_x_1549:
[----:B------:R-:W2:Y:S01]  /*3080*/  LDG.E.64 R4, desc[UR36][R4.64] ;  /* 0x0000002404047981 */ /* 0x000ea2000c1e1b00 */
[----:B------:R-:W-:Y:S01]  /*3090*/  UMOV UR4, 0xf0000000 ;  /* 0xf000000000047882 */ /* 0x000fe20000000000 */
[----:B------:R-:W-:Y:S01]  /*30a0*/  UMOV UR5, 0x380fffff ;  /* 0x380fffff00057882 */ /* 0x000fe20000000000 */
[----:B--2---:R-:W0:Y:S01]  /*30b0*/  F2F.F32.F64 R16, R4 ;  /* 0x0000000400107310 */ /* 0x004e220000301000 */
[----:B------:R-:W-:-:S14]  /*30c0*/  DSETP.GEU.AND P0, PT, |R4|, UR4, PT ;  /* 0x0000000404007e2a */ /* 0x000fdc000bf0e200 */
[----:B0-----:R-:W-:Y:S01]  /*30d0*/  @!P0 FMUL R16, R16, 1.175494350822287508e-38 ;  /* 0x0080000010108820 */ /* 0x001fe20000400000 */
[----:B------:R-:W-:Y:S06]  /*30e0*/  BRA `(.L_x_1539) ;  /* 0x0000000800707947 */ /* 0x000fec0003800000 */
.L_x_1540:
        /* <DEDUP_REMOVED lines=12> */
.L_x_1553:
[----:B------:R-:W2:Y:S01]  /*31b0*/  LDG.E.64 R4, desc[UR36][R4.64] ;  /* 0x0000002404047981 */ /* 0x000ea2000c1e1b00 */
[----:B------:R-:W-:Y:S01]  /*31c0*/  UMOV UR4, 0xf0000000 ;  /* 0xf000000000047882 */ /* 0x000fe20000000000 */
[----:B------:R-:W-:Y:S01]  /*31d0*/  UMOV UR5, 0x380fffff ;  /* 0x380fffff00057882 */ /* 0x000fe20000000000 */
[----:B--2---:R-:W0:Y:S01]  /*31e0*/  F2F.F32.F64 R16, R4 ;  /* 0x0000000400107310 */ /* 0x004e220000301000 */
[----:B------:R-:W-:-:S14]  /*31f0*/  DSETP.GEU.AND P0, PT, |R4|, UR4, PT ;  /* 0x0000000404007e2a */ /* 0x000fdc000bf0e200 */
[----:B0-----:R-:W-:Y:S01]  /*3200*/  @!P0 FMUL R16, R16, 1.175494350822287508e-38 ;  /* 0x0080000010108820 */ /* 0x001fe20000400000 */
[----:B------:R-:W-:Y:S06]  /*3210*/  BRA `(.L_x_1539) ;  /* 0x0000000800247947 */ /* 0x000fec0003800000 */
.L_x_1552:
        /* <DEDUP_REMOVED lines=26> */
.L_x_1555:
        /* <DEDUP_REMOVED lines=13> */
.L_x_1554:
[----:B------:R-:W2:Y:S02]  /*3490*/  LDG.E.U16 R4, desc[UR36][R4.64] ;  /* 0x0000002404047981 */ /* 0x000ea4000c1e1500 */
[----:B--2---:R-:W-:Y:S01]  /*34a0*/  IMAD.U32 R16, R4, 0x10000, RZ ;  /* 0x0001000004107824 */ /* 0x004fe200078e00ff */
[----:B------:R-:W-:Y:S06]  /*34b0*/  BRA `(.L_x_1539) ;  /* 0x00000004007c7947 */ /* 0x000fec0003800000 */
.L_x_1551:
        /* <DEDUP_REMOVED lines=11> */
.L_x_1558:
[----:B------:R-:W2:Y:S02]  /*3570*/  LDG.E.U8 R3, desc[UR36][R4.64] ;  /* 0x0000002404037981 */ /* 0x000ea4000c1e1100 */
        /* <DEDUP_REMOVED lines=18> */
.L_x_1560:
[----:B------:R-:W-:Y:S05]  /*36a0*/  BSYNC B0 ;  /* 0x0000000000007941 */ /* 0x000fea0003800000 */
.L_x_1559:
[----:B------:R-:W-:Y:S01]  /*36b0*/  IMAD.SHL.U32 R3, R3, 0x100000, RZ ;  /* 0x0010000003037824 */ /* 0x000fe200078e00ff */
[----:B------:R-:W-:-:S04]  /*36c0*/  LEA R5, R0, 0x3b800000, 0x17 ;  /* 0x3b80000000057811 */ /* 0x000fc800078eb8ff */
[----:B------:R-:W-:Y:S01]  /*36d0*/  LOP3.LUT R16, R5, R3, R16, 0xfe, !PT ;  /* 0x0000000305107212 */ /* 0x000fe200078efe10 */
[----:B------:R-:W-:Y:S06]  /*36e0*/  BRA `(.L_x_1539) ;  /* 0x0000000000f07947 */ /* 0x000fec0003800000 */
.L_x_1557:
        /* <DEDUP_REMOVED lines=19> */
.L_x_1562:
[----:B------:R-:W-:Y:S05]  /*3820*/  BSYNC B0 ;  /* 0x0000000000007941 */ /* 0x000fea0003800000 */
.L_x_1561:
[----:B------:R-:W-:Y:S01]  /*3830*/  IMAD.SHL.U32 R3, R3, 0x200000, RZ ;  /* 0x0020000003037824 */ /* 0x000fe200078e00ff */
[----:B------:R-:W-:-:S04]  /*3840*/  LEA R5, R0, 0x37800000, 0x17 ;  /* 0x3780000000057811 */ /* 0x000fc800078eb8ff */
[----:B------:R-:W-:Y:S01]  /*3850*/  LOP3.LUT R16, R5, R3, R16, 0xfe, !PT ;  /* 0x0000000305107212 */ /* 0x000fe200078efe10 */
[----:B------:R-:W-:Y:S06]  /*3860*/  BRA `(.L_x_1539) ;  /* 0x0000000000907947 */ /* 0x000fec0003800000 */
.L_x_1556:
        /* <DEDUP_REMOVED lines=14> */
.L_x_1544:
        /* <DEDUP_REMOVED lines=16> */
.L_x_1565:
[----:B------:R-:W-:Y:S05]  /*3a50*/  BRA `(.L_x_1539) ;  /* 0x0000000000147947 */ /* 0x000fea0003800000 */
.L_x_1564:
[----:B------:R-:W2:Y:S02]  /*3a60*/  LDG.E.64 R4, desc[UR36][R4.64] ;  /* 0x0000002404047981 */ /* 0x000ea4000c1e1b00 */
[----:B--2---:R0:W2:Y:S01]  /*3a70*/  I2F.U64 R16, R4 ;  /* 0x0000000400107312 */ /* 0x0040a20000301000 */
[----:B------:R-:W-:Y:S05]  /*3a80*/  BRA `(.L_x_1539) ;  /* 0x0000000000087947 */ /* 0x000fea0003800000 */
.L_x_1563:
[----:B------:R-:W2:Y:S02]  /*3a90*/  LDG.E R4, desc[UR36][R4.64] ;  /* 0x0000002404047981 */ /* 0x000ea4000c1e1900 */
[----:B--2---:R-:W-:-:S07]  /*3aa0*/  I2FP.F32.U32 R16, R4 ;  /* 0x0000000400107245 */ /* 0x004fce0000201000 */
.L_x_1539:
[----:B------:R-:W-:Y:S05]  /*3ab0*/  BSYNC B6 ;  /* 0x0000000000067941 */ /* 0x000fea0003800000 */
.L_x_1538:
[----:B------:R-:W0:Y:S01]  /*3ac0*/  S2R R25, SR_TID.X ;  /* 0x0000000000197919 */ /* 0x000e220000002100 */
[----:B------:R-:W-:Y:S01]  /*3ad0*/  BSSY B6, `(.L_x_1566) ;  /* 0x0000111000067945 */ /* 0x000fe20003800000 */
[C---:B0-----:R-:W-:Y:S01]  /*3ae0*/  VIADD R0, R25.reuse, 0x100 ;  /* 0x0000010019007836 */ /* 0x041fe20000000000 */
[C---:B------:R-:W-:Y:S01]  /*3af0*/  ISETP.GE.AND P3, PT, R25.reuse, R17, PT ;  /* 0x000000111900720c */ /* 0x040fe20003f66270 */
[----:B------:R-:W-:-:S03]  /*3b00*/  VIADD R26, R25, 0x80 ;  /* 0x00000080191a7836 */ /* 0x000fc60000000000 */
[-C--:B------:R-:W-:Y:S01]  /*3b10*/  ISETP.GE.AND P1, PT, R0, R17.reuse, PT ;  /* 0x000000110000720c */ /* 0x080fe20003f26270 */
[----:B------:R-:W-:Y:S01]  /*3b20*/  VIADD R0, R25, 0x180 ;  /* 0x0000018019007836 */ /* 0x000fe20000000000 */
[----:B------:R-:W-:-:S04]  /*3b30*/  ISETP.GE.AND P0, PT, R26, R17, PT ;  /* 0x000000111a00720c */ /* 0x000fc80003f06270 */
[----:B------:R-:W-:-:S03]  /*3b40*/  ISETP.GE.AND P2, PT, R0, R17, PT ;  /* 0x000000110000720c */ /* 0x000fc60003f46270 */
[----:B-1-3-5:R-:W-:-:S04]  /*3b50*/  @!P3 FMUL.RZ R19, R19, 0.15915493667125701904 ;  /* 0x3e22f9831313b820 */ /* 0x02afc8000040c000 */
[----:B--2---:R-:W-:Y:S01]  /*3b60*/  @!P1 FMUL.RZ R3, R22, 0.15915493667125701904 ;  /* 0x3e22f98316039820 */ /* 0x004fe2000040c000 */
[----:B----4-:R0:W1:Y:S01]  /*3b70*/  @!P3 MUFU.SIN R4, R19 ;  /* 0x000000130004b308 */ /* 0x0100620000000400 */
[----:B------:R-:W-:-:S04]  /*3b80*/  @!P0 FMUL.RZ R0, R18, 0.15915493667125701904 ;  /* 0x3e22f98312008820 */ /* 0x000fc8000040c000 */
[----:B------:R-:W-:Y:S02]  /*3b90*/  @!P2 FMUL.RZ R5, R16, 0.15915493667125701904 ;  /* 0x3e22f9831005a820 */ /* 0x000fe4000040c000 */
[----:B------:R-:W2:Y:S01]  /*3ba0*/  LDC.U8 R16, c[0x0][0x234] ;  /* 0x00008d00ff107b82 */ /* 0x000ea20000000000 */
[----:B------:R0:W3:Y:S08]  /*3bb0*/  @!P1 MUFU.SIN R22, R3 ;  /* 0x0000000300169308 */ /* 0x0000f00000000400 */
[----:B------:R0:W4:Y:S08]  /*3bc0*/  @!P2 MUFU.SIN R24, R5 ;  /* 0x000000050018a308 */ /* 0x0001300000000400 */
[----:B------:R0:W0:Y:S01]  /*3bd0*/  @!P0 MUFU.SIN R18, R0 ;  /* 0x0000000000128308 */ /* 0x0000220000000400 */
[----:B-1-3--:R-:W-:Y:S05]  /*3be0*/  @P3 BRA `(.L_x_1567) ;  /* 0x0000000c00fc3947 */ /* 0x00afea0003800000 */
[----:B------:R-:W1:Y:S01]  /*3bf0*/  LDC.64 R8, c[0x0][0x218] ;  /* 0x00008600ff087b82 */ /* 0x000e620000000a00 */
[----:B0-----:R-:W-:Y:S01]  /*3c00*/  IMAD R0, R2, 0x200, R25 ;  /* 0x0000020002007824 */ /* 0x001fe200078e0219 */
[----:B--2---:R-:W-:Y:S01]  /*3c10*/  PRMT R5, R16, 0x9910, RZ ;  /* 0x0000991010057816 */ /* 0x004fe200000000ff */
[----:B------:R-:W-:Y:S02]  /*3c20*/  ULDC UR4, c[0x0][0x238] ;  /* 0x00008e0000047ab9 */ /* 0x000fe40000000800 */
[----:B------:R-:W-:Y:S02]  /*3c30*/  IMAD R3, R0, UR4, RZ ;  /* 0x0000000400037c24 */ /* 0x000fe4000f8e02ff */
[----:B------:R-:W-:-:S05]  /*3c40*/  IMAD.MOV.U32 R0, RZ, RZ, R5 ;  /* 0x000000ffff007224 */ /* 0x000fca00078e0005 */
[----:B------:R-:W-:Y:S02]  /*3c50*/  ISETP.GT.AND P0, PT, R0, 0x9, PT ;  /* 0x000000090000780c */ /* 0x000fe40003f04270 */
[----:B-1----:R-:W-:-:S05]  /*3c60*/  IADD3 R8, P1, R3, R8, RZ ;  /* 0x0000000803087210 */ /* 0x002fca0007f3e0ff */
        /* <DEDUP_REMOVED lines=10> */
[----:B------:R-:W0:Y:S01]  /*3d10*/  F2I.FTZ.TRUNC.NTZ R3, R4 ;  /* 0x0000000400037305 */ /* 0x000e22000021f100 */
[----:B------:R-:W-:Y:S01]  /*3d20*/  IMAD.MOV.U32 R25, RZ, RZ, R26 ;  /* 0x000000ffff197224 */ /* 0x000fe200078e001a */
[----:B0-----:R0:W-:Y:S01]  /*3d30*/  STG.E.U8 desc[UR36][R8.64], R3 ;  /* 0x0000000308007986 */ /* 0x0011e2000c101124 */
[----:B------:R-:W-:Y:S05]  /*3d40*/  BRA `(.L_x_1567) ;  /* 0x0000000c00a47947 */ /* 0x000fea0003800000 */
.L_x_1571:
[----:B------:R-:W0:Y:S01]  /*3d50*/  F2I.S64.TRUNC R4, R4 ;  /* 0x0000000400047311 */ /* 0x000e22000020d900 */
[----:B------:R-:W-:Y:S02]  /*3d60*/  IMAD.MOV.U32 R25, RZ, RZ, R26 ;  /* 0x000000ffff197224 */ /* 0x000fe400078e001a */
[----:B0-----:R-:W-:-:S05]  /*3d70*/  IMAD.MOV.U32 R3, RZ, RZ, R4 ;  /* 0x000000ffff037224 */ /* 0x001fca00078e0004 */
[----:B------:R0:W-:Y:S01]  /*3d80*/  STG.E.U8 desc[UR36][R8.64], R3 ;  /* 0x0000000308007986 */ /* 0x0001e2000c101124 */
[----:B------:R-:W-:Y:S05]  /*3d90*/  BRA `(.L_x_1567) ;  /* 0x0000000c00907947 */ /* 0x000fea0003800000 */
.L_x_1570:
[----:B------:R-:W-:-:S13]  /*3da0*/  ISETP.NE.AND P0, PT, R0, 0x2, PT ;  /* 0x000000020000780c */ /* 0x000fda0003f05270 */
[----:B------:R-:W-:Y:S05]  /*3db0*/  @!P0 BRA `(.L_x_1573) ;  /* 0x0000000000308947 */ /* 0x000fea0003800000 */
[----:B------:R-:W-:-:S13]  /*3dc0*/  ISETP.NE.AND P0, PT, R0, 0x3, PT ;  /* 0x000000030000780c */ /* 0x000fda0003f05270 */
[----:B------:R-:W-:Y:S05]  /*3dd0*/  @!P0 BRA `(.L_x_1574) ;  /* 0x0000000000188947 */ /* 0x000fea0003800000 */
[----:B------:R-:W-:-:S13]  /*3de0*/  ISETP.NE.AND P0, PT, R0, 0x4, PT ;  /* 0x000000040000780c */ /* 0x000fda0003f05270 */
[----:B------:R-:W-:Y:S05]  /*3df0*/  @P0 BRA `(.L_x_1572) ;  /* 0x0000000c00140947 */ /* 0x000fea0003800000 */
[----:B------:R-:W0:Y:S01]  /*3e00*/  F2I.S64.TRUNC R4, R4 ;  /* 0x0000000400047311 */ /* 0x000e22000020d900 */
[----:B------:R-:W-:Y:S01]  /*3e10*/  IMAD.MOV.U32 R25, RZ, RZ, R26 ;  /* 0x000000ffff197224 */ /* 0x000fe200078e001a */
[----:B0-----:R0:W-:Y:S01]  /*3e20*/  STG.E.64 desc[UR36][R8.64], R4 ;  /* 0x0000000408007986 */ /* 0x0011e2000c101b24 */
[----:B------:R-:W-:Y:S05]  /*3e30*/  BRA `(.L_x_1567) ;  /* 0x0000000c00687947 */ /* 0x000fea0003800000 */
.L_x_1574:
[----:B------:R-:W0:Y:S01]  /*3e40*/  F2I.FTZ.TRUNC.NTZ R3, R4 ;  /* 0x0000000400037305 */ /* 0x000e22000021f100 */
[----:B------:R-:W-:Y:S01]  /*3e50*/  IMAD.MOV.U32 R25, RZ, RZ, R26 ;  /* 0x000000ffff197224 */ /* 0x000fe200078e001a */
[----:B0-----:R0:W-:Y:S01]  /*3e60*/  STG.E desc[UR36][R8.64], R3 ;  /* 0x0000000308007986 */ /* 0x0011e2000c101924 */
[----:B------:R-:W-:Y:S05]  /*3e70*/  BRA `(.L_x_1567) ;  /* 0x0000000c00587947 */ /* 0x000fea0003800000 */
.L_x_1573:
[----:B------:R-:W0:Y:S01]  /*3e80*/  F2I.FTZ.TRUNC.NTZ R3, R4 ;  /* 0x0000000400037305 */ /* 0x000e22000021f100 */
[----:B------:R-:W-:Y:S01]  /*3e90*/  IMAD.MOV.U32 R25, RZ, RZ, R26 ;  /* 0x000000ffff197224 */ /* 0x000fe200078e001a */
[----:B0-----:R0:W-:Y:S01]  /*3ea0*/  STG.E.U16 desc[UR36][R8.64], R3 ;  /* 0x0000000308007986 */ /* 0x0011e2000c101524 */
[----:B------:R-:W-:Y:S05]  /*3eb0*/  BRA `(.L_x_1567) ;  /* 0x0000000c00487947 */ /* 0x000fea0003800000 */
.L_x_1569:
[----:B------:R-:W-:-:S13]  /*3ec0*/  ISETP.GT.AND P0, PT, R0, 0x6, PT ;  /* 0x000000060000780c */ /* 0x000fda0003f04270 */
[----:B------:R-:W-:Y:S05]  /*3ed0*/  @P0 BRA `(.L_x_1575) ;  /* 0x00000000002c0947 */ /* 0x000fea0003800000 */
[----:B------:R-:W-:-:S13]  /*3ee0*/  ISETP.NE.AND P0, PT, R0, 0x5, PT ;  /* 0x000000050000780c */ /* 0x000fda0003f05270 */
[----:B------:R-:W-:Y:S05]  /*3ef0*/  @!P0 BRA `(.L_x_1576) ;  /* 0x0000000000148947 */ /* 0x000fea0003800000 */
[----:B------:R-:W-:-:S13]  /*3f00*/  ISETP.NE.AND P0, PT, R0, 0x6, PT ;  /* 0x000000060000780c */ /* 0x000fda0003f05270 */
[----:B------:R-:W-:Y:S05]  /*3f10*/  @P0 BRA `(.L_x_1572) ;  /* 0x0000000800cc0947 */ /* 0x000fea0003800000 */
[----:B------:R0:W-:Y:S01]  /*3f20*/  STG.E desc[UR36][R8.64], R4 ;  /* 0x0000000408007986 */ /* 0x0001e2000c101924 */
[----:B------:R-:W-:Y:S01]  /*3f30*/  IMAD.MOV.U32 R25, RZ, RZ, R26 ;  /* 0x000000ffff197224 */ /* 0x000fe200078e001a */
[----:B------:R-:W-:Y:S06]  /*3f40*/  BRA `(.L_x_1567) ;  /* 0x0000000c00247947 */ /* 0x000fec0003800000 */
.L_x_1576:
[----:B------:R-:W-:Y:S01]  /*3f50*/  F2FP.F16.F32.PACK_AB R4, RZ, R4 ;  /* 0x00000004ff04723e */ /* 0x000fe200000000ff */
[----:B------:R-:W-:-:S04]  /*3f60*/  IMAD.MOV.U32 R25, RZ, RZ, R26 ;  /* 0x000000ffff197224 */ /* 0x000fc800078e001a */
[----:B------:R0:W-:Y:S01]  /*3f70*/  STG.E.U16 desc[UR36][R8.64], R4 ;  /* 0x0000000408007986 */ /* 0x0001e2000c101524 */
[----:B------:R-:W-:Y:S05]  /*3f80*/  BRA `(.L_x_1567) ;  /* 0x0000000c00147947 */ /* 0x000fea0003800000 */
.L_x_1575:
[----:B------:R-:W-:-:S13]  /*3f90*/  ISETP.NE.AND P0, PT, R0, 0x7, PT ;  /* 0x000000070000780c */ /* 0x000fda0003f05270 */
[----:B------:R-:W-:Y:S05]  /*3fa0*/  @!P0 BRA `(.L_x_1577) ;  /* 0x0000000000348947 */ /* 0x000fea0003800000 */
[----:B------:R-:W-:-:S13]  /*3fb0*/  ISETP.NE.AND P0, PT, R0, 0x8, PT ;  /* 0x000000080000780c */ /* 0x000fda0003f05270 */
[----:B------:R-:W-:Y:S05]  /*3fc0*/  @!P0 BRA `(.L_x_1578) ;  /* 0x0000000000188947 */ /* 0x000fea0003800000 */
[----:B------:R-:W-:-:S13]  /*3fd0*/  ISETP.NE.AND P0, PT, R0, 0x9, PT ;  /* 0x000000090000780c */ /* 0x000fda0003f05270 */
[----:B------:R-:W-:Y:S05]  /*3fe0*/  @P0 BRA `(.L_x_1572) ;  /* 0x0000000800980947 */ /* 0x000fea0003800000 */
[----:B------:R-:W-:Y:S02]  /*3ff0*/  IMAD.MOV.U32 R5, RZ, RZ, RZ ;  /* 0x000000ffff057224 */ /* 0x000fe400078e00ff */
[----:B------:R-:W-:-:S03]  /*4000*/  IMAD.MOV.U32 R25, RZ, RZ, R26 ;  /* 0x000000ffff197224 */ /* 0x000fc600078e001a */
[----:B------:R0:W-:Y:S01]  /*4010*/  STG.E.64 desc[UR36][R8.64], R4 ;  /* 0x0000000408007986 */ /* 0x0001e2000c101b24 */
[----:B------:R-:W-:Y:S05]  /*4020*/  BRA `(.L_x_1567) ;  /* 0x0000000800ec7947 */ /* 0x000fea0003800000 */
.L_x_1578:
[----:B------:R-:W-:Y:S01]  /*4030*/  F2FP.F16.F32.PACK_AB R3, RZ, R4 ;  /* 0x00000004ff03723e */ /* 0x000fe200000000ff */
[----:B------:R-:W-:-:S03]  /*4040*/  IMAD.MOV.U32 R25, RZ, RZ, R26 ;  /* 0x000000ffff197224 */ /* 0x000fc600078e001a */
[----:B------:R-:W-:-:S05]  /*4050*/  PRMT R3, R3, 0x5410, RZ ;  /* 0x0000541003037816 */ /* 0x000fca00000000ff */
[----:B------:R0:W-:Y:S01]  /*4060*/  STG.E desc[UR36][R8.64], R3 ;  /* 0x0000000308007986 */ /* 0x0001e2000c101924 */
[----:B------:R-:W-:Y:S05]  /*4070*/  BRA `(.L_x_1567) ;  /* 0x0000000800d87947 */ /* 0x000fea0003800000 */
.L_x_1577:
[----:B------:R-:W-:Y:S01]  /*4080*/  FMUL.FTZ R4, R4, 1 ;  /* 0x3f80000004047820 */ /* 0x000fe20000410000 */
[----:B------:R-:W-:-:S05]  /*4090*/  IMAD.MOV.U32 R25, RZ, RZ, R26 ;  /* 0x000000ffff197224 */ /* 0x000fca00078e001a */
[----:B------:R-:W0:Y:S02]  /*40a0*/  F2F.F64.F32 R4, R4 ;  /* 0x0000000400047310 */ /* 0x000e240000201800 */
[----:B0-----:R0:W-:Y:S01]  /*40b0*/  STG.E.64 desc[UR36][R8.64], R4 ;  /* 0x0000000408007986 */ /* 0x0011e2000c101b24 */
[----:B------:R-:W-:Y:S05]  /*40c0*/  BRA `(.L_x_1567) ;  /* 0x0000000800c47947 */ /* 0x000fea0003800000 */
.L_x_1568:
        /* <DEDUP_REMOVED lines=8> */
[----:B------:R-:W-:Y:S01]  /*4150*/  FSETP.NEU.FTZ.AND P0, PT, R4, RZ, PT ;  /* 0x000000ff0400720b */ /* 0x000fe20003f1d000 */
[----:B------:R-:W-:-:S03]  /*4160*/  IMAD.MOV.U32 R25, RZ, RZ, R26 ;  /* 0x000000ffff197224 */ /* 0x000fc600078e001a */
[----:B------:R-:W-:-:S05]  /*4170*/  SEL R3, RZ, 0x1, !P0 ;  /* 0x00000001ff037807 */ /* 0x000fca0004000000 */
[----:B------:R0:W-:Y:S01]  /*4180*/  STG.E.U8 desc[UR36][R8.64], R3 ;  /* 0x0000000308007986 */ /* 0x0001e2000c101124 */
[----:B------:R-:W-:Y:S05]  /*4190*/  BRA `(.L_x_1567) ;  /* 0x0000000800907947 */ /* 0x000fea0003800000 */
.L_x_1581:
[----:B------:R-:W-:Y:S01]  /*41a0*/  FMUL.FTZ R4, R4, 1 ;  /* 0x3f80000004047820 */ /* 0x000fe20000410000 */
[----:B------:R-:W-:Y:S01]  /*41b0*/  CS2R R6, SRZ ;  /* 0x0000000000067805 */ /* 0x000fe2000001ff00 */
[----:B------:R-:W-:-:S04]  /*41c0*/  IMAD.MOV.U32 R25, RZ, RZ, R26 ;  /* 0x000000ffff197224 */ /* 0x000fc800078e001a */
[----:B------:R-:W0:Y:S02]  /*41d0*/  F2F.F64.F32 R4, R4 ;  /* 0x0000000400047310 */ /* 0x000e240000201800 */
[----:B0-----:R0:W-:Y:S01]  /*41e0*/  STG.E.128 desc[UR36][R8.64], R4 ;  /* 0x0000000408007986 */ /* 0x0011e2000c101d24 */
[----:B------:R-:W-:Y:S05]  /*41f0*/  BRA `(.L_x_1567) ;  /* 0x0000000800787947 */ /* 0x000fea0003800000 */
.L_x_1580:
        /* <DEDUP_REMOVED lines=20> */
.L_x_1585:
[----:B------:R-:W-:Y:S05]  /*4340*/  BSYNC B0 ;  /* 0x0000000000007941 */ /* 0x000fea0003800000 */
.L_x_1584:
[----:B------:R-:W-:Y:S01]  /*4350*/  LOP3.LUT R5, R0, R5, RZ, 0xfc, !PT ;  /* 0x0000000500057212 */ /* 0x000fe200078efcff */
[----:B------:R-:W-:-:S04]  /*4360*/  IMAD.MOV.U32 R25, RZ, RZ, R26 ;  /* 0x000000ffff197224 */ /* 0x000fc800078e001a */
[----:B------:R0:W-:Y:S01]  /*4370*/  STG.E.U8 desc[UR36][R8.64], R5 ;  /* 0x0000000508007986 */ /* 0x0001e2000c101124 */
[----:B------:R-:W-:Y:S05]  /*4380*/  BRA `(.L_x_1567) ;  /* 0x0000000800147947 */ /* 0x000fea0003800000 */
.L_x_1583:
        /* <DEDUP_REMOVED lines=12> */
.L_x_1587:
[----:B------:R-:W-:Y:S01]  /*4450*/  IMAD.MOV.U32 R0, RZ, RZ, 0x7f ;  /* 0x0000007fff007424 */ /* 0x000fe200078e00ff */
[----:B------:R-:W-:-:S04]  /*4460*/  ISETP.GT.U32.AND P0, PT, R5, 0x7f800000, PT ;  /* 0x7f8000000500780c */ /* 0x000fc80003f04070 */
[----:B------:R-:W-:-:S09]  /*4470*/  SEL R0, R0, 0x7c, P0 ;  /* 0x0000007c00007807 */ /* 0x000fd20000000000 */
.L_x_1588:
[----:B------:R-:W-:Y:S05]  /*4480*/  BSYNC B0 ;  /* 0x0000000000007941 */ /* 0x000fea0003800000 */
.L_x_1586:
[----:B------:R-:W-:Y:S01]  /*4490*/  LOP3.LUT R4, R4, 0x80000000, RZ, 0xc0, !PT ;  /* 0x8000000004047812 */ /* 0x000fe200078ec0ff */
[----:B------:R-:W-:-:S03]  /*44a0*/  IMAD.MOV.U32 R25, RZ, RZ, R26 ;  /* 0x000000ffff197224 */ /* 0x000fc600078e001a */
[----:B------:R-:W-:-:S04]  /*44b0*/  SHF.R.U32.HI R3, RZ, 0x18, R4 ;  /* 0x00000018ff037819 */ /* 0x000fc80000011604 */
[----:B------:R-:W-:-:S05]  /*44c0*/  LOP3.LUT R3, R0, R3, RZ, 0xfc, !PT ;  /* 0x0000000300037212 */ /* 0x000fca00078efcff */
[----:B------:R0:W-:Y:S01]  /*44d0*/  STG.E.U8 desc[UR36][R8.64], R3 ;  /* 0x0000000308007986 */ /* 0x0001e2000c101124 */
[----:B------:R-:W-:Y:S05]  /*44e0*/  BRA `(.L_x_1567) ;  /* 0x0000000400bc7947 */ /* 0x000fea0003800000 */
.L_x_1582:
[----:B------:R-:W-:Y:S01]  /*44f0*/  F2FP.BF16.F32.PACK_AB R4, RZ, R4 ;  /* 0x00000004ff04723e */ /* 0x000fe200000010ff */
[----:B------:R-:W-:-:S04]  /*4500*/  IMAD.MOV.U32 R25, RZ, RZ, R26 ;  /* 0x000000ffff197224 */ /* 0x000fc800078e001a */
[----:B------:R0:W-:Y:S01]  /*4510*/  STG.E.U16 desc[UR36][R8.64], R4 ;  /* 0x0000000408007986 */ /* 0x0001e2000c101524 */
[----:B------:R-:W-:Y:S05]  /*4520*/  BRA `(.L_x_1567) ;  /* 0x0000000400ac7947 */ /* 0x000fea0003800000 */
.L_x_1579:
        /* <DEDUP_REMOVED lines=8> */
[----:B------:R-:W0:Y:S01]  /*45b0*/  F2I.FTZ.U32.TRUNC.NTZ R3, R4 ;  /* 0x0000000400037305 */ /* 0x000e22000021f000 */
[----:B------:R-:W-:Y:S01]  /*45c0*/  IMAD.MOV.U32 R25, RZ, RZ, R26 ;  /* 0x000000ffff197224 */ /* 0x000fe200078e001a */
[----:B0-----:R0:W-:Y:S01]  /*45d0*/  STG.E.U16 desc[UR36][R8.64], R3 ;  /* 0x0000000308007986 */ /* 0x0011e2000c101524 */
[----:B------:R-:W-:Y:S05]  /*45e0*/  BRA `(.L_x_1567) ;  /* 0x00000004007c7947 */ /* 0x000fea0003800000 */
.L_x_1591:
        /* <DEDUP_REMOVED lines=16> */
.L_x_1594:
[----:B------:R-:W-:-:S04]  /*46f0*/  LOP3.LUT R4, R4, 0x80000000, RZ, 0xc0, !PT ;  /* 0x8000000004047812 */ /* 0x000fc800078ec0ff */
[----:B------:R-:W-:-:S04]  /*4700*/  SHF.R.U32.HI R4, RZ, 0x18, R4 ;  /* 0x00000018ff047819 */ /* 0x000fc80000011604 */
[----:B------:R-:W-:-:S04]  /*4710*/  LOP3.LUT R3, R3, R4, RZ, 0xfc, !PT ;  /* 0x0000000403037212 */ /* 0x000fc800078efcff */
[----:B------:R-:W-:-:S07]  /*4720*/  PRMT R0, R3, 0x7610, R0 ;  /* 0x0000761003007816 */ /* 0x000fce0000000000 */
.L_x_1593:
[----:B------:R-:W-:Y:S05]  /*4730*/  BSYNC B0 ;  /* 0x0000000000007941 */ /* 0x000fea0003800000 */
.L_x_1592:
[----:B------:R0:W-:Y:S01]  /*4740*/  STG.E.U8 desc[UR36][R8.64], R0 ;  /* 0x0000000008007986 */ /* 0x0001e2000c101124 */
[----:B------:R-:W-:Y:S01]  /*4750*/  IMAD.MOV.U32 R25, RZ, RZ, R26 ;  /* 0x000000ffff197224 */ /* 0x000fe200078e001a */
[----:B------:R-:W-:Y:S06]  /*4760*/  BRA `(.L_x_1567) ;  /* 0x00000004001c7947 */ /* 0x000fec0003800000 */
.L_x_1590:
        /* <DEDUP_REMOVED lines=16> */
.L_x_1597:
[----:B------:R-:W-:-:S04]  /*4870*/  LOP3.LUT R4, R4, 0x80000000, RZ, 0xc0, !PT ;  /* 0x8000000004047812 */ /* 0x000fc800078ec0ff */
[----:B------:R-:W-:-:S04]  /*4880*/  SHF.R.U32.HI R4, RZ, 0x18, R4 ;  /* 0x00000018ff047819 */ /* 0x000fc80000011604 */
[----:B------:R-:W-:-:S04]  /*4890*/  LOP3.LUT R3, R3, R4, RZ, 0xfc, !PT ;  /* 0x0000000403037212 */ /* 0x000fc800078efcff */
[----:B------:R-:W-:-:S07]  /*48a0*/  PRMT R0, R3, 0x7610, R0 ;  /* 0x0000761003007816 */ /* 0x000fce0000000000 */
.L_x_1596:
[----:B------:R-:W-:Y:S05]  /*48b0*/  BSYNC B0 ;  /* 0x0000000000007941 */ /* 0x000fea0003800000 */
.L_x_1595:
[----:B------:R0:W-:Y:S01]  /*48c0*/  STG.E.U8 desc[UR36][R8.64], R0 ;  /* 0x0000000008007986 */ /* 0x0001e2000c101124 */
[----:B------:R-:W-:Y:S01]  /*48d0*/  IMAD.MOV.U32 R25, RZ, RZ, R26 ;  /* 0x000000ffff197224 */ /* 0x000fe200078e001a */
[----:B------:R-:W-:Y:S06]  /*48e0*/  BRA `(.L_x_1567) ;  /* 0x0000000000bc7947 */ /* 0x000fec0003800000 */
.L_x_1589:
[----:B------:R-:W-:-:S13]  /*48f0*/  ISETP.NE.AND P0, PT, R0, 0x1c, PT ;  /* 0x0000001c0000780c */ /* 0x000fda0003f05270 */
[----:B------:R-:W-:Y:S05]  /*4900*/  @!P0 BRA `(.L_x_1598) ;  /* 0x0000000000a88947 */ /* 0x000fea0003800000 */
[----:B------:R-:W-:-:S13]  /*4910*/  ISETP.NE.AND P0, PT, R0, 0x1d, PT ;  /* 0x0000001d0000780c */ /* 0x000fda0003f05270 */
[----:B------:R-:W-:Y:S05]  /*4920*/  @!P0 BRA `(.L_x_1599) ;  /* 0x0000000000908947 */ /* 0x000fea0003800000 */
[----:B------:R-:W-:-:S13]  /*4930*/  ISETP.NE.AND P0, PT, R0, 0x2c, PT ;  /* 0x0000002c0000780c */ /* 0x000fda0003f05270 */
[----:B------:R-:W-:Y:S05]  /*4940*/  @P0 BRA `(.L_x_1572) ;  /* 0x0000000000400947 */ /* 0x000fea0003800000 */
[----:B------:R-:W-:Y:S01]  /*4950*/  SHF.R.U32.HI R5, RZ, 0x17, R4 ;  /* 0x00000017ff057819 */ /* 0x000fe20000011604 */
[----:B------:R-:W-:-:S03]  /*4960*/  IMAD.MOV.U32 R25, RZ, RZ, R26 ;  /* 0x000000ffff197224 */ /* 0x000fc600078e001a */
        /* <DEDUP_REMOVED lines=14> */
.L_x_1572:
        /* <DEDUP_REMOVED lines=15> */
[----:B0---4-:R-:W-:Y:S05]  /*4b40*/  CALL.ABS.NOINC R14 ;  /* 0x000000000e007343 */ /* 0x011fea0003c00000 */
.L_x_1600:
[----:B------:R-:W-:Y:S01]  /*4b50*/  IMAD.MOV.U32 R25, RZ, RZ, R26 ;  /* 0x000000ffff197224 */ /* 0x000fe200078e001a */
[----:B------:R-:W-:Y:S06]  /*4b60*/  BRA `(.L_x_1567) ;  /* 0x00000000001c7947 */ /* 0x000fec0003800000 */
.L_x_1599:
[----:B------:R-:W0:Y:S01]  /*4b70*/  F2I.U64.TRUNC R4, R4 ;  /* 0x0000000400047311 */ /* 0x000e22000020d800 */
[----:B------:R-:W-:Y:S01]  /*4b80*/  IMAD.MOV.U32 R25, RZ, RZ, R26 ;  /* 0x000000ffff197224 */ /* 0x000fe200078e001a */
[----:B0-----:R0:W-:Y:S01]  /*4b90*/  STG.E.64 desc[UR36][R8.64], R4 ;  /* 0x0000000408007986 */ /* 0x0011e2000c101b24 */
[----:B------:R-:W-:Y:S05]  /*4ba0*/  BRA `(.L_x_1567) ;  /* 0x00000000000c7947 */ /* 0x000fea0003800000 */
.L_x_1598:
[----:B------:R-:W0:Y:S01]  /*4bb0*/  F2I.FTZ.U32.TRUNC.NTZ R3, R4 ;  /* 0x0000000400037305 */ /* 0x000e22000021f000 */
[----:B------:R-:W-:Y:S01]  /*4bc0*/  IMAD.MOV.U32 R25, RZ, RZ, R26 ;  /* 0x000000ffff197224 */ /* 0x000fe200078e001a */
[----:B0-----:R1:W-:Y:S06]  /*4bd0*/  STG.E desc[UR36][R8.64], R3 ;  /* 0x0000000308007986 */ /* 0x0013ec000c101924 */
.L_x_1567:
[----:B------:R-:W-:Y:S05]  /*4be0*/  BSYNC B6 ;  /* 0x0000000000067941 */ /* 0x000fea0003800000 */
.L_x_1566:
[----:B------:R-:W-:Y:S01]  /*4bf0*/  ISETP.GE.AND P0, PT, R25, R17, PT ;  /* 0x000000111900720c */ /* 0x000fe20003f06270 */
[----:B------:R-:W-:-:S12]  /*4c00*/  BSSY B6, `(.L_x_1601) ;  /* 0x00001d8000067945 */ /* 0x000fd80003800000 */
[----:B------:R-:W-:Y:S05]  /*4c10*/  @P0 BRA `(.L_x_1602) ;  /* 0x0000001c00580947 */ /* 0x000fea0003800000 */
[----:B01-3--:R-:W0:Y:S01]  /*4c20*/  LDC.64 R8, c[0x0][0x218] ;  /* 0x00008600ff087b82 */ /* 0x00be220000000a00 */
        /* <DEDUP_REMOVED lines=20> */
.L_x_1606:
[----:B------:R-:W0:Y:S02]  /*4d70*/  F2I.S64.TRUNC R18, R18 ;  /* 0x0000001200127311 */ /* 0x000e24000020d900 */
[----:B0-----:R-:W-:-:S05]  /*4d80*/  IMAD.MOV.U32 R3, RZ, RZ, R18 ;  /* 0x000000ffff037224 */ /* 0x001fca00078e0012 */
[----:B------:R0:W-:Y:S01]  /*4d90*/  STG.E.U8 desc[UR36][R8.64], R3 ;  /* 0x0000000308007986 */ /* 0x0001e2000c101124 */
[----:B------:R-:W-:Y:S05]  /*4da0*/  BRA `(.L_x_1608) ;  /* 0x0000000c00407947 */ /* 0x000fea0003800000 */
.L_x_1605:
        /* <DEDUP_REMOVED lines=9> */
.L_x_1610:
[----:B------:R-:W0:Y:S02]  /*4e40*/  F2I.FTZ.TRUNC.NTZ R3, R18 ;  /* 0x0000001200037305 */ /* 0x000e24000021f100 */
[----:B0-----:R0:W-:Y:S01]  /*4e50*/  STG.E desc[UR36][R8.64], R3 ;  /* 0x0000000308007986 */ /* 0x0011e2000c101924 */
[----:B------:R-:W-:Y:S05]  /*4e60*/  BRA `(.L_x_1608) ;  /* 0x0000000c00107947 */ /* 0x000fea0003800000 */
.L_x_1609:
[----:B------:R-:W0:Y:S02]  /*4e70*/  F2I.FTZ.TRUNC.NTZ R3, R18 ;  /* 0x0000001200037305 */ /* 0x000e24000021f100 */
[----:B0-----:R0:W-:Y:S01]  /*4e80*/  STG.E.U16 desc[UR36][R8.64], R3 ;  /* 0x0000000308007986 */ /* 0x0011e2000c101524 */
[----:B------:R-:W-:Y:S05]  /*4e90*/  BRA `(.L_x_1608) ;  /* 0x0000000c00047947 */ /* 0x000fea0003800000 */
.L_x_1604:
        /* <DEDUP_REMOVED lines=8> */
.L_x_1612:
[----:B------:R-:W-:-:S05]  /*4f20*/  F2FP.F16.F32.PACK_AB R18, RZ, R18 ;  /* 0x00000012ff12723e */ /* 0x000fca00000000ff */
[----:B------:R0:W-:Y:S01]  /*4f30*/  STG.E.U16 desc[UR36][R8.64], R18 ;  /* 0x0000001208007986 */ /* 0x0001e2000c101524 */
[----:B------:R-:W-:Y:S05]  /*4f40*/  BRA `(.L_x_1608) ;  /* 0x0000000800d87947 */ /* 0x000fea0003800000 */
.L_x_1611:
        /* <DEDUP_REMOVED lines=9> */
.L_x_1614:
[----:B------:R-:W-:-:S04]  /*4fe0*/  F2FP.F16.F32.PACK_AB R3, RZ, R18 ;  /* 0x00000012ff03723e */ /* 0x000fc800000000ff */
[----:B------:R-:W-:-:S05]  /*4ff0*/  PRMT R3, R3, 0x5410, RZ ;  /* 0x0000541003037816 */ /* 0x000fca00000000ff */
[----:B------:R0:W-:Y:S01]  /*5000*/  STG.E desc[UR36][R8.64], R3 ;  /* 0x0000000308007986 */ /* 0x0001e2000c101924 */
[----:B------:R-:W-:Y:S05]  /*5010*/  BRA `(.L_x_1608) ;  /* 0x0000000800a47947 */ /* 0x000fea0003800000 */
.L_x_1613:
[----:B------:R-:W-:-:S06]  /*5020*/  FMUL.FTZ R4, R18, 1 ;  /* 0x3f80000012047820 */ /* 0x000fcc0000410000 */
[----:B------:R-:W0:Y:S02]  /*5030*/  F2F.F64.F32 R4, R4 ;  /* 0x0000000400047310 */ /* 0x000e240000201800 */
[----:B0-----:R0:W-:Y:S01]  /*5040*/  STG.E.64 desc[UR36][R8.64], R4 ;  /* 0x0000000408007986 */ /* 0x0011e2000c101b24 */
[----:B------:R-:W-:Y:S05]  /*5050*/  BRA `(.L_x_1608) ;  /* 0x0000000800947947 */ /* 0x000fea0003800000 */
.L_x_1603:
        /* <DEDUP_REMOVED lines=12> */
.L_x_1617:
[----:B------:R-:W-:Y:S01]  /*5120*/  FMUL.FTZ R4, R18, 1 ;  /* 0x3f80000012047820 */ /* 0x000fe20000410000 */
[----:B------:R-:W-:-:S05]  /*5130*/  CS2R R6, SRZ ;  /* 0x0000000000067805 */ /* 0x000fca000001ff00 */
[----:B------:R-:W0:Y:S02]  /*5140*/  F2F.F64.F32 R4, R4 ;  /* 0x0000000400047310 */ /* 0x000e240000201800 */
[----:B0-----:R0:W-:Y:S01]  /*5150*/  STG.E.128 desc[UR36][R8.64], R4 ;  /* 0x0000000408007986 */ /* 0x0011e2000c101d24 */
[----:B------:R-:W-:Y:S05]  /*5160*/  BRA `(.L_x_1608) ;  /* 0x0000000800507947 */ /* 0x000fea0003800000 */
.L_x_1616:
        /* <DEDUP_REMOVED lines=20> */
.L_x_1621:
[----:B------:R-:W-:Y:S05]  /*52b0*/  BSYNC B0 ;  /* 0x0000000000007941 */ /* 0x000fea0003800000 */
.L_x_1620:
[----:B------:R-:W-:-:S05]  /*52c0*/  LOP3.LUT R5, R0, R5, RZ, 0xfc, !PT ;  /* 0x0000000500057212 */ /* 0x000fca00078efcff */
[----:B------:R0:W-:Y:S01]  /*52d0*/  STG.E.U8 desc[UR36][R8.64], R5 ;  /* 0x0000000508007986 */ /* 0x0001e2000c101124 */
[----:B------:R-:W-:Y:S05]  /*52e0*/  BRA `(.L_x_1608) ;  /* 0x0000000400f07947 */ /* 0x000fea0003800000 */
.L_x_1619:
        /* <DEDUP_REMOVED lines=12> */
.L_x_1623:
[----:B------:R-:W-:Y:S01]  /*53b0*/  IMAD.MOV.U32 R0, RZ, RZ, 0x7f ;  /* 0x0000007fff007424 */ /* 0x000fe200078e00ff */
[----:B------:R-:W-:-:S04]  /*53c0*/  ISETP.GT.U32.AND P0, PT, R4, 0x7f800000, PT ;  /* 0x7f8000000400780c */ /* 0x000fc80003f04070 */
[----:B------:R-:W-:-:S09]  /*53d0*/  SEL R0, R0, 0x7c, P0 ;  /* 0x0000007c00007807 */ /* 0x000fd20000000000 */
.L_x_1624:
[----:B------:R-:W-:Y:S05]  /*53e0*/  BSYNC B0 ;  /* 0x0000000000007941 */ /* 0x000fea0003800000 */
.L_x_1622:
[----:B------:R-:W-:-:S04]  /*53f0*/  LOP3.LUT R18, R18, 0x80000000, RZ, 0xc0, !PT ;  /* 0x8000000012127812 */ /* 0x000fc800078ec0ff */
[----:B------:R-:W-:-:S04]  /*5400*/  SHF.R.U32.HI R3, RZ, 0x18, R18 ;  /* 0x00000018ff037819 */ /* 0x000fc80000011612 */
[----:B------:R-:W-:-:S05]  /*5410*/  LOP3.LUT R3, R0, R3, RZ, 0xfc, !PT ;  /* 0x0000000300037212 */ /* 0x000fca00078efcff */
[----:B------:R0:W-:Y:S01]  /*5420*/  STG.E.U8 desc[UR36][R8.64], R3 ;  /* 0x0000000308007986 */ /* 0x0001e2000c101124 */
[----:B------:R-:W-:Y:S05]  /*5430*/  BRA `(.L_x_1608) ;  /* 0x00000004009c7947 */ /* 0x000fea0003800000 */
.L_x_1618:
[----:B------:R-:W-:-:S05]  /*5440*/  F2FP.BF16.F32.PACK_AB R18, RZ, R18 ;  /* 0x00000012ff12723e */ /* 0x000fca00000010ff */
[----:B------:R0:W-:Y:S01]  /*5450*/  STG.E.U16 desc[UR36][R8.64], R18 ;  /* 0x0000001208007986 */ /* 0x0001e2000c101524 */
[----:B------:R-:W-:Y:S05]  /*5460*/  BRA `(.L_x_1608) ;  /* 0x0000000400907947 */ /* 0x000fea0003800000 */
.L_x_1615:
        /* <DEDUP_REMOVED lines=11> */
.L_x_1627:
        /* <DEDUP_REMOVED lines=16> */
.L_x_1630:
[----:B------:R-:W-:-:S04]  /*5620*/  LOP3.LUT R18, R18, 0x80000000, RZ, 0xc0, !PT ;  /* 0x8000000012127812 */ /* 0x000fc800078ec0ff */
[----:B------:R-:W-:-:S04]  /*5630*/  SHF.R.U32.HI R3, RZ, 0x18, R18 ;  /* 0x00000018ff037819 */ /* 0x000fc80000011612 */
[----:B------:R-:W-:-:S04]  /*5640*/  LOP3.LUT R0, R0, R3, RZ, 0xfc, !PT ;  /* 0x0000000300007212 */ /* 0x000fc800078efcff */
[----:B------:R-:W-:-:S07]  /*5650*/  PRMT R4, R0, 0x7610, R4 ;  /* 0x0000761000047816 */ /* 0x000fce0000000004 */
.L_x_1629:
[----:B------:R-:W-:Y:S05]  /*5660*/  BSYNC B0 ;  /* 0x0000000000007941 */ /* 0x000fea0003800000 */
.L_x_1628:
[----:B------:R3:W-:Y:S01]  /*5670*/  STG.E.U8 desc[UR36][R8.64], R4 ;  /* 0x0000000408007986 */ /* 0x0007e2000c101124 */
[----:B------:R-:W-:Y:S05]  /*5680*/  BRA `(.L_x_1608) ;  /* 0x0000000400087947 */ /* 0x000fea0003800000 */
.L_x_1626:
        /* <DEDUP_REMOVED lines=16> */
.L_x_1633:
[----:B------:R-:W-:-:S04]  /*5790*/  LOP3.LUT R18, R18, 0x80000000, RZ, 0xc0, !PT ;  /* 0x8000000012127812 */ /* 0x000fc800078ec0ff */
[----:B------:R-:W-:-:S04]  /*57a0*/  SHF.R.U32.HI R3, RZ, 0x18, R18 ;  /* 0x00000018ff037819 */ /* 0x000fc80000011612 */
[----:B------:R-:W-:-:S04]  /*57b0*/  LOP3.LUT R0, R0, R3, RZ, 0xfc, !PT ;  /* 0x0000000300007212 */ /* 0x000fc800078efcff */
[----:B------:R-:W-:-:S07]  /*57c0*/  PRMT R4, R0, 0x7610, R4 ;  /* 0x0000761000047816 */ /* 0x000fce0000000004 */
.L_x_1632:
[----:B------:R-:W-:Y:S05]  /*57d0*/  BSYNC B0 ;  /* 0x0000000000007941 */ /* 0x000fea0003800000 */
.L_x_1631:
[----:B------:R0:W-:Y:S01]  /*57e0*/  STG.E.U8 desc[UR36][R8.64], R4 ;  /* 0x0000000408007986 */ /* 0x0001e2000c101124 */
[----:B------:R-:W-:Y:S05]  /*57f0*/  BRA `(.L_x_1608) ;  /* 0x0000000000ac7947 */ /* 0x000fea0003800000 */
.L_x_1625:
        /* <DEDUP_REMOVED lines=21> */
.L_x_1607:
        /* <DEDUP_REMOVED lines=16> */
.L_x_1636:
[----:B------:R-:W-:Y:S05]  /*5a50*/  BRA `(.L_x_1608) ;  /* 0x0000000000147947 */ /* 0x000fea0003800000 */
.L_x_1635:
[----:B------:R-:W0:Y:S02]  /*5a60*/  F2I.U64.TRUNC R18, R18 ;  /* 0x0000001200127311 */ /* 0x000e24000020d800 */
[----:B0-----:R2:W-:Y:S01]  /*5a70*/  STG.E.64 desc[UR36][R8.64], R18 ;  /* 0x0000001208007986 */ /* 0x0015e2000c101b24 */
[----:B------:R-:W-:Y:S05]  /*5a80*/  BRA `(.L_x_1608) ;  /* 0x0000000000087947 */ /* 0x000fea0003800000 */
.L_x_1634:
[----:B------:R-:W0:Y:S02]  /*5a90*/  F2I.FTZ.U32.TRUNC.NTZ R3, R18 ;  /* 0x0000001200037305 */ /* 0x000e24000021f000 */
[----:B0-----:R0:W-:Y:S02]  /*5aa0*/  STG.E desc[UR36][R8.64], R3 ;  /* 0x0000000308007986 */ /* 0x0011e4000c101924 */
.L_x_1608:
[----:B------:R-:W-:-:S05]  /*5ab0*/  VIADD R25, R25, 0x80 ;  /* 0x0000008019197836 */ /* 0x000fca0000000000 */
[----:B------:R-:W-:-:S13]  /*5ac0*/  ISETP.GE.AND P0, PT, R25, R17, PT ;  /* 0x000000111900720c */ /* 0x000fda0003f06270 */
[----:B------:R-:W-:Y:S05]  /*5ad0*/  @P0 BRA `(.L_x_1602) ;  /* 0x0000000c00a80947 */ /* 0x000fea0003800000 */
[----:B0123--:R-:W0:Y:S01]  /*5ae0*/  LDC.64 R8, c[0x0][0x218] ;  /* 0x00008600ff087b82 */ /* 0x00fe220000000a00 */
        /* <DEDUP_REMOVED lines=20> */
.L_x_1640:
[----:B------:R-:W0:Y:S02]  /*5c30*/  F2I.S64.TRUNC R22, R22 ;  /* 0x0000001600167311 */ /* 0x000e24000020d900 */
[----:B0-----:R-:W-:-:S05]  /*5c40*/  IMAD.MOV.U32 R3, RZ, RZ, R22 ;  /* 0x000000ffff037224 */ /* 0x001fca00078e0016 */
[----:B------:R0:W-:Y:S01]  /*5c50*/  STG.E.U8 desc[UR36][R8.64], R3 ;  /* 0x0000000308007986 */ /* 0x0001e2000c101124 */
[----:B------:R-:W-:Y:S05]  /*5c60*/  BRA `(.L_x_1642) ;  /* 0x0000000c00407947 */ /* 0x000fea0003800000 */
.L_x_1639:
        /* <DEDUP_REMOVED lines=9> */
.L_x_1644:
[----:B------:R-:W0:Y:S02]  /*5d00*/  F2I.FTZ.TRUNC.NTZ R3, R22 ;  /* 0x0000001600037305 */ /* 0x000e24000021f100 */
[----:B0-----:R3:W-:Y:S01]  /*5d10*/  STG.E desc[UR36][R8.64], R3 ;  /* 0x0000000308007986 */ /* 0x0017e2000c101924 */
[----:B------:R-:W-:Y:S05]  /*5d20*/  BRA `(.L_x_1642) ;  /* 0x0000000c00107947 */ /* 0x000fea0003800000 */
.L_x_1643:
[----:B------:R-:W0:Y:S02]  /*5d30*/  F2I.FTZ.TRUNC.NTZ R3, R22 ;  /* 0x0000001600037305 */ /* 0x000e24000021f100 */
[----:B0-----:R2:W-:Y:S01]  /*5d40*/  STG.E.U16 desc[UR36][R8.64], R3 ;  /* 0x0000000308007986 */ /* 0x0015e2000c101524 */
[----:B------:R-:W-:Y:S05]  /*5d50*/  BRA `(.L_x_1642) ;  /* 0x0000000c00047947 */ /* 0x000fea0003800000 */
.L_x_1638:
        /* <DEDUP_REMOVED lines=8> */
.L_x_1646:
[----:B------:R-:W-:-:S05]  /*5de0*/  F2FP.F16.F32.PACK_AB R22, RZ, R22 ;  /* 0x00000016ff16723e */ /* 0x000fca00000000ff */
[----:B------:R0:W-:Y:S01]  /*5df0*/  STG.E.U16 desc[UR36][R8.64], R22 ;  /* 0x0000001608007986 */ /* 0x0001e2000c101524 */
[----:B------:R-:W-:Y:S05]  /*5e00*/  BRA `(.L_x_1642) ;  /* 0x0000000800d87947 */ /* 0x000fea0003800000 */
.L_x_1645:
        /* <DEDUP_REMOVED lines=9> */
.L_x_1648:
[----:B------:R-:W-:-:S04]  /*5ea0*/  F2FP.F16.F32.PACK_AB R3, RZ, R22 ;  /* 0x00000016ff03723e */ /* 0x000fc800000000ff */
[----:B------:R-:W-:-:S05]  /*5eb0*/  PRMT R3, R3, 0x5410, RZ ;  /* 0x0000541003037816 */ /* 0x000fca00000000ff */
[----:B------:R0:W-:Y:S01]  /*5ec0*/  STG.E desc[UR36][R8.64], R3 ;  /* 0x0000000308007986 */ /* 0x0001e2000c101924 */
[----:B------:R-:W-:Y:S05]  /*5ed0*/  BRA `(.L_x_1642) ;  /* 0x0000000800a47947 */ /* 0x000fea0003800000 */
.L_x_1647:
[----:B------:R-:W-:-:S06]  /*5ee0*/  FMUL.FTZ R4, R22, 1 ;  /* 0x3f80000016047820 */ /* 0x000fcc0000410000 */
[----:B------:R-:W0:Y:S02]  /*5ef0*/  F2F.F64.F32 R4, R4 ;  /* 0x0000000400047310 */ /* 0x000e240000201800 */
[----:B0-----:R0:W-:Y:S01]  /*5f00*/  STG.E.64 desc[UR36][R8.64], R4 ;  /* 0x0000000408007986 */ /* 0x0011e2000c101b24 */
[----:B------:R-:W-:Y:S05]  /*5f10*/  BRA `(.L_x_1642) ;  /* 0x0000000800947947 */ /* 0x000fea0003800000 */
.L_x_1637:
        /* <DEDUP_REMOVED lines=12> */
.L_x_1651:
[----:B------:R-:W-:Y:S01]  /*5fe0*/  FMUL.FTZ R4, R22, 1 ;  /* 0x3f80000016047820 */ /* 0x000fe20000410000 */
[----:B------:R-:W-:-:S05]  /*5ff0*/  CS2R R6, SRZ ;  /* 0x0000000000067805 */ /* 0x000fca000001ff00 */
[----:B------:R-:W0:Y:S02]  /*6000*/  F2F.F64.F32 R4, R4 ;  /* 0x0000000400047310 */ /* 0x000e240000201800 */
[----:B0-----:R0:W-:Y:S01]  /*6010*/  STG.E.128 desc[UR36][R8.64], R4 ;  /* 0x0000000408007986 */ /* 0x0011e2000c101d24 */
[----:B------:R-:W-:Y:S05]  /*6020*/  BRA `(.L_x_1642) ;  /* 0x0000000800507947 */ /* 0x000fea0003800000 */
.L_x_1650:
        /* <DEDUP_REMOVED lines=20> */
.L_x_1655:
[----:B------:R-:W-:Y:S05]  /*6170*/  BSYNC B0 ;  /* 0x0000000000007941 */ /* 0x000fea0003800000 */
.L_x_1654:
[----:B------:R-:W-:-:S05]  /*6180*/  LOP3.LUT R5, R0, R5, RZ, 0xfc, !PT ;  /* 0x0000000500057212 */ /* 0x000fca00078efcff */
[----:B------:R0:W-:Y:S01]  /*6190*/  STG.E.U8 desc[UR36][R8.64], R5 ;  /* 0x0000000508007986 */ /* 0x0001e2000c101124 */
[----:B------:R-:W-:Y:S05]  /*61a0*/  BRA `(.L_x_1642) ;  /* 0x0000000400f07947 */ /* 0x000fea0003800000 */
.L_x_1653:
        /* <DEDUP_REMOVED lines=12> */
.L_x_1657:
[----:B------:R-:W-:Y:S01]  /*6270*/  IMAD.MOV.U32 R0, RZ, RZ, 0x7f ;  /* 0x0000007fff007424 */ /* 0x000fe200078e00ff */
[----:B------:R-:W-:-:S04]  /*6280*/  ISETP.GT.U32.AND P0, PT, R4, 0x7f800000, PT ;  /* 0x7f8000000400780c */ /* 0x000fc80003f04070 */
[----:B------:R-:W-:-:S09]  /*6290*/  SEL R0, R0, 0x7c, P0 ;  /* 0x0000007c00007807 */ /* 0x000fd20000000000 */
.L_x_1658:
[----:B------:R-:W-:Y:S05]  /*62a0*/  BSYNC B0 ;  /* 0x0000000000007941 */ /* 0x000fea0003800000 */
.L_x_1656:
[----:B------:R-:W-:-:S04]  /*62b0*/  LOP3.LUT R22, R22, 0x80000000, RZ, 0xc0, !PT ;  /* 0x8000000016167812 */ /* 0x000fc800078ec0ff */
[----:B------:R-:W-:-:S04]  /*62c0*/  SHF.R.U32.HI R3, RZ, 0x18, R22 ;  /* 0x00000018ff037819 */ /* 0x000fc80000011616 */
[----:B------:R-:W-:-:S05]  /*62d0*/  LOP3.LUT R3, R0, R3, RZ, 0xfc, !PT ;  /* 0x0000000300037212 */ /* 0x000fca00078efcff */
[----:B------:R0:W-:Y:S01]  /*62e0*/  STG.E.U8 desc[UR36][R8.64], R3 ;  /* 0x0000000308007986 */ /* 0x0001e2000c101124 */
[----:B------:R-:W-:Y:S05]  /*62f0*/  BRA `(.L_x_1642) ;  /* 0x00000004009c7947 */ /* 0x000fea0003800000 */
.L_x_1652:
[----:B------:R-:W-:-:S05]  /*6300*/  F2FP.BF16.F32.PACK_AB R22, RZ, R22 ;  /* 0x00000016ff16723e */ /* 0x000fca00000010ff */
[----:B------:R0:W-:Y:S01]  /*6310*/  STG.E.U16 desc[UR36][R8.64], R22 ;  /* 0x0000001608007986 */ /* 0x0001e2000c101524 */
[----:B------:R-:W-:Y:S05]  /*6320*/  BRA `(.L_x_1642) ;  /* 0x0000000400907947 */ /* 0x000fea0003800000 */
.L_x_1649:
        /* <DEDUP_REMOVED lines=11> */
.L_x_1661:
        /* <DEDUP_REMOVED lines=16> */
.L_x_1664:
[----:B------:R-:W-:-:S04]  /*64e0*/  LOP3.LUT R22, R22, 0x80000000, RZ, 0xc0, !PT ;  /* 0x8000000016167812 */ /* 0x000fc800078ec0ff */
[----:B------:R-:W-:-:S04]  /*64f0*/  SHF.R.U32.HI R3, RZ, 0x18, R22 ;  /* 0x00000018ff037819 */ /* 0x000fc80000011616 */
[----:B------:R-:W-:-:S04]  /*6500*/  LOP3.LUT R0, R0, R3, RZ, 0xfc, !PT ;  /* 0x0000000300007212 */ /* 0x000fc800078efcff */
[----:B------:R-:W-:-:S07]  /*6510*/  PRMT R4, R0, 0x7610, R4 ;  /* 0x0000761000047816 */ /* 0x000fce0000000004 */
.L_x_1663:
[----:B------:R-:W-:Y:S05]  /*6520*/  BSYNC B0 ;  /* 0x0000000000007941 */ /* 0x000fea0003800000 */
.L_x_1662:
[----:B------:R0:W-:Y:S01]  /*6530*/  STG.E.U8 desc[UR36][R8.64], R4 ;  /* 0x0000000408007986 */ /* 0x0001e2000c101124 */
[----:B------:R-:W-:Y:S05]  /*6540*/  BRA `(.L_x_1642) ;  /* 0x0000000400087947 */ /* 0x000fea0003800000 */
.L_x_1660:
        /* <DEDUP_REMOVED lines=16> */
.L_x_1667:
[----:B------:R-:W-:-:S04]  /*6650*/  LOP3.LUT R22, R22, 0x80000000, RZ, 0xc0, !PT ;  /* 0x8000000016167812 */ /* 0x000fc800078ec0ff */
[----:B------:R-:W-:-:S04]  /*6660*/  SHF.R.U32.HI R3, RZ, 0x18, R22 ;  /* 0x00000018ff037819 */ /* 0x000fc80000011616 */
[----:B------:R-:W-:-:S04]  /*6670*/  LOP3.LUT R0, R0, R3, RZ, 0xfc, !PT ;  /* 0x0000000300007212 */ /* 0x000fc800078efcff */
[----:B------:R-:W-:-:S07]  /*6680*/  PRMT R4, R0, 0x7610, R4 ;  /* 0x0000761000047816 */ /* 0x000fce0000000004 */
.L_x_1666:
[----:B------:R-:W-:Y:S05]  /*6690*/  BSYNC B0 ;  /* 0x0000000000007941 */ /* 0x000fea0003800000 */
.L_x_1665:
[----:B------:R0:W-:Y:S01]  /*66a0*/  STG.E.U8 desc[UR36][R8.64], R4 ;  /* 0x0000000408007986 */ /* 0x0001e2000c101124 */
[----:B------:R-:W-:Y:S05]  /*66b0*/  BRA `(.L_x_1642) ;  /* 0x0000000000ac7947 */ /* 0x000fea0003800000 */
.L_x_1659:
        /* <DEDUP_REMOVED lines=21> */
.L_x_1641:
        /* <DEDUP_REMOVED lines=16> */
.L_x_1670:
[----:B------:R-:W-:Y:S05]  /*6910*/  BRA `(.L_x_1642) ;  /* 0x0000000000147947 */ /* 0x000fea0003800000 */
.L_x_1669:
[----:B------:R-:W0:Y:S02]  /*6920*/  F2I.U64.TRUNC R22, R22 ;  /* 0x0000001600167311 */ /* 0x000e24000020d800 */
[----:B0-----:R0:W-:Y:S01]  /*6930*/  STG.E.64 desc[UR36][R8.64], R22 ;  /* 0x0000001608007986 */ /* 0x0011e2000c101b24 */
[----:B------:R-:W-:Y:S05]  /*6940*/  BRA `(.L_x_1642) ;  /* 0x0000000000087947 */ /* 0x000fea0003800000 */
.L_x_1668:
[----:B------:R-:W0:Y:S02]  /*6950*/  F2I.FTZ.U32.TRUNC.NTZ R3, R22 ;  /* 0x0000001600037305 */ /* 0x000e24000021f000 */
[----:B0-----:R0:W-:Y:S02]  /*6960*/  STG.E desc[UR36][R8.64], R3 ;  /* 0x0000000308007986 */ /* 0x0011e4000c101924 */
.L_x_1642:
[----:B------:R-:W-:-:S07]  /*6970*/  VIADD R25, R25, 0x80 ;  /* 0x0000008019197836 */ /* 0x000fce0000000000 */
.L_x_1602:
[----:B------:R-:W-:Y:S05]  /*6980*/  BSYNC B6 ;  /* 0x0000000000067941 */ /* 0x000fea0003800000 */
.L_x_1601:
[----:B------:R-:W-:-:S13]  /*6990*/  ISETP.GE.AND P0, PT, R25, R17, PT ;  /* 0x000000111900720c */ /* 0x000fda0003f06270 */
[----:B------:R-:W-:Y:S05]  /*69a0*/  @P0 EXIT ;  /* 0x000000000000094d */ /* 0x000fea0003800000 */
[----:B0--3--:R-:W0:Y:S01]  /*69b0*/  LDC.64 R4, c[0x0][0x218] ;  /* 0x00008600ff047b82 */ /* 0x009e220000000a00 */
[----:B--2---:R-:W-:Y:S01]  /*69c0*/  PRMT R0, R16, 0x9910, RZ ;  /* 0x0000991010007816 */ /* 0x004fe200000000ff */
[----:B------:R-:W-:Y:S01]  /*69d0*/  IMAD R2, R2, 0x200, R25 ;  /* 0x0000020002027824 */ /* 0x000fe200078e0219 */
[----:B------:R-:W-:Y:S02]  /*69e0*/  ULDC UR4, c[0x0][0x238] ;  /* 0x00008e0000047ab9 */ /* 0x000fe40000000800 */
[----:B------:R-:W-:Y:S01]  /*69f0*/  ISETP.GT.AND P1, PT, R0, 0x9, PT ;  /* 0x000000090000780c */ /* 0x000fe20003f24270 */
[----:B-1----:R-:W-:-:S05]  /*6a00*/  IMAD R3, R2, UR4, RZ ;  /* 0x0000000402037c24 */ /* 0x002fca000f8e02ff */
        /* <DEDUP_REMOVED lines=11> */
[----:B----4-:R-:W0:Y:S02]  /*6ac0*/  F2I.FTZ.TRUNC.NTZ R5, R24 ;  /* 0x0000001800057305 */ /* 0x010e24000021f100 */
[----:B0-----:R-:W-:Y:S01]  /*6ad0*/  STG.E.U8 desc[UR36][R2.64], R5 ;  /* 0x0000000502007986 */ /* 0x001fe2000c101124 */
[----:B------:R-:W-:Y:S05]  /*6ae0*/  EXIT ;  /* 0x000000000000794d */ /* 0x000fea0003800000 */
.L_x_1674:
[----:B----4-:R-:W0:Y:S02]  /*6af0*/  F2I.S64.TRUNC R24, R24 ;  /* 0x0000001800187311 */ /* 0x010e24000020d900 */
[----:B0-----:R-:W-:-:S05]  /*6b00*/  IMAD.MOV.U32 R5, RZ, RZ, R24 ;  /* 0x000000ffff057224 */ /* 0x001fca00078e0018 */
[----:B------:R-:W-:Y:S01]  /*6b10*/  STG.E.U8 desc[UR36][R2.64], R5 ;  /* 0x0000000502007986 */ /* 0x000fe2000c101124 */
[----:B------:R-:W-:Y:S05]  /*6b20*/  EXIT ;  /* 0x000000000000794d */ /* 0x000fea0003800000 */
.L_x_1673:
[----:B------:R-:W-:-:S13]  /*6b30*/  ISETP.NE.AND P0, PT, R0, 0x2, PT ;  /* 0x000000020000780c */ /* 0x000fda0003f05270 */
[----:B------:R-:W-:Y:S05]  /*6b40*/  @!P0 BRA `(.L_x_1676) ;  /* 0x0000000000288947 */ /* 0x000fea0003800000 */
[----:B------:R-:W-:-:S13]  /*6b50*/  ISETP.NE.AND P0, PT, R0, 0x3, PT ;  /* 0x000000030000780c */ /* 0x000fda0003f05270 */
[----:B------:R-:W-:Y:S05]  /*6b60*/  @!P0 BRA `(.L_x_1677) ;  /* 0x0000000000148947 */ /* 0x000fea0003800000 */
[----:B------:R-:W-:-:S13]  /*6b70*/  ISETP.NE.AND P0, PT, R0, 0x4, PT ;  /* 0x000000040000780c */ /* 0x000fda0003f05270 */
[----:B------:R-:W-:Y:S05]  /*6b80*/  @P0 BRA `(.L_x_1675) ;  /* 0x0000000800d00947 */ /* 0x000fea0003800000 */
[----:B----4-:R-:W0:Y:S02]  /*6b90*/  F2I.S64.TRUNC R24, R24 ;  /* 0x0000001800187311 */ /* 0x010e24000020d900 */
[----:B0-----:R-:W-:Y:S01]  /*6ba0*/  STG.E.64 desc[UR36][R2.64], R24 ;  /* 0x0000001802007986 */ /* 0x001fe2000c101b24 */
[----:B------:R-:W-:Y:S05]  /*6bb0*/  EXIT ;  /* 0x000000000000794d */ /* 0x000fea0003800000 */
.L_x_1677:
[----:B----4-:R-:W0:Y:S02]  /*6bc0*/  F2I.FTZ.TRUNC.NTZ R5, R24 ;  /* 0x0000001800057305 */ /* 0x010e24000021f100 */
[----:B0-----:R-:W-:Y:S01]  /*6bd0*/  STG.E desc[UR36][R2.64], R5 ;  /* 0x0000000502007986 */ /* 0x001fe2000c101924 */
[----:B------:R-:W-:Y:S05]  /*6be0*/  EXIT ;  /* 0x000000000000794d */ /* 0x000fea0003800000 */
.L_x_1676:
[----:B----4-:R-:W0:Y:S02]  /*6bf0*/  F2I.FTZ.TRUNC.NTZ R5, R24 ;  /* 0x0000001800057305 */ /* 0x010e24000021f100 */
[----:B0-----:R-:W-:Y:S01]  /*6c00*/  STG.E.U16 desc[UR36][R2.64], R5 ;  /* 0x0000000502007986 */ /* 0x001fe2000c101524 */
[----:B------:R-:W-:Y:S05]  /*6c10*/  EXIT ;  /* 0x000000000000794d */ /* 0x000fea0003800000 */
.L_x_1672:
[----:B------:R-:W-:-:S13]  /*6c20*/  ISETP.GT.AND P0, PT, R0, 0x6, PT ;  /* 0x000000060000780c */ /* 0x000fda0003f04270 */
[----:B------:R-:W-:Y:S05]  /*6c30*/  @P0 BRA `(.L_x_1678) ;  /* 0x0000000000240947 */ /* 0x000fea0003800000 */
[----:B------:R-:W-:-:S13]  /*6c40*/  ISETP.NE.AND P0, PT, R0, 0x5, PT ;  /* 0x000000050000780c */ /* 0x000fda0003f05270 */
[----:B------:R-:W-:Y:S05]  /*6c50*/  @!P0 BRA `(.L_x_1679) ;  /* 0x0000000000108947 */ /* 0x000fea0003800000 */
[----:B------:R-:W-:-:S13]  /*6c60*/  ISETP.NE.AND P0, PT, R0, 0x6, PT ;  /* 0x000000060000780c */ /* 0x000fda0003f05270 */
[----:B------:R-:W-:Y:S05]  /*6c70*/  @P0 BRA `(.L_x_1675) ;  /* 0x0000000800940947 */ /* 0x000fea0003800000 */
[----:B----4-:R-:W-:Y:S01]  /*6c80*/  STG.E desc[UR36][R2.64], R24 ;  /* 0x0000001802007986 */ /* 0x010fe2000c101924 */
[----:B------:R-:W-:Y:S05]  /*6c90*/  EXIT ;  /* 0x000000000000794d */ /* 0x000fea0003800000 */
.L_x_1679:
[----:B----4-:R-:W-:-:S05]  /*6ca0*/  F2FP.F16.F32.PACK_AB R24, RZ, R24 ;  /* 0x00000018ff18723e */ /* 0x010fca00000000ff */
[----:B------:R-:W-:Y:S01]  /*6cb0*/  STG.E.U16 desc[UR36][R2.64], R24 ;  /* 0x0000001802007986 */ /* 0x000fe2000c101524 */
[----:B------:R-:W-:Y:S05]  /*6cc0*/  EXIT ;  /* 0x000000000000794d */ /* 0x000fea0003800000 */
.L_x_1678:
[----:B------:R-:W-:-:S13]  /*6cd0*/  ISETP.NE.AND P0, PT, R0, 0x7, PT ;  /* 0x000000070000780c */ /* 0x000fda0003f05270 */
[----:B------:R-:W-:Y:S05]  /*6ce0*/  @!P0 BRA `(.L_x_1680) ;  /* 0x00000000002c8947 */ /* 0x000fea0003800000 */
[----:B------:R-:W-:-:S13]  /*6cf0*/  ISETP.NE.AND P0, PT, R0, 0x8, PT ;  /* 0x000000080000780c */ /* 0x000fda0003f05270 */
[----:B------:R-:W-:Y:S05]  /*6d00*/  @!P0 BRA `(.L_x_1681) ;  /* 0x0000000000148947 */ /* 0x000fea0003800000 */
[----:B------:R-:W-:-:S13]  /*6d10*/  ISETP.NE.AND P0, PT, R0, 0x9, PT ;  /* 0x000000090000780c */ /* 0x000fda0003f05270 */
[----:B------:R-:W-:Y:S05]  /*6d20*/  @P0 BRA `(.L_x_1675) ;  /* 0x0000000800680947 */ /* 0x000fea0003800000 */
[----:B------:R-:W-:-:S05]  /*6d30*/  IMAD.MOV.U32 R25, RZ, RZ, RZ ;  /* 0x000000ffff197224 */ /* 0x000fca00078e00ff */
[----:B----4-:R-:W-:Y:S01]  /*6d40*/  STG.E.64 desc[UR36][R2.64], R24 ;  /* 0x0000001802007986 */ /* 0x010fe2000c101b24 */
[----:B------:R-:W-:Y:S05]  /*6d50*/  EXIT ;  /* 0x000000000000794d */ /* 0x000fea0003800000 */
.L_x_1681:
[----:B----4-:R-:W-:-:S04]  /*6d60*/  F2FP.F16.F32.PACK_AB R5, RZ, R24 ;  /* 0x00000018ff05723e */ /* 0x010fc800000000ff */
[----:B------:R-:W-:-:S05]  /*6d70*/  PRMT R5, R5, 0x5410, RZ ;  /* 0x0000541005057816 */ /* 0x000fca00000000ff */
[----:B------:R-:W-:Y:S01]  /*6d80*/  STG.E desc[UR36][R2.64], R5 ;  /* 0x0000000502007986 */ /* 0x000fe2000c101924 */
[----:B------:R-:W-:Y:S05]  /*6d90*/  EXIT ;  /* 0x000000000000794d */ /* 0x000fea0003800000 */
.L_x_1680:
[----:B----4-:R-:W-:-:S06]  /*6da0*/  FMUL.FTZ R4, R24, 1 ;  /* 0x3f80000018047820 */ /* 0x010fcc0000410000 */
[----:B------:R-:W0:Y:S02]  /*6db0*/  F2F.F64.F32 R4, R4 ;  /* 0x0000000400047310 */ /* 0x000e240000201800 */
[----:B0-----:R-:W-:Y:S01]  /*6dc0*/  STG.E.64 desc[UR36][R2.64], R4 ;  /* 0x0000000402007986 */ /* 0x001fe2000c101b24 */
[----:B------:R-:W-:Y:S05]  /*6dd0*/  EXIT ;  /* 0x000000000000794d */ /* 0x000fea0003800000 */
.L_x_1671:
        /* <DEDUP_REMOVED lines=8> */
[----:B----4-:R-:W-:-:S04]  /*6e60*/  FSETP.NEU.FTZ.AND P0, PT, R24, RZ, PT ;  /* 0x000000ff1800720b */ /* 0x010fc80003f1d000 */
[----:B------:R-:W-:-:S05]  /*6e70*/  SEL R5, RZ, 0x1, !P0 ;  /* 0x00000001ff057807 */ /* 0x000fca0004000000 */
[----:B------:R-:W-:Y:S01]  /*6e80*/  STG.E.U8 desc[UR36][R2.64], R5 ;  /* 0x0000000502007986 */ /* 0x000fe2000c101124 */
[----:B------:R-:W-:Y:S05]  /*6e90*/  EXIT ;  /* 0x000000000000794d */ /* 0x000fea0003800000 */
.L_x_1684:
[----:B----4-:R-:W-:Y:S01]  /*6ea0*/  FMUL.FTZ R4, R24, 1 ;  /* 0x3f80000018047820 */ /* 0x010fe20000410000 */
[----:B------:R-:W-:-:S05]  /*6eb0*/  CS2R R6, SRZ ;  /* 0x0000000000067805 */ /* 0x000fca000001ff00 */
[----:B------:R-:W0:Y:S02]  /*6ec0*/  F2F.F64.F32 R4, R4 ;  /* 0x0000000400047310 */ /* 0x000e240000201800 */
[----:B0-----:R-:W-:Y:S01]  /*6ed0*/  STG.E.128 desc[UR36][R2.64], R4 ;  /* 0x0000000402007986 */ /* 0x001fe2000c101d24 */
[----:B------:R-:W-:Y:S05]  /*6ee0*/  EXIT ;  /* 0x000000000000794d */ /* 0x000fea0003800000 */
.L_x_1683:
[----:B------:R-:W-:-:S13]  /*6ef0*/  ISETP.NE.AND P0, PT, R0, 0xf, PT ;  /* 0x0000000f0000780c */ /* 0x000fda0003f05270 */
[----:B------:R-:W-:Y:S05]  /*6f00*/  @!P0 BRA `(.L_x_1685) ;  /* 0x0000000000ac8947 */ /* 0x000fea0003800000 */
[----:B------:R-:W-:-:S13]  /*6f10*/  ISETP.NE.AND P0, PT, R0, 0x17, PT ;  /* 0x000000170000780c */ /* 0x000fda0003f05270 */
[----:B------:R-:W-:Y:S05]  /*6f20*/  @!P0 BRA `(.L_x_1686) ;  /* 0x0000000000508947 */ /* 0x000fea0003800000 */
[----:B------:R-:W-:-:S13]  /*6f30*/  ISETP.NE.AND P0, PT, R0, 0x18, PT ;  /* 0x000000180000780c */ /* 0x000fda0003f05270 */
[----:B------:R-:W-:Y:S05]  /*6f40*/  @P0 BRA `(.L_x_1675) ;  /* 0x0000000400e00947 */ /* 0x000fea0003800000 */
[C---:B----4-:R-:W-:Y:S01]  /*6f50*/  LOP3.LUT R4, R24.reuse, 0x7fffffff, RZ, 0xc0, !PT ;  /* 0x7fffffff18047812 */ /* 0x050fe200078ec0ff */
[----:B------:R-:W-:Y:S01]  /*6f60*/  BSSY B0, `(.L_x_1687) ;  /* 0x000000d000007945 */ /* 0x000fe20003800000 */
        /* <DEDUP_REMOVED lines=12> */
.L_x_1688:
[----:B------:R-:W-:Y:S05]  /*7030*/  BSYNC B0 ;  /* 0x0000000000007941 */ /* 0x000fea0003800000 */
.L_x_1687:
[----:B------:R-:W-:-:S05]  /*7040*/  LOP3.LUT R7, R0, R7, RZ, 0xfc, !PT ;  /* 0x0000000700077212 */ /* 0x000fca00078efcff */
[----:B------:R-:W-:Y:S01]  /*7050*/  STG.E.U8 desc[UR36][R2.64], R7 ;  /* 0x0000000702007986 */ /* 0x000fe2000c101124 */
[----:B------:R-:W-:Y:S05]  /*7060*/  EXIT ;  /* 0x000000000000794d */ /* 0x000fea0003800000 */
.L_x_1686:
[----:B----4-:R-:W-:Y:S01]  /*7070*/  LOP3.LUT R4, R24, 0x7fffffff, RZ, 0xc0, !PT ;  /* 0x7fffffff18047812 */ /* 0x010fe200078ec0ff */
[----:B------:R-:W-:Y:S03]  /*7080*/  BSSY B0, `(.L_x_1689) ;  /* 0x000000e000007945 */ /* 0x000fe60003800000 */
        /* <DEDUP_REMOVED lines=10> */
.L_x_1690:
[----:B------:R-:W-:Y:S01]  /*7130*/  IMAD.MOV.U32 R0, RZ, RZ, 0x7f ;  /* 0x0000007fff007424 */ /* 0x000fe200078e00ff */
[----:B------:R-:W-:-:S04]  /*7140*/  ISETP.GT.U32.AND P0, PT, R4, 0x7f800000, PT ;  /* 0x7f8000000400780c */ /* 0x000fc80003f04070 */
[----:B------:R-:W-:-:S09]  /*7150*/  SEL R0, R0, 0x7c, P0 ;  /* 0x0000007c00007807 */ /* 0x000fd20000000000 */
.L_x_1691:
[----:B------:R-:W-:Y:S05]  /*7160*/  BSYNC B0 ;  /* 0x0000000000007941 */ /* 0x000fea0003800000 */
.L_x_1689:
[----:B------:R-:W-:-:S04]  /*7170*/  LOP3.LUT R24, R24, 0x80000000, RZ, 0xc0, !PT ;  /* 0x8000000018187812 */ /* 0x000fc800078ec0ff */
[----:B------:R-:W-:-:S04]  /*7180*/  SHF.R.U32.HI R5, RZ, 0x18, R24 ;  /* 0x00000018ff057819 */ /* 0x000fc80000011618 */
[----:B------:R-:W-:-:S05]  /*7190*/  LOP3.LUT R5, R0, R5, RZ, 0xfc, !PT ;  /* 0x0000000500057212 */ /* 0x000fca00078efcff */
[----:B------:R-:W-:Y:S01]  /*71a0*/  STG.E.U8 desc[UR36][R2.64], R5 ;  /* 0x0000000502007986 */ /* 0x000fe2000c101124 */
[----:B------:R-:W-:Y:S05]  /*71b0*/  EXIT ;  /* 0x000000000000794d */ /* 0x000fea0003800000 */
.L_x_1685:
[----:B----4-:R-:W-:-:S05]  /*71c0*/  F2FP.BF16.F32.PACK_AB R24, RZ, R24 ;  /* 0x00000018ff18723e */ /* 0x010fca00000010ff */
[----:B------:R-:W-:Y:S01]  /*71d0*/  STG.E.U16 desc[UR36][R2.64], R24 ;  /* 0x0000001802007986 */ /* 0x000fe2000c101524 */
[----:B------:R-:W-:Y:S05]  /*71e0*/  EXIT ;  /* 0x000000000000794d */ /* 0x000fea0003800000 */
.L_x_1682:
        /* <DEDUP_REMOVED lines=8> */
[----:B----4-:R-:W0:Y:S02]  /*7270*/  F2I.FTZ.U32.TRUNC.NTZ R5, R24 ;  /* 0x0000001800057305 */ /* 0x010e24000021f000 */
[----:B0-----:R-:W-:Y:S01]  /*7280*/  STG.E.U16 desc[UR36][R2.64], R5 ;  /* 0x0000000502007986 */ /* 0x001fe2000c101524 */
[----:B------:R-:W-:Y:S05]  /*7290*/  EXIT ;  /* 0x000000000000794d */ /* 0x000fea0003800000 */
.L_x_1694:
[----:B----4-:R-:W-:Y:S01]  /*72a0*/  LOP3.LUT R5, R24, 0x7fffffff, RZ, 0xc0, !PT ;  /* 0x7fffffff18057812 */ /* 0x010fe200078ec0ff */
        /* <DEDUP_REMOVED lines=15> */
.L_x_1697:
[----:B------:R-:W-:-:S04]  /*73a0*/  LOP3.LUT R24, R24, 0x80000000, RZ, 0xc0, !PT ;  /* 0x8000000018187812 */ /* 0x000fc800078ec0ff */
[----:B------:R-:W-:-:S04]  /*73b0*/  SHF.R.U32.HI R5, RZ, 0x18, R24 ;  /* 0x00000018ff057819 */ /* 0x000fc80000011618 */
[----:B------:R-:W-:-:S04]  /*73c0*/  LOP3.LUT R4, R4, R5, RZ, 0xfc, !PT ;  /* 0x0000000504047212 */ /* 0x000fc800078efcff */
[----:B------:R-:W-:-:S07]  /*73d0*/  PRMT R0, R4, 0x7610, R0 ;  /* 0x0000761004007816 */ /* 0x000fce0000000000 */
.L_x_1696:
[----:B------:R-:W-:Y:S05]  /*73e0*/  BSYNC B0 ;  /* 0x0000000000007941 */ /* 0x000fea0003800000 */
.L_x_1695:
[----:B------:R-:W-:Y:S01]  /*73f0*/  STG.E.U8 desc[UR36][R2.64], R0 ;  /* 0x0000000002007986 */ /* 0x000fe2000c101124 */
[----:B------:R-:W-:Y:S05]  /*7400*/  EXIT ;  /* 0x000000000000794d */ /* 0x000fea0003800000 */
.L_x_1693:
        /* <DEDUP_REMOVED lines=16> */
.L_x_1700:
[----:B------:R-:W-:-:S04]  /*7510*/  LOP3.LUT R24, R24, 0x80000000, RZ, 0xc0, !PT ;  /* 0x8000000018187812 */ /* 0x000fc800078ec0ff */
[----:B------:R-:W-:-:S04]  /*7520*/  SHF.R.U32.HI R5, RZ, 0x18, R24 ;  /* 0x00000018ff057819 */ /* 0x000fc80000011618 */
[----:B------:R-:W-:-:S04]  /*7530*/  LOP3.LUT R4, R4, R5, RZ, 0xfc, !PT ;  /* 0x0000000504047212 */ /* 0x000fc800078efcff */
[----:B------:R-:W-:-:S07]  /*7540*/  PRMT R0, R4, 0x7610, R0 ;  /* 0x0000761004007816 */ /* 0x000fce0000000000 */
.L_x_1699:
[----:B------:R-:W-:Y:S05]  /*7550*/  BSYNC B0 ;  /* 0x0000000000007941 */ /* 0x000fea0003800000 */
.L_x_1698:
[----:B------:R-:W-:Y:S01]  /*7560*/  STG.E.U8 desc[UR36][R2.64], R0 ;  /* 0x0000000002007986 */ /* 0x000fe2000c101124 */
[----:B------:R-:W-:Y:S05]  /*7570*/  EXIT ;  /* 0x000000000000794d */ /* 0x000fea0003800000 */
.L_x_1692:
[----:B------:R-:W-:-:S13]  /*7580*/  ISETP.NE.AND P0, PT, R0, 0x1c, PT ;  /* 0x0000001c0000780c */ /* 0x000fda0003f05270 */
[----:B------:R-:W-:Y:S05]  /*7590*/  @!P0 BRA `(.L_x_1701) ;  /* 0x00000000009c8947 */ /* 0x000fea0003800000 */
[----:B------:R-:W-:-:S13]  /*75a0*/  ISETP.NE.AND P0, PT, R0, 0x1d, PT ;  /* 0x0000001d0000780c */ /* 0x000fda0003f05270 */
[----:B------:R-:W-:Y:S05]  /*75b0*/  @!P0 BRA `(.L_x_1702) ;  /* 0x0000000000888947 */ /* 0x000fea0003800000 */
[----:B------:R-:W-:-:S13]  /*75c0*/  ISETP.NE.AND P0, PT, R0, 0x2c, PT ;  /* 0x0000002c0000780c */ /* 0x000fda0003f05270 */
[----:B------:R-:W-:Y:S05]  /*75d0*/  @P0 BRA `(.L_x_1675) ;  /* 0x00000000003c0947 */ /* 0x000fea0003800000 */
[----:B----4-:R-:W-:-:S04]  /*75e0*/  SHF.R.U32.HI R4, RZ, 0x17, R24 ;  /* 0x00000017ff047819 */ /* 0x010fc80000011618 */
        /* <DEDUP_REMOVED lines=14> */
.L_x_1675:
        /* <DEDUP_REMOVED lines=15> */
[----:B-1--4-:R-:W-:Y:S05]  /*77c0*/  CALL.ABS.NOINC R2 ;  /* 0x0000000002007343 */ /* 0x012fea0003c00000 */
.L_x_1703:
[----:B------:R-:W-:Y:S05]  /*77d0*/  EXIT ;  /* 0x000000000000794d */ /* 0x000fea0003800000 */
.L_x_1702:
[----:B----4-:R-:W0:Y:S02]  /*77e0*/  F2I.U64.TRUNC R24, R24 ;  /* 0x0000001800187311 */ /* 0x010e24000020d800 */
[----:B0-----:R-:W-:Y:S01]  /*77f0*/  STG.E.64 desc[UR36][R2.64], R24 ;  /* 0x0000001802007986 */ /* 0x001fe2000c101b24 */
[----:B------:R-:W-:Y:S05]  /*7800*/  EXIT ;  /* 0x000000000000794d */ /* 0x000fea0003800000 */
.L_x_1701:
[----:B----4-:R-:W0:Y:S02]  /*7810*/  F2I.FTZ.U32.TRUNC.NTZ R5, R24 ;  /* 0x0000001800057305 */ /* 0x010e24000021f000 */
[----:B0-----:R-:W-:Y:S01]  /*7820*/  STG.E desc[UR36][R2.64], R5 ;  /* 0x0000000502007986 */ /* 0x001fe2000c101924 */
[----:B------:R-:W-:Y:S05]  /*7830*/  EXIT ;  /* 0x000000000000794d */ /* 0x000fea0003800000 */
.L_x_1704:
        /* <DEDUP_REMOVED lines=12> */
.L_x_2631:


//--------------------- .text._ZN2at6native18elementwise_kernelILi128ELi2EZNS0_22gpu_kernel_impl_nocastIZZZNS0_15sin_kernel_cudaERNS_18TensorIteratorBaseEENKUlvE0_clEvENKUlvE0_clEvEUlfE_EEvS4_RKT_EUliE_EEviT1_ --------------------------
	.section	.text._ZN2at6native18elementwise_kernelILi128ELi2EZNS0_22gpu_kernel_impl_nocastIZZZNS0_15sin_kernel_cudaERNS_18TensorIteratorBaseEENKUlvE0_clEvENKUlvE0_clEvEUlfE_EEvS4_RKT_EUliE_EEviT1_,"ax",@progbits
	.align	128
        .global         _ZN2at6native18elementwise_kernelILi128ELi2EZNS0_22gpu_kernel_impl_nocastIZZZNS0_15sin_kernel_cudaERNS_18TensorIteratorBaseEENKUlvE0_clEvENKUlvE0_clEvEUlfE_EEvS4_RKT_EUliE_EEviT1_
        .type           _ZN2at6native18elementwise_kernelILi128ELi2EZNS0_22gpu_kernel_impl_nocastIZZZNS0_15sin_kernel_cudaERNS_18TensorIteratorBaseEENKUlvE0_clEvENKUlvE0_clEvEUlfE_EEvS4_RKT_EUliE_EEviT1_,@function
        .size           _ZN2at6native18elementwise_kernelILi128ELi2EZNS0_22gpu_kernel_impl_nocastIZZZNS0_15sin_kernel_cudaERNS_18TensorIteratorBaseEENKUlvE0_clEvENKUlvE0_clEvEUlfE_EEvS4_RKT_EUliE_EEviT1_,(.L_x_2632 - _ZN2at6native18elementwise_kernelILi128ELi2EZNS0_22gpu_kernel_impl_nocastIZZZNS0_15sin_kernel_cudaERNS_18TensorIteratorBaseEENKUlvE0_clEvENKUlvE0_clEvEUlfE_EEvS4_RKT_EUliE_EEviT1_)
        .other          _ZN2at6native18elementwise_kernelILi128ELi2EZNS0_22gpu_kernel_impl_nocastIZZZNS0_15sin_kernel_cudaERNS_18TensorIteratorBaseEENKUlvE0_clEvENKUlvE0_clEvEUlfE_EEvS4_RKT_EUliE_EEviT1_,@"STO_CUDA_ENTRY STV_DEFAULT"
_ZN2at6native18elementwise_kernelILi128ELi2EZNS0_22gpu_kernel_impl_nocastIZZZNS0_15sin_kernel_cudaERNS_18TensorIteratorBaseEENKUlvE0_clEvENKUlvE0_clEvEUlfE_EEvS4_RKT_EUliE_EEviT1_:
.text._ZN2at6native18elementwise_kernelILi128ELi2EZNS0_22gpu_kernel_impl_nocastIZZZNS0_15sin_kernel_cudaERNS_18TensorIteratorBaseEENKUlvE0_clEvENKUlvE0_clEvEUlfE_EEvS4_RKT_EUliE_EEviT1_:
[----:B------:R-:W-:Y:S01]  /*0000*/  LDC R1, c[0x0][0x28] ;  /* 0x00000a00ff017b82 */ /* 0x000fe20000000800 */
[----:B------:R-:W0:Y:S01]  /*0010*/  S2R R0, SR_CTAID.X ;  /* 0x0000000000007919 */ /* 0x000e220000002500 */
[----:B------:R-:W-:Y:S01]  /*0020*/  ULDC UR6, c[0x0][0x210] ;  /* 0x0000840000067ab9 */ /* 0x000fe20000000800 */
[----:B------:R-:W-:Y:S01]  /*0030*/  ULDC.64 UR4, c[0x0][0x208] ;  /* 0x0000820000047ab9 */ /* 0x000fe20000000a00 */
[----:B------:R-:W-:Y:S01]  /*0040*/  BSSY B0, `(.L_x_1705) ;  /* 0x000013f000007945 */ /* 0x000fe20003800000 */
[----:B------:R-:W0:Y:S02]  /*0050*/  S2R R3, SR_TID.X ;  /* 0x0000000000037919 */ /* 0x000e240000002100 */
[----:B0-----:R-:W-:-:S04]  /*0060*/  LEA R0, R0, R3, 0x8 ;  /* 0x0000000300007211 */ /* 0x001fc800078e40ff */
[----:B------:R-:W-:Y:S02]  /*0070*/  ISETP.GE.AND P0, PT, R0, UR6, PT ;  /* 0x0000000600007c0c */ /* 0x000fe4000bf06270 */
[----:B------:R-:W-:-:S11]  /*0080*/  MOV R7, R0 ;  /* 0x0000000000077202 */ /* 0x000fd60000000f00 */
        /* <DEDUP_REMOVED lines=303> */
.L_x_1707:
[----:B------:R-:W-:Y:S02]  /*1380*/  ULDC.64 UR8, c[0x0][0x418] ;  /* 0x0001060000087ab9 */ /* 0x000fe40000000a00 */
[----:B------:R-:W-:-:S04]  /*1390*/  IADD3 R4, P0, R2, UR8, RZ ;  /* 0x0000000802047c10 */ /* 0x000fc8000ff1e0ff */
[----:B------:R-:W-:Y:S01]  /*13a0*/  IADD3.X R5, RZ, UR9, RZ, P0, !PT ;  /* 0x00000009ff057c10 */ /* 0x000fe200087fe4ff */
[----:B------:R-:W-:-:S04]  /*13b0*/  ULDC.64 UR8, c[0x0][0x410] ;  /* 0x0001040000087ab9 */ /* 0x000fc80000000a00 */
[----:B------:R-:W2:Y:S01]  /*13c0*/  LDG.E R4, desc[UR4][R4.64] ;  /* 0x0000000404047981 */ /* 0x000ea2000c1e1900 */
[----:B------:R-:W-:Y:S02]  /*13d0*/  IADD3 R2, P0, R3, UR8, RZ ;  /* 0x0000000803027c10 */ /* 0x000fe4000ff1e0ff */
[----:B------:R-:W-:Y:S02]  /*13e0*/  IADD3 R7, R0, 0x80, RZ ;  /* 0x0000008000077810 */ /* 0x000fe40007ffe0ff */
[----:B------:R-:W-:Y:S01]  /*13f0*/  IADD3.X R3, RZ, UR9, RZ, P0, !PT ;  /* 0x00000009ff037c10 */ /* 0x000fe200087fe4ff */
[----:B--2---:R-:W-:-:S06]  /*1400*/  FMUL.RZ R9, R4, 0.15915493667125701904 ;  /* 0x3e22f98304097820 */ /* 0x004fcc000040c000 */
[----:B------:R-:W0:Y:S02]  /*1410*/  MUFU.SIN R9, R9 ;  /* 0x0000000900097308 */ /* 0x000e240000000400 */
[----:B0-----:R0:W-:Y:S02]  /*1420*/  STG.E desc[UR4][R2.64], R9 ;  /* 0x0000000902007986 */ /* 0x0011e4000c101904 */
.L_x_1706:
[----:B------:R-:W-:Y:S05]  /*1430*/  BSYNC B0 ;  /* 0x0000000000007941 */ /* 0x000fea0003800000 */
.L_x_1705:
[----:B------:R-:W-:-:S13]  /*1440*/  ISETP.GE.AND P0, PT, R7, UR6, PT ;  /* 0x0000000607007c0c */ /* 0x000fda000bf06270 */
[----:B------:R-:W-:Y:S05]  /*1450*/  @P0 EXIT ;  /* 0x000000000000094d */ /* 0x000fea0003800000 */
[----:B------:R-:W1:Y:S01]  /*1460*/  LDC R8, c[0x0][0x218] ;  /* 0x00008600ff087b82 */ /* 0x000e620000000800 */
[----:B------:R-:W-:Y:S01]  /*1470*/  HFMA2.MMA R0, -RZ, RZ, 0, 0 ;  /* 0x00000000ff007435 */ /* 0x000fe200000001ff */
[----:B0-----:R-:W-:Y:S02]  /*1480*/  MOV R3, RZ ;  /* 0x000000ff00037202 */ /* 0x001fe40000000f00 */
[----:B-1----:R-:W-:-:S13]  /*1490*/  ISETP.NE.AND P0, PT, R8, RZ, PT ;  /* 0x000000ff0800720c */ /* 0x002fda0003f05270 */
[----:B------:R-:W-:Y:S05]  /*14a0*/  @!P0 BRA `(.L_x_1708) ;  /* 0x0000001000a88947 */ /* 0x000fea0003800000 */
[----:B------:R-:W-:Y:S01]  /*14b0*/  MOV R2, RZ ;  /* 0x000000ff00027202 */ /* 0x000fe20000000f00 */
[----:B------:R-:W-:Y:S01]  /*14c0*/  ULDC.64 UR6, c[0x0][0x220] ;  /* 0x0000880000067ab9 */ /* 0x000fe20000000a00 */
[----:B------:R-:W-:Y:S02]  /*14d0*/  MOV R3, R7 ;  /* 0x0000000700037202 */ /* 0x000fe40000000f00 */
        /* <DEDUP_REMOVED lines=295> */
.L_x_1708:
[----:B------:R-:W-:Y:S02]  /*2750*/  ULDC.64 UR6, c[0x0][0x418] ;  /* 0x0001060000067ab9 */ /* 0x000fe40000000a00 */
[----:B------:R-:W-:-:S04]  /*2760*/  IADD3 R4, P0, R0, UR6, RZ ;  /* 0x0000000600047c10 */ /* 0x000fc8000ff1e0ff */
[----:B------:R-:W-:Y:S01]  /*2770*/  IADD3.X R5, RZ, UR7, RZ, P0, !PT ;  /* 0x00000007ff057c10 */ /* 0x000fe200087fe4ff */
[----:B------:R-:W-:-:S04]  /*2780*/  ULDC.64 UR6, c[0x0][0x410] ;  /* 0x0001040000067ab9 */ /* 0x000fc80000000a00 */
[----:B------:R-:W2:Y:S01]  /*2790*/  LDG.E R4, desc[UR4][R4.64] ;  /* 0x0000000404047981 */ /* 0x000ea2000c1e1900 */
[----:B------:R-:W-:-:S04]  /*27a0*/  IADD3 R2, P0, R3, UR6, RZ ;  /* 0x0000000603027c10 */ /* 0x000fc8000ff1e0ff */
[----:B------:R-:W-:Y:S01]  /*27b0*/  IADD3.X R3, RZ, UR7, RZ, P0, !PT ;  /* 0x00000007ff037c10 */ /* 0x000fe200087fe4ff */
[----:B--2---:R-:W-:-:S06]  /*27c0*/  FMUL.RZ R7, R4, 0.15915493667125701904 ;  /* 0x3e22f98304077820 */ /* 0x004fcc000040c000 */
[----:B------:R-:W0:Y:S02]  /*27d0*/  MUFU.SIN R7, R7 ;  /* 0x0000000700077308 */ /* 0x000e240000000400 */
[----:B0-----:R-:W-:Y:S01]  /*27e0*/  STG.E desc[UR4][R2.64], R7 ;  /* 0x0000000702007986 */ /* 0x001fe2000c101904 */
[----:B------:R-:W-:Y:S05]  /*27f0*/  EXIT ;  /* 0x000000000000794d */ /* 0x000fea0003800000 */
.L_x_1709:
        /* <DEDUP_REMOVED lines=16> */
.L_x_2632:


//--------------------- .text._ZN2at6native27unrolled_elementwise_kernelIZZZNS0_15sin_kernel_cudaERNS_18TensorIteratorBaseEENKUlvE0_clEvENKUlvE0_clEvEUlfE_St5arrayIPcLm2EELi4E23TrivialOffsetCalculatorILi1EjESB_NS0_6memory15LoadWithoutCastENSC_16StoreWithoutCastEEEviT_T0_T2_T3_T4_T5_ --------------------------
	.section	.text._ZN2at6native27unrolled_elementwise_kernelIZZZNS0_15sin_kernel_cudaERNS_18TensorIteratorBaseEENKUlvE0_clEvENKUlvE0_clEvEUlfE_St5arrayIPcLm2EELi4E23TrivialOffsetCalculatorILi1EjESB_NS0_6memory15LoadWithoutCastENSC_16StoreWithoutCastEEEviT_T0_T2_T3_T4_T5_,"ax",@progbits
	.align	128
        .global         _ZN2at6native27unrolled_elementwise_kernelIZZZNS0_15sin_kernel_cudaERNS_18TensorIteratorBaseEENKUlvE0_clEvENKUlvE0_clEvEUlfE_St5arrayIPcLm2EELi4E23TrivialOffsetCalculatorILi1EjESB_NS0_6memory15LoadWithoutCastENSC_16StoreWithoutCastEEEviT_T0_T2_T3_T4_T5_
        .type           _ZN2at6native27unrolled_elementwise_kernelIZZZNS0_15sin_kernel_cudaERNS_18TensorIteratorBaseEENKUlvE0_clEvENKUlvE0_clEvEUlfE_St5arrayIPcLm2EELi4E23TrivialOffsetCalculatorILi1EjESB_NS0_6memory15LoadWithoutCastENSC_16StoreWithoutCastEEEviT_T0_T2_T3_T4_T5_,@function
        .size           _ZN2at6native27unrolled_elementwise_kernelIZZZNS0_15sin_kernel_cudaERNS_18TensorIteratorBaseEENKUlvE0_clEvENKUlvE0_clEvEUlfE_St5arrayIPcLm2EELi4E23TrivialOffsetCalculatorILi1EjESB_NS0_6memory15LoadWithoutCastENSC_16StoreWithoutCastEEEviT_T0_T2_T3_T4_T5_,(.L_x_2633 - _ZN2at6native27unrolled_elementwise_kernelIZZZNS0_15sin_kernel_cudaERNS_18TensorIteratorBaseEENKUlvE0_clEvENKUlvE0_clEvEUlfE_St5arrayIPcLm2EELi4E23TrivialOffsetCalculatorILi1EjESB_NS0_6memory15LoadWithoutCastENSC_16StoreWithoutCastEEEviT_T0_T2_T3_T4_T5_)
        .other          _ZN2at6native27unrolled_elementwise_kernelIZZZNS0_15sin_kernel_cudaERNS_18TensorIteratorBaseEENKUlvE0_clEvENKUlvE0_clEvEUlfE_St5arrayIPcLm2EELi4E23TrivialOffsetCalculatorILi1EjESB_NS0_6memory15LoadWithoutCastENSC_16StoreWithoutCastEEEviT_T0_T2_T3_T4_T5_,@"STO_CUDA_ENTRY STV_DEFAULT"
_ZN2at6native27unrolled_elementwise_kernelIZZZNS0_15sin_kernel_cudaERNS_18TensorIteratorBaseEENKUlvE0_clEvENKUlvE0_clEvEUlfE_St5arrayIPcLm2EELi4E23TrivialOffsetCalculatorILi1EjESB_NS0_6memory15LoadWithoutCastENSC_16StoreWithoutCastEEEviT_T0_T2_T3_T4_T5_:
.text._ZN2at6native27unrolled_elementwise_kernelIZZZNS0_15sin_kernel_cudaERNS_18TensorIteratorBaseEENKUlvE0_clEvENKUlvE0_clEvEUlfE_St5arrayIPcLm2EELi4E23TrivialOffsetCalculatorILi1EjESB_NS0_6memory15LoadWithoutCastENSC_16StoreWithoutCastEEEviT_T0_T2_T3_T4_T5_:
[----:B------:R-:W-:Y:S01]  /*0000*/  LDC R1, c[0x0][0x28] ;  /* 0x00000a00ff017b82 */ /* 0x000fe20000000800 */
[----:B------:R-:W0:Y:S07]  /*0010*/  S2R R0, SR_CTAID.X ;  /* 0x0000000000007919 */ /* 0x000e2e0000002500 */
[----:B------:R-:W0:Y:S01]  /*0020*/  LDC R9, c[0x0][0x210] ;  /* 0x00008400ff097b82 */ /* 0x000e220000000800 */
[----:B------:R-:W-:Y:S01]  /*0030*/  IMAD.MOV.U32 R6, RZ, RZ, RZ ;  /* 0x000000ffff067224 */ /* 0x000fe200078e00ff */
[----:B------:R-:W-:Y:S01]  /*0040*/  ULDC.64 UR4, c[0x0][0x208] ;  /* 0x0000820000047ab9 */ /* 0x000fe20000000a00 */
[----:B------:R-:W1:Y:S01]  /*0050*/  S2R R7, SR_TID.X ;  /* 0x0000000000077919 */ /* 0x000e620000002100 */
[----:B0-----:R-:W-:Y:S01]  /*0060*/  IMAD R2, R0, -0x200, R9 ;  /* 0xfffffe0000027824 */ /* 0x001fe200078e0209 */
[----:B-1----:R-:W-:-:S04]  /*0070*/  MOV R13, R7 ;  /* 0x00000007000d7202 */ /* 0x002fc80000000f00 */
        /* <DEDUP_REMOVED lines=10> */
[----:B------:R0:W2:Y:S07]  /*0120*/  @!P0 LDG.E R6, desc[UR4][R10.64] ;  /* 0x000000040a068981 */ /* 0x0000ae000c1e1900 */
[----:B------:R-:W3:Y:S01]  /*0130*/  @!P1 LDC.64 R8, c[0x0][0x220] ;  /* 0x00008800ff089b82 */ /* 0x000ee20000000a00 */
[----:B------:R-:W-:Y:S01]  /*0140*/  HFMA2.MMA R12, -RZ, RZ, 0, 0 ;  /* 0x00000000ff0c7435 */ /* 0x000fe200000001ff */
[----:B------:R-:W-:Y:S02]  /*0150*/  IMAD.MOV.U32 R20, RZ, RZ, RZ ;  /* 0x000000ffff147224 */ /* 0x000fe400078e00ff */
[----:B-1----:R-:W-:-:S04]  /*0160*/  @!P2 IMAD.WIDE.U32 R14, R19, 0x4, R14 ;  /* 0x00000004130ea825 */ /* 0x002fc800078e000e */
[----:B------:R-:W-:-:S03]  /*0170*/  @!P1 IMAD R19, R0, 0x200, R13 ;  /* 0x0000020000139824 */ /* 0x000fc600078e020d */
[----:B------:R1:W4:Y:S01]  /*0180*/  @!P2 LDG.E R12, desc[UR4][R14.64] ;  /* 0x000000040e0ca981 */ /* 0x000322000c1e1900 */
[----:B---3--:R-:W-:-:S05]  /*0190*/  @!P1 IMAD.WIDE.U32 R18, R19, 0x4, R8 ;  /* 0x0000000413129825 */ /* 0x008fca00078e0008 */
[----:B------:R-:W3:Y:S01]  /*01a0*/  @!P1 LDG.E R20, desc[UR4][R18.64] ;  /* 0x0000000412149981 */ /* 0x000ee2000c1e1900 */
[----:B------:R-:W-:-:S04]  /*01b0*/  @!P1 IADD3 R13, R13, 0x80, RZ ;  /* 0x000000800d0d9810 */ /* 0x000fc80007ffe0ff */
[----:B------:R-:W-:-:S13]  /*01c0*/  ISETP.GE.AND P2, PT, R13, R2, PT ;  /* 0x000000020d00720c */ /* 0x000fda0003f46270 */
[----:B------:R-:W1:Y:S01]  /*01d0*/  @!P2 LDC.64 R16, c[0x0][0x220] ;  /* 0x00008800ff10ab82 */ /* 0x000e620000000a00 */
[----:B------:R-:W-:Y:S02]  /*01e0*/  @!P2 LEA R9, R0, R13, 0x9 ;  /* 0x0000000d0009a211 */ /* 0x000fe400078e48ff */
[----:B0-----:R-:W-:Y:S01]  /*01f0*/  MOV R11, R7 ;  /* 0x00000007000b7202 */ /* 0x001fe20000000f00 */
[----:B------:R-:W-:-:S04]  /*0200*/  IMAD.MOV.U32 R10, RZ, RZ, RZ ;  /* 0x000000ffff0a7224 */ /* 0x000fc800078e00ff */
[----:B-1----:R-:W-:Y:S02]  /*0210*/  VIADD R15, R11, 0x80 ;  /* 0x000000800b0f7836 */ /* 0x002fe40000000000 */
[----:B------:R-:W-:Y:S02]  /*0220*/  @!P2 IMAD.WIDE.U32 R16, R9, 0x4, R16 ;  /* 0x000000040910a825 */ /* 0x000fe400078e0010 */
[----:B------:R-:W0:Y:S01]  /*0230*/  @!P0 LDC.64 R8, c[0x0][0x218] ;  /* 0x00008600ff088b82 */ /* 0x000e220000000a00 */
[----:B------:R-:W-:Y:S02]  /*0240*/  IADD3 R13, R11, 0x100, RZ ;  /* 0x000001000b0d7810 */ /* 0x000fe40007ffe0ff */
[----:B------:R1:W5:Y:S01]  /*0250*/  @!P2 LDG.E R10, desc[UR4][R16.64] ;  /* 0x00000004100aa981 */ /* 0x000362000c1e1900 */
[-C--:B------:R-:W-:Y:S01]  /*0260*/  ISETP.GE.AND P2, PT, R15, R2.reuse, PT ;  /* 0x000000020f00720c */ /* 0x080fe20003f46270 */
[----:B------:R-:W-:Y:S01]  /*0270*/  @!P0 IMAD R7, R0, 0x200, R7 ;  /* 0x0000020000078824 */ /* 0x000fe200078e0207 */
[----:B------:R-:W-:Y:S01]  /*0280*/  ISETP.GE.AND P1, PT, R13, R2, PT ;  /* 0x000000020d00720c */ /* 0x000fe20003f26270 */
[----:B------:R-:W-:Y:S01]  /*0290*/  VIADD R13, R11, 0x180 ;  /* 0x000001800b0d7836 */ /* 0x000fe20000000000 */
[----:B------:R-:W-:Y:S01]  /*02a0*/  @!P0 MOV R11, R15 ;  /* 0x0000000f000b8202 */ /* 0x000fe20000000f00 */
[----:B0-----:R-:W-:Y:S01]  /*02b0*/  @!P0 IMAD.WIDE.U32 R8, R7, 0x4, R8 ;  /* 0x0000000407088825 */ /* 0x001fe200078e0008 */
[----:B------:R-:W-:Y:S03]  /*02c0*/  BSSY B0, `(.L_x_1710) ;  /* 0x0000014000007945 */ /* 0x000fe60003800000 */
[----:B--2---:R-:W-:-:S04]  /*02d0*/  @!P0 FMUL.RZ R6, R6, 0.15915493667125701904 ;  /* 0x3e22f98306068820 */ /* 0x004fc8000040c000 */
[----:B------:R-:W0:Y:S01]  /*02e0*/  @!P0 MUFU.SIN R5, R6 ;  /* 0x0000000600058308 */ /* 0x000e220000000400 */
[----:B----4-:R-:W-:Y:S01]  /*02f0*/  @!P2 FMUL.RZ R12, R12, 0.15915493667125701904 ;  /* 0x3e22f9830c0ca820 */ /* 0x010fe2000040c000 */
[----:B0-----:R1:W-:Y:S06]  /*0300*/  @!P0 STG.E desc[UR4][R8.64], R5 ;  /* 0x0000000508008986 */ /* 0x0013ec000c101904 */
[----:B------:R1:W0:Y:S01]  /*0310*/  @!P2 MUFU.SIN R3, R12 ;  /* 0x0000000c0003a308 */ /* 0x0002220000000400 */
[----:B------:R-:W-:Y:S01]  /*0320*/  ISETP.GE.AND P2, PT, R11, R2, PT ;  /* 0x000000020b00720c */ /* 0x000fe20003f46270 */
[----:B---3--:R-:W-:-:S06]  /*0330*/  @!P1 FMUL.RZ R20, R20, 0.15915493667125701904 ;  /* 0x3e22f98314149820 */ /* 0x008fcc000040c000 */
[----:B------:R1:W2:Y:S06]  /*0340*/  @!P1 MUFU.SIN R4, R20 ;  /* 0x0000001400049308 */ /* 0x0002ac0000000400 */
[----:B0-----:R-:W-:Y:S05]  /*0350*/  @P2 BRA `(.L_x_1711) ;  /* 0x0000000000282947 */ /* 0x001fea0003800000 */
[----:B-1----:R-:W0:Y:S01]  /*0360*/  LDC.64 R8, c[0x0][0x218] ;  /* 0x00008600ff087b82 */ /* 0x002e220000000a00 */
[----:B------:R-:W-:Y:S02]  /*0370*/  LEA R7, R0, R11, 0x9 ;  /* 0x0000000b00077211 */ /* 0x000fe400078e48ff */
[----:B------:R-:W-:-:S04]  /*0380*/  IADD3 R11, R11, 0x80, RZ ;  /* 0x000000800b0b7810 */ /* 0x000fc80007ffe0ff */
[----:B------:R-:W-:-:S13]  /*0390*/  ISETP.GE.AND P0, PT, R11, R2, PT ;  /* 0x000000020b00720c */ /* 0x000fda0003f06270 */
[----:B------:R-:W-:Y:S01]  /*03a0*/  @!P0 IMAD R5, R0, 0x200, R11 ;  /* 0x0000020000058824 */ /* 0x000fe200078e020b */
[----:B------:R-:W-:Y:S01]  /*03b0*/  @!P0 IADD3 R11, R11, 0x80, RZ ;  /* 0x000000800b0b8810 */ /* 0x000fe20007ffe0ff */
[----:B0-----:R-:W-:-:S04]  /*03c0*/  IMAD.WIDE.U32 R6, R7, 0x4, R8 ;  /* 0x0000000407067825 */ /* 0x001fc800078e0008 */
[----:B------:R-:W-:Y:S01]  /*03d0*/  @!P0 IMAD.WIDE.U32 R8, R5, 0x4, R8 ;  /* 0x0000000405088825 */ /* 0x000fe200078e0008 */
[----:B------:R0:W-:Y:S04]  /*03e0*/  STG.E desc[UR4][R6.64], R3 ;  /* 0x0000000306007986 */ /* 0x0001e8000c101904 */
[----:B--2---:R0:W-:Y:S02]  /*03f0*/  @!P0 STG.E desc[UR4][R8.64], R4 ;  /* 0x0000000408008986 */ /* 0x0041e4000c101904 */
.L_x_1711:
[----:B------:R-:W-:Y:S05]  /*0400*/  BSYNC B0 ;  /* 0x0000000000007941 */ /* 0x000fea0003800000 */
.L_x_1710:
[-C--:B------:R-:W-:Y:S02]  /*0410*/  ISETP.GE.AND P1, PT, R11, R2.reuse, PT ;  /* 0x000000020b00720c */ /* 0x080fe40003f26270 */
[----:B------:R-:W-:-:S11]  /*0420*/  ISETP.GE.AND P0, PT, R13, R2, PT ;  /* 0x000000020d00720c */ /* 0x000fd60003f06270 */
[----:B------:R-:W-:Y:S05]  /*0430*/  @P1 EXIT ;  /* 0x000000000000194d */ /* 0x000fea0003800000 */
[----:B0-----:R-:W0:Y:S01]  /*0440*/  LDC.64 R2, c[0x0][0x218] ;  /* 0x00008600ff027b82 */ /* 0x001e220000000a00 */
[----:B-----5:R-:W-:Y:S01]  /*0450*/  @!P0 FMUL.RZ R10, R10, 0.15915493667125701904 ;  /* 0x3e22f9830a0a8820 */ /* 0x020fe2000040c000 */
[----:B------:R-:W-:-:S03]  /*0460*/  LEA R11, R0, R11, 0x9 ;  /* 0x0000000b000b7211 */ /* 0x000fc600078e48ff */
[----:B-1----:R-:W1:Y:S02]  /*0470*/  @!P0 MUFU.SIN R5, R10 ;  /* 0x0000000a00058308 */ /* 0x002e640000000400 */
[----:B0-----:R-:W-:-:S05]  /*0480*/  IMAD.WIDE.U32 R2, R11, 0x4, R2 ;  /* 0x000000040b027825 */ /* 0x001fca00078e0002 */
[----:B-1----:R-:W-:Y:S01]  /*0490*/  STG.E desc[UR4][R2.64], R5 ;  /* 0x0000000502007986 */ /* 0x002fe2000c101904 */
[----:B------:R-:W-:Y:S05]  /*04a0*/  EXIT ;  /* 0x000000000000794d */ /* 0x000fea0003800000 */
.L_x_1712:
        /* <DEDUP_REMOVED lines=13> */
.L_x_2633:


//--------------------- .text._ZN2at6native29vectorized_elementwise_kernelILi2EZZZNS0_15sin_kernel_cudaERNS_18TensorIteratorBaseEENKUlvE0_clEvENKUlvE0_clEvEUlfE_St5arrayIPcLm2EEEEviT0_T1_ --------------------------
	.section	.text._ZN2at6native29vectorized_elementwise_kernelILi2EZZZNS0_15sin_kernel_cudaERNS_18TensorIteratorBaseEENKUlvE0_clEvENKUlvE0_clEvEUlfE_St5arrayIPcLm2EEEEviT0_T1_,"ax",@progbits
	.align	128
        .global         _ZN2at6native29vectorized_elementwise_kernelILi2EZZZNS0_15sin_kernel_cudaERNS_18TensorIteratorBaseEENKUlvE0_clEvENKUlvE0_clEvEUlfE_St5arrayIPcLm2EEEEviT0_T1_
        .type           _ZN2at6native29vectorized_elementwise_kernelILi2EZZZNS0_15sin_kernel_cudaERNS_18TensorIteratorBaseEENKUlvE0_clEvENKUlvE0_clEvEUlfE_St5arrayIPcLm2EEEEviT0_T1_,@function
        .size           _ZN2at6native29vectorized_elementwise_kernelILi2EZZZNS0_15sin_kernel_cudaERNS_18TensorIteratorBaseEENKUlvE0_clEvENKUlvE0_clEvEUlfE_St5arrayIPcLm2EEEEviT0_T1_,(.L_x_2634 - _ZN2at6native29vectorized_elementwise_kernelILi2EZZZNS0_15sin_kernel_cudaERNS_18TensorIteratorBaseEENKUlvE0_clEvENKUlvE0_clEvEUlfE_St5arrayIPcLm2EEEEviT0_T1_)
        .other          _ZN2at6native29vectorized_elementwise_kernelILi2EZZZNS0_15sin_kernel_cudaERNS_18TensorIteratorBaseEENKUlvE0_clEvENKUlvE0_clEvEUlfE_St5arrayIPcLm2EEEEviT0_T1_,@"STO_CUDA_ENTRY STV_DEFAULT"
_ZN2at6native29vectorized_elementwise_kernelILi2EZZZNS0_15sin_kernel_cudaERNS_18TensorIteratorBaseEENKUlvE0_clEvENKUlvE0_clEvEUlfE_St5arrayIPcLm2EEEEviT0_T1_:
.text._ZN2at6native29vectorized_elementwise_kernelILi2EZZZNS0_15sin_kernel_cudaERNS_18TensorIteratorBaseEENKUlvE0_clEvENKUlvE0_clEvEUlfE_St5arrayIPcLm2EEEEviT0_T1_:
        /* <DEDUP_REMOVED lines=9> */
[----:B------:R-:W1:Y:S08]  /*0090*/  LDC.64 R4, c[0x0][0x220] ;  /* 0x00008800ff047b82 */ /* 0x000e700000000a00 */
[----:B------:R-:W2:Y:S01]  /*00a0*/  LDC.64 R14, c[0x0][0x218] ;  /* 0x00008600ff0e7b82 */ /* 0x000ea20000000a00 */
[----:B-1----:R-:W-:-:S04]  /*00b0*/  IMAD.WIDE R4, R0, 0x4, R4 ;  /* 0x0000000400047825 */ /* 0x002fc800078e0204 */
[----:B0-----:R-:W-:-:S05]  /*00c0*/  IMAD.WIDE.U32 R12, R2, 0x8, R4 ;  /* 0x00000008020c7825 */ /* 0x001fca00078e0004 */
[----:B------:R-:W3:Y:S04]  /*00d0*/  LDG.E.64 R4, desc[UR4][R12.64] ;  /* 0x000000040c047981 */ /* 0x000ee8000c1e1b00 */
[----:B------:R-:W4:Y:S04]  /*00e0*/  LDG.E.64 R10, desc[UR4][R12.64+0x400] ;  /* 0x000400040c0a7981 */ /* 0x000f28000c1e1b00 */
[----:B------:R-:W5:Y:S04]  /*00f0*/  LDG.E.64 R8, desc[UR4][R12.64+0x800] ;  /* 0x000800040c087981 */ /* 0x000f68000c1e1b00 */
[----:B------:R-:W2:Y:S01]  /*0100*/  LDG.E.64 R6, desc[UR4][R12.64+0xc00] ;  /* 0x000c00040c067981 */ /* 0x000ea2000c1e1b00 */
[----:B---3--:R-:W-:Y:S01]  /*0110*/  FMUL.RZ R5, R5, 0.15915493667125701904 ;  /* 0x3e22f98305057820 */ /* 0x008fe2000040c000 */
[----:B------:R-:W-:Y:S01]  /*0120*/  FMUL.RZ R4, R4, 0.15915493667125701904 ;  /* 0x3e22f98304047820 */ /* 0x000fe2000040c000 */
[----:B----4-:R-:W-:Y:S01]  /*0130*/  FMUL.RZ R11, R11, 0.15915493667125701904 ;  /* 0x3e22f9830b0b7820 */ /* 0x010fe2000040c000 */
[----:B------:R-:W-:-:S03]  /*0140*/  FMUL.RZ R10, R10, 0.15915493667125701904 ;  /* 0x3e22f9830a0a7820 */ /* 0x000fc6000040c000 */
[----:B------:R-:W-:Y:S01]  /*0150*/  MUFU.SIN R5, R5 ;  /* 0x0000000500057308 */ /* 0x000fe20000000400 */
[----:B-----5:R-:W-:Y:S01]  /*0160*/  FMUL.RZ R9, R9, 0.15915493667125701904 ;  /* 0x3e22f98309097820 */ /* 0x020fe2000040c000 */
[----:B------:R-:W-:Y:S01]  /*0170*/  FMUL.RZ R8, R8, 0.15915493667125701904 ;  /* 0x3e22f98308087820 */ /* 0x000fe2000040c000 */
[----:B--2---:R-:W-:Y:S01]  /*0180*/  FMUL.RZ R13, R7, 0.15915493667125701904 ;  /* 0x3e22f983070d7820 */ /* 0x004fe2000040c000 */
[----:B------:R-:W-:-:S04]  /*0190*/  FMUL.RZ R12, R6, 0.15915493667125701904 ;  /* 0x3e22f983060c7820 */ /* 0x000fc8000040c000 */
[----:B------:R-:W0:Y:S01]  /*01a0*/  MUFU.SIN R4, R4 ;  /* 0x0000000400047308 */ /* 0x000e220000000400 */
[----:B------:R-:W-:-:S04]  /*01b0*/  IMAD.WIDE.U32 R6, R0, 0x4, R14 ;  /* 0x0000000400067825 */ /* 0x000fc800078e000e */
[----:B------:R-:W-:-:S03]  /*01c0*/  IMAD.WIDE R6, R2, 0x8, R6 ;  /* 0x0000000802067825 */ /* 0x000fc600078e0206 */
[----:B------:R-:W-:Y:S08]  /*01d0*/  MUFU.SIN R11, R11 ;  /* 0x0000000b000b7308 */ /* 0x000ff00000000400 */
[----:B------:R-:W1:Y:S01]  /*01e0*/  MUFU.SIN R10, R10 ;  /* 0x0000000a000a7308 */ /* 0x000e620000000400 */
[----:B0-----:R-:W-:Y:S07]  /*01f0*/  STG.E.64 desc[UR4][R6.64], R4 ;  /* 0x0000000406007986 */ /* 0x001fee000c101b04 */
[----:B------:R-:W-:Y:S08]  /*0200*/  MUFU.SIN R9, R9 ;  /* 0x0000000900097308 */ /* 0x000ff00000000400 */
[----:B------:R-:W0:Y:S01]  /*0210*/  MUFU.SIN R8, R8 ;  /* 0x0000000800087308 */ /* 0x000e220000000400 */
[----:B-1----:R-:W-:Y:S07]  /*0220*/  STG.E.64 desc[UR4][R6.64+0x400], R10 ;  /* 0x0004000a06007986 */ /* 0x002fee000c101b04 */
[----:B------:R-:W-:Y:S08]  /*0230*/  MUFU.SIN R13, R13 ;  /* 0x0000000d000d7308 */ /* 0x000ff00000000400 */
[----:B------:R-:W1:Y:S01]  /*0240*/  MUFU.SIN R12, R12 ;  /* 0x0000000c000c7308 */ /* 0x000e620000000400 */
[----:B0-----:R-:W-:Y:S04]  /*0250*/  STG.E.64 desc[UR4][R6.64+0x800], R8 ;  /* 0x0008000806007986 */ /* 0x001fe8000c101b04 */
[----:B-1----:R-:W-:Y:S01]  /*0260*/  STG.E.64 desc[UR4][R6.64+0xc00], R12 ;  /* 0x000c000c06007986 */ /* 0x002fe2000c101b04 */
[----:B------:R-:W-:Y:S05]  /*0270*/  EXIT ;  /* 0x000000000000794d */ /* 0x000fea0003800000 */
.L_x_1713:
[----:B------:R-:W0:Y:S02]  /*0280*/  S2R R25, SR_TID.X ;  /* 0x0000000000197919 */ /* 0x000e240000002100 */
[----:B0-----:R-:W-:Y:S01]  /*0290*/  ISETP.GE.AND P0, PT, R25, R2, PT ;  /* 0x000000021900720c */ /* 0x001fe20003f06270 */
[----:B------:R-:W-:-:S12]  /*02a0*/  IMAD.MOV.U32 R23, RZ, RZ, R25 ;  /* 0x000000ffff177224 */ /* 0x000fd800078e0019 */
[----:B------:R-:W-:Y:S01]  /*02b0*/  @!P0 IADD3 R23, R25, 0x80, RZ ;  /* 0x0000008019178810 */ /* 0x000fe20007ffe0ff */
[----:B------:R-:W0:Y:S01]  /*02c0*/  @!P0 LDC.64 R16, c[0x0][0x220] ;  /* 0x00008800ff108b82 */ /* 0x000e220000000a00 */
[----:B------:R-:W-:Y:S02]  /*02d0*/  @!P0 IMAD.IADD R11, R0, 0x1, R25 ;  /* 0x00000001000b8824 */ /* 0x000fe400078e0219 */
[----:B------:R-:W-:-:S13]  /*02e0*/  ISETP.GE.AND P5, PT, R23, R2, PT ;  /* 0x000000021700720c */ /* 0x000fda0003fa6270 */
[----:B------:R-:W-:Y:S01]  /*02f0*/  @!P5 IMAD.IADD R20, R0, 0x1, R23 ;  /* 0x000000010014d824 */ /* 0x000fe200078e0217 */
[----:B------:R-:W-:Y:S01]  /*0300*/  @!P5 IADD3 R23, R23, 0x80, RZ ;  /* 0x000000801717d810 */ /* 0x000fe20007ffe0ff */
[----:B------:R-:W1:Y:S03]  /*0310*/  @!P5 LDC.64 R28, c[0x0][0x220] ;  /* 0x00008800ff1cdb82 */ /* 0x000e660000000a00 */
[----:B------:R-:W-:Y:S01]  /*0320*/  ISETP.GE.AND P6, PT, R23, R2, PT ;  /* 0x000000021700720c */ /* 0x000fe20003fc6270 */
[----:B0-----:R-:W-:Y:S01]  /*0330*/  @!P0 IMAD.WIDE.U32 R16, R11, 0x4, R16 ;  /* 0x000000040b108825 */ /* 0x001fe200078e0010 */
[----:B------:R-:W-:-:S11]  /*0340*/  HFMA2.MMA R11, -RZ, RZ, 0, 0 ;  /* 0x00000000ff0b7435 */ /* 0x000fd600000001ff */
[----:B------:R-:W-:Y:S01]  /*0350*/  @!P6 IMAD.IADD R3, R0, 0x1, R23 ;  /* 0x000000010003e824 */ /* 0x000fe200078e0217 */
[----:B------:R-:W-:Y:S01]  /*0360*/  @!P6 IADD3 R23, R23, 0x80, RZ ;  /* 0x000000801717e810 */ /* 0x000fe20007ffe0ff */
[----:B------:R-:W0:Y:S01]  /*0370*/  @!P6 LDC.64 R14, c[0x0][0x220] ;  /* 0x00008800ff0eeb82 */ /* 0x000e220000000a00 */
[----:B------:R2:W3:Y:S02]  /*0380*/  @!P0 LDG.E R11, desc[UR4][R16.64] ;  /* 0x00000004100b8981 */ /* 0x0004e4000c1e1900 */
[----:B------:R-:W-:-:S13]  /*0390*/  ISETP.GE.AND P1, PT, R23, R2, PT ;  /* 0x000000021700720c */ /* 0x000fda0003f26270 */
[----:B------:R-:W-:Y:S01]  /*03a0*/  @!P1 IMAD.IADD R18, R0, 0x1, R23 ;  /* 0x0000000100129824 */ /* 0x000fe200078e0217 */
[----:B------:R-:W-:Y:S01]  /*03b0*/  @!P1 IADD3 R23, R23, 0x80, RZ ;  /* 0x0000008017179810 */ /* 0x000fe20007ffe0ff */
[----:B------:R-:W4:Y:S03]  /*03c0*/  @!P1 LDC.64 R12, c[0x0][0x220] ;  /* 0x00008800ff0c9b82 */ /* 0x000f260000000a00 */
[----:B------:R-:W-:-:S13]  /*03d0*/  ISETP.GE.AND P2, PT, R23, R2, PT ;  /* 0x000000021700720c */ /* 0x000fda0003f46270 */
[----:B------:R-:W-:Y:S01]  /*03e0*/  @!P2 IMAD.IADD R19, R0, 0x1, R23 ;  /* 0x000000010013a824 */ /* 0x000fe200078e0217 */
[----:B------:R-:W-:Y:S01]  /*03f0*/  @!P2 IADD3 R23, R23, 0x80, RZ ;  /* 0x000000801717a810 */ /* 0x000fe20007ffe0ff */
[----:B0-----:R-:W-:Y:S01]  /*0400*/  @!P6 IMAD.WIDE.U32 R14, R3, 0x4, R14 ;  /* 0x00000004030ee825 */ /* 0x001fe200078e000e */
[----:B--2---:R-:W0:Y:S02]  /*0410*/  @!P2 LDC.64 R16, c[0x0][0x220] ;  /* 0x00008800ff10ab82 */ /* 0x004e240000000a00 */
[----:B------:R-:W-:-:S13]  /*0420*/  ISETP.GE.AND P3, PT, R23, R2, PT ;  /* 0x000000021700720c */ /* 0x000fda0003f66270 */
[----:B------:R-:W-:Y:S01]  /*0430*/  @!P3 IADD3 R27, R0, R23, RZ ;  /* 0x00000017001bb210 */ /* 0x000fe20007ffe0ff */
[----:B------:R-:W-:-:S05]  /*0440*/  @!P3 VIADD R23, R23, 0x80 ;  /* 0x000000801717b836 */ /* 0x000fca0000000000 */
[----:B------:R-:W-:Y:S01]  /*0450*/  ISETP.GE.AND P4, PT, R23, R2, PT ;  /* 0x000000021700720c */ /* 0x000fe20003f86270 */
[----:B-1----:R-:W-:Y:S01]  /*0460*/  @!P5 IMAD.WIDE.U32 R28, R20, 0x4, R28 ;  /* 0x00000004141cd825 */ /* 0x002fe200078e001c */
[----:B------:R-:W-:Y:S01]  /*0470*/  MOV R3, RZ ;  /* 0x000000ff00037202 */ /* 0x000fe20000000f00 */
[----:B------:R-:W-:-:S05]  /*0480*/  HFMA2.MMA R20, -RZ, RZ, 0, 0 ;  /* 0x00000000ff147435 */ /* 0x000fca00000001ff */
[----:B------:R1:W2:Y:S01]  /*0490*/  @!P5 LDG.E R3, desc[UR4][R28.64] ;  /* 0x000000041c03d981 */ /* 0x0002a2000c1e1900 */
[----:B------:R-:W-:Y:S01]  /*04a0*/  MOV R22, RZ ;  /* 0x000000ff00167202 */ /* 0x000fe20000000f00 */
[----:B----4-:R-:W-:-:S03]  /*04b0*/  @!P1 IMAD.WIDE.U32 R12, R18, 0x4, R12 ;  /* 0x00000004120c9825 */ /* 0x010fc600078e000c */
[----:B------:R4:W5:Y:S04]  /*04c0*/  @!P6 LDG.E R20, desc[UR4][R14.64] ;  /* 0x000000040e14e981 */ /* 0x000968000c1e1900 */
[----:B------:R0:W5:Y:S01]  /*04d0*/  @!P1 LDG.E R22, desc[UR4][R12.64] ;  /* 0x000000040c169981 */ /* 0x000162000c1e1900 */
[----:B-1----:R-:W-:Y:S01]  /*04e0*/  @!P4 IMAD.IADD R29, R0, 0x1, R23 ;  /* 0x00000001001dc824 */ /* 0x002fe200078e0217 */
[----:B------:R-:W-:-:S04]  /*04f0*/  @!P4 IADD3 R23, R23, 0x80, RZ ;  /* 0x000000801717c810 */ /* 0x000fc80007ffe0ff */
[----:B------:R-:W-:Y:S01]  /*0500*/  ISETP.GE.AND P5, PT, R23, R2, PT ;  /* 0x000000021700720c */ /* 0x000fe20003fa6270 */
[----:B----4-:R-:W1:Y:S01]  /*0510*/  @!P3 LDC.64 R14, c[0x0][0x220] ;  /* 0x00008800ff0ebb82 */ /* 0x010e620000000a00 */
[----:B0-----:R-:W-:-:S07]  /*0520*/  @!P2 IMAD.WIDE.U32 R16, R19, 0x4, R16 ;  /* 0x000000041310a825 */ /* 0x001fce00078e0010 */
[----:B------:R-:W0:Y:S01]  /*0530*/  @!P4 LDC.64 R12, c[0x0][0x220] ;  /* 0x00008800ff0ccb82 */ /* 0x000e220000000a00 */
[----:B------:R-:W-:-:S06]  /*0540*/  IMAD.MOV.U32 R24, RZ, RZ, RZ ;  /* 0x000000ffff187224 */ /* 0x000fcc00078e00ff */
[----:B------:R4:W5:Y:S01]  /*0550*/  @!P2 LDG.E R24, desc[UR4][R16.64] ;  /* 0x000000041018a981 */ /* 0x000962000c1e1900 */
[----:B------:R-:W4:Y:S01]  /*0560*/  @!P5 LDC.64 R18, c[0x0][0x220] ;  /* 0x00008800ff12db82 */ /* 0x000f220000000a00 */
[----:B------:R-:W-:Y:S01]  /*0570*/  HFMA2.MMA R28, -RZ, RZ, 0, 0 ;  /* 0x00000000ff1c7435 */ /* 0x000fe200000001ff */
[----:B-1----:R-:W-:-:S09]  /*0580*/  @!P3 IMAD.WIDE.U32 R14, R27, 0x4, R14 ;  /* 0x000000041b0eb825 */ /* 0x002fd200078e000e */
[----:B------:R3:W5:Y:S01]  /*0590*/  @!P3 LDG.E R28, desc[UR4][R14.64] ;  /* 0x000000040e1cb981 */ /* 0x000762000c1e1900 */
[----:B0-----:R-:W-:-:S04]  /*05a0*/  @!P4 IMAD.WIDE.U32 R26, R29, 0x4, R12 ;  /* 0x000000041d1ac825 */ /* 0x001fc800078e000c */
[----:B------:R-:W-:Y:S01]  /*05b0*/  @!P5 IMAD.IADD R13, R0, 0x1, R23 ;  /* 0x00000001000dd824 */ /* 0x000fe200078e0217 */
[----:B------:R-:W-:Y:S01]  /*05c0*/  HFMA2.MMA R23, -RZ, RZ, 0, 0 ;  /* 0x00000000ff177435 */ /* 0x000fe200000001ff */
[----:B------:R-:W-:Y:S02]  /*05d0*/  MOV R29, RZ ;  /* 0x000000ff001d7202 */ /* 0x000fe40000000f00 */
[----:B----4-:R-:W-:-:S04]  /*05e0*/  @!P5 IMAD.WIDE.U32 R18, R13, 0x4, R18 ;  /* 0x000000040d12d825 */ /* 0x010fc800078e0012 */
[----:B------:R-:W4:Y:S04]  /*05f0*/  @!P4 LDG.E R29, desc[UR4][R26.64] ;  /* 0x000000041a1dc981 */ /* 0x000f28000c1e1900 */
[----:B------:R-:W4:Y:S01]  /*0600*/  @!P5 LDG.E R23, desc[UR4][R18.64] ;  /* 0x000000041217d981 */ /* 0x000f22000c1e1900 */
[C---:B------:R-:W-:Y:S01]  /*0610*/  IADD3 R17, R25.reuse, 0x80, RZ ;  /* 0x0000008019117810 */ /* 0x040fe20007ffe0ff */
[----:B------:R-:W-:-:S03]  /*0620*/  VIADD R13, R25, 0x100 ;  /* 0x00000100190d7836 */ /* 0x000fc60000000000 */
[-C--:B------:R-:W-:Y:S02]  /*0630*/  ISETP.GE.AND P1, PT, R17, R2.reuse, PT ;  /* 0x000000021100720c */ /* 0x080fe40003f26270 */
[----:B------:R-:W-:Y:S02]  /*0640*/  ISETP.GE.AND P2, PT, R13, R2, PT ;  /* 0x000000020d00720c */ /* 0x000fe40003f46270 */
[----:B------:R-:W0:Y:S01]  /*0650*/  @!P0 LDC.64 R12, c[0x0][0x218] ;  /* 0x00008600ff0c8b82 */ /* 0x000e220000000a00 */
[----:B------:R-:W-:Y:S04]  /*0660*/  BSSY B0, `(.L_x_1714) ;  /* 0x000004b000007945 */ /* 0x000fe80003800000 */
[----:B------:R-:W-:Y:S01]  /*0670*/  BSSY B1, `(.L_x_1715) ;  /* 0x0000043000017945 */ /* 0x000fe20003800000 */
[----:B---3--:R-:W-:Y:S01]  /*0680*/  @!P0 FMUL.RZ R14, R11, 0.15915493667125701904 ;  /* 0x3e22f9830b0e8820 */ /* 0x008fe2000040c000 */
[----:B------:R-:W-:-:S04]  /*0690*/  IADD3 R11, R25, 0x180, RZ ;  /* 0x00000180190b7810 */ /* 0x000fc80007ffe0ff */
[----:B------:R-:W-:Y:S01]  /*06a0*/  ISETP.GE.AND P3, PT, R11, R2, PT ;  /* 0x000000020b00720c */ /* 0x000fe20003f66270 */
[----:B------:R-:W1:Y:S01]  /*06b0*/  @!P0 MUFU.SIN R21, R14 ;  /* 0x0000000e00158308 */ /* 0x000e620000000400 */
[----:B------:R-:W-:-:S04]  /*06c0*/  @!P0 IMAD.IADD R11, R0, 0x1, R25 ;  /* 0x00000001000b8824 */ /* 0x000fc800078e0219 */
[----:B0-----:R-:W-:-:S05]  /*06d0*/  @!P0 IMAD.WIDE.U32 R12, R11, 0x4, R12 ;  /* 0x000000040b0c8825 */ /* 0x001fca00078e000c */
[----:B-1----:R0:W-:Y:S01]  /*06e0*/  @!P0 STG.E desc[UR4][R12.64], R21 ;  /* 0x000000150c008986 */ /* 0x0021e2000c101904 */
[----:B--2---:R-:W-:Y:S01]  /*06f0*/  @!P1 FMUL.RZ R15, R3, 0.15915493667125701904 ;  /* 0x3e22f983030f9820 */ /* 0x004fe2000040c000 */
[----:B------:R-:W-:-:S03]  /*0700*/  IADD3 R3, R25, 0x200, RZ ;  /* 0x0000020019037810 */ /* 0x000fc60007ffe0ff */
[----:B------:R0:W1:Y:S01]  /*0710*/  @!P1 MUFU.SIN R4, R15 ;  /* 0x0000000f00049308 */ /* 0x0000620000000400 */
[----:B------:R-:W-:Y:S01]  /*0720*/  ISETP.GE.AND P1, PT, R3, R2, PT ;  /* 0x000000020300720c */ /* 0x000fe20003f26270 */
[----:B-----5:R-:W-:Y:S01]  /*0730*/  @!P2 FMUL.RZ R20, R20, 0.15915493667125701904 ;  /* 0x3e22f9831414a820 */ /* 0x020fe2000040c000 */
[----:B------:R-:W-:Y:S02]  /*0740*/  VIADD R3, R25, 0x280 ;  /* 0x0000028019037836 */ /* 0x000fe40000000000 */
[----:B------:R-:W-:-:S03]  /*0750*/  @!P3 FMUL.RZ R22, R22, 0.15915493667125701904 ;  /* 0x3e22f9831616b820 */ /* 0x000fc6000040c000 */
[----:B------:R0:W2:Y:S01]  /*0760*/  @!P2 MUFU.SIN R5, R20 ;  /* 0x000000140005a308 */ /* 0x0000a20000000400 */
[----:B------:R-:W-:Y:S02]  /*0770*/  ISETP.GE.AND P2, PT, R3, R2, PT ;  /* 0x000000020300720c */ /* 0x000fe40003f46270 */
[----:B------:R-:W-:-:S05]  /*0780*/  IADD3 R3, R25, 0x300, RZ ;  /* 0x0000030019037810 */ /* 0x000fca0007ffe0ff */
[----:B------:R0:W3:Y:S01]  /*0790*/  @!P3 MUFU.SIN R6, R22 ;  /* 0x000000160006b308 */ /* 0x0000e20000000400 */
[----:B------:R-:W-:Y:S02]  /*07a0*/  ISETP.GE.AND P3, PT, R3, R2, PT ;  /* 0x000000020300720c */ /* 0x000fe40003f66270 */
[----:B------:R-:W-:Y:S01]  /*07b0*/  IADD3 R3, R25, 0x380, RZ ;  /* 0x0000038019037810 */ /* 0x000fe20007ffe0ff */
[----:B------:R-:W-:-:S04]  /*07c0*/  @!P1 FMUL.RZ R24, R24, 0.15915493667125701904 ;  /* 0x3e22f98318189820 */ /* 0x000fc8000040c000 */
[----:B------:R0:W0:Y:S01]  /*07d0*/  @!P1 MUFU.SIN R7, R24 ;  /* 0x0000001800079308 */ /* 0x0000220000000400 */
[----:B------:R-:W-:Y:S02]  /*07e0*/  ISETP.GE.AND P1, PT, R3, R2, PT ;  /* 0x000000020300720c */ /* 0x000fe40003f26270 */
[----:B------:R-:W-:-:S04]  /*07f0*/  @!P0 MOV R25, R17 ;  /* 0x0000001100198202 */ /* 0x000fc80000000f00 */
[----:B------:R-:W-:Y:S01]  /*0800*/  ISETP.GE.AND P0, PT, R25, R2, PT ;  /* 0x000000021900720c */ /* 0x000fe20003f06270 */
[----:B------:R-:W-:-:S04]  /*0810*/  @!P2 FMUL.RZ R28, R28, 0.15915493667125701904 ;  /* 0x3e22f9831c1ca820 */ /* 0x000fc8000040c000 */
[----:B------:R0:W0:Y:S01]  /*0820*/  @!P2 MUFU.SIN R8, R28 ;  /* 0x0000001c0008a308 */ /* 0x0000220000000400 */
[----:B----4-:R-:W-:Y:S01]  /*0830*/  @!P3 FMUL.RZ R29, R29, 0.15915493667125701904 ;  /* 0x3e22f9831d1db820 */ /* 0x010fe2000040c000 */
[----:B------:R-:W-:-:S06]  /*0840*/  @!P1 FMUL.RZ R23, R23, 0.15915493667125701904 ;  /* 0x3e22f98317179820 */ /* 0x000fcc000040c000 */
[----:B------:R4:W0:Y:S08]  /*0850*/  @!P3 MUFU.SIN R9, R29 ;  /* 0x0000001d0009b308 */ /* 0x0008300000000400 */
[----:B------:R4:W0:Y:S01]  /*0860*/  @!P1 MUFU.SIN R10, R23 ;  /* 0x00000017000a9308 */ /* 0x0008220000000400 */
[----:B-123--:R-:W-:Y:S05]  /*0870*/  @P0 BRA `(.L_x_1716) ;  /* 0x0000000000300947 */ /* 0x00efea0003800000 */
[----:B0-----:R-:W0:Y:S01]  /*0880*/  LDC.64 R12, c[0x0][0x218] ;  /* 0x00008600ff0c7b82 */ /* 0x001e220000000a00 */
[----:B------:R-:W-:Y:S01]  /*0890*/  IADD3 R3, R0, R25, RZ ;  /* 0x0000001900037210 */ /* 0x000fe20007ffe0ff */
[----:B------:R-:W-:-:S05]  /*08a0*/  VIADD R25, R25, 0x80 ;  /* 0x0000008019197836 */ /* 0x000fca0000000000 */
[----:B------:R-:W-:Y:S01]  /*08b0*/  ISETP.GE.AND P0, PT, R25, R2, PT ;  /* 0x000000021900720c */ /* 0x000fe20003f06270 */
[----:B0-----:R-:W-:-:S05]  /*08c0*/  IMAD.WIDE.U32 R12, R3, 0x4, R12 ;  /* 0x00000004030c7825 */ /* 0x001fca00078e000c */
[----:B------:R0:W-:Y:S07]  /*08d0*/  STG.E desc[UR4][R12.64], R4 ;  /* 0x000000040c007986 */ /* 0x0001ee000c101904 */
[----:B------:R-:W-:Y:S05]  /*08e0*/  @P0 BRA `(.L_x_1717) ;  /* 0x0000000000300947 */ /* 0x000fea0003800000 */
[----:B0-----:R-:W0:Y:S01]  /*08f0*/  LDC.64 R12, c[0x0][0x218] ;  /* 0x00008600ff0c7b82 */ /* 0x001e220000000a00 */
[----:B------:R-:W-:Y:S02]  /*0900*/  IADD3 R3, R0, R25, RZ ;  /* 0x0000001900037210 */ /* 0x000fe40007ffe0ff */
[----:B------:R-:W-:-:S03]  /*0910*/  IADD3 R25, R25, 0x80, RZ ;  /* 0x0000008019197810 */ /* 0x000fc60007ffe0ff */
[----:B0-----:R-:W-:-:S05]  /*0920*/  IMAD.WIDE.U32 R12, R3, 0x4, R12 ;  /* 0x00000004030c7825 */ /* 0x001fca00078e000c */
[----:B------:R1:W-:Y:S02]  /*0930*/  STG.E desc[UR4][R12.64], R5 ;  /* 0x000000050c007986 */ /* 0x0003e4000c101904 */
.L_x_1716:
[----:B------:R-:W-:-:S13]  /*0940*/  ISETP.GE.AND P0, PT, R25, R2, PT ;  /* 0x000000021900720c */ /* 0x000fda0003f06270 */
[----:B------:R-:W-:Y:S05]  /*0950*/  @P0 BRA `(.L_x_1718) ;  /* 0x0000000000300947 */ /* 0x000fea0003800000 */
[----:B-1----:R-:W1:Y:S01]  /*0960*/  LDC.64 R4, c[0x0][0x218] ;  /* 0x00008600ff047b82 */ /* 0x002e620000000a00 */
[----:B------:R-:W-:Y:S01]  /*0970*/  IMAD.IADD R3, R0, 0x1, R25 ;  /* 0x0000000100037824 */ /* 0x000fe200078e0219 */
[----:B------:R-:W-:-:S03]  /*0980*/  IADD3 R25, R25, 0x80, RZ ;  /* 0x0000008019197810 */ /* 0x000fc60007ffe0ff */
[----:B-1----:R-:W-:-:S05]  /*0990*/  IMAD.WIDE.U32 R4, R3, 0x4, R4 ;  /* 0x0000000403047825 */ /* 0x002fca00078e0004 */
[----:B------:R1:W-:Y:S02]  /*09a0*/  STG.E desc[UR4][R4.64], R6 ;  /* 0x0000000604007986 */ /* 0x0003e4000c101904 */
.L_x_1717:
[----:B------:R-:W-:-:S13]  /*09b0*/  ISETP.GE.AND P0, PT, R25, R2, PT ;  /* 0x000000021900720c */ /* 0x000fda0003f06270 */
[----:B------:R-:W-:Y:S05]  /*09c0*/  @P0 BRA `(.L_x_1719) ;  /* 0x0000000000340947 */ /* 0x000fea0003800000 */
[----:B01----:R-:W0:Y:S01]  /*09d0*/  LDC.64 R4, c[0x0][0x218] ;  /* 0x00008600ff047b82 */ /* 0x003e220000000a00 */
[----:B------:R-:W-:Y:S01]  /*09e0*/  IADD3 R3, R0, R25, RZ ;  /* 0x0000001900037210 */ /* 0x000fe20007ffe0ff */
[----:B------:R-:W-:-:S04]  /*09f0*/  VIADD R25, R25, 0x80 ;  /* 0x0000008019197836 */ /* 0x000fc80000000000 */
[----:B0-----:R-:W-:-:S05]  /*0a00*/  IMAD.WIDE.U32 R4, R3, 0x4, R4 ;  /* 0x0000000403047825 */ /* 0x001fca00078e0004 */
[----:B------:R2:W-:Y:S02]  /*0a10*/  STG.E desc[UR4][R4.64], R7 ;  /* 0x0000000704007986 */ /* 0x0005e4000c101904 */
.L_x_1718:
[----:B------:R-:W-:-:S13]  /*0a20*/  ISETP.GE.AND P0, PT, R25, R2, PT ;  /* 0x000000021900720c */ /* 0x000fda0003f06270 */
[----:B------:R-:W-:Y:S05]  /*0a30*/  @P0 BREAK B1 ;  /* 0x0000000000010942 */ /* 0x000fea0003800000 */
[----:B------:R-:W-:Y:S05]  /*0a40*/  @P0 BRA `(.L_x_1720) ;  /* 0x0000000000300947 */ /* 0x000fea0003800000 */
[----:B-12---:R-:W1:Y:S01]  /*0a50*/  LDC.64 R4, c[0x0][0x218] ;  /* 0x00008600ff047b82 */ /* 0x006e620000000a00 */
[----:B------:R-:W-:Y:S02]  /*0a60*/  IADD3 R3, R0, R25, RZ ;  /* 0x0000001900037210 */ /* 0x000fe40007ffe0ff */
[----:B------:R-:W-:-:S03]  /*0a70*/  IADD3 R25, R25, 0x80, RZ ;  /* 0x0000008019197810 */ /* 0x000fc60007ffe0ff */
[----:B-1----:R-:W-:-:S05]  /*0a80*/  IMAD.WIDE.U32 R4, R3, 0x4, R4 ;  /* 0x0000000403047825 */ /* 0x002fca00078e0004 */
[----:B0-----:R2:W-:Y:S02]  /*0a90*/  STG.E desc[UR4][R4.64], R8 ;  /* 0x0000000804007986 */ /* 0x0015e4000c101904 */
.L_x_1719:
[----:B------:R-:W-:Y:S05]  /*0aa0*/  BSYNC B1 ;  /* 0x0000000000017941 */ /* 0x000fea0003800000 */
.L_x_1715:
[----:B------:R-:W-:-:S13]  /*0ab0*/  ISETP.GE.AND P0, PT, R25, R2, PT ;  /* 0x000000021900720c */ /* 0x000fda0003f06270 */
[----:B012---:R-:W0:Y:S01]  /*0ac0*/  @!P0 LDC.64 R4, c[0x0][0x218] ;  /* 0x00008600ff048b82 */ /* 0x007e220000000a00 */
[----:B------:R-:W-:Y:S01]  /*0ad0*/  @!P0 IMAD.IADD R3, R0, 0x1, R25 ;  /* 0x0000000100038824 */ /* 0x000fe200078e0219 */
[----:B------:R-:W-:-:S03]  /*0ae0*/  @!P0 IADD3 R25, R25, 0x80, RZ ;  /* 0x0000008019198810 */ /* 0x000fc60007ffe0ff */
[----:B0-----:R-:W-:-:S05]  /*0af0*/  @!P0 IMAD.WIDE.U32 R4, R3, 0x4, R4 ;  /* 0x0000000403048825 */ /* 0x001fca00078e0004 */
[----:B------:R3:W-:Y:S02]  /*0b00*/  @!P0 STG.E desc[UR4][R4.64], R9 ;  /* 0x0000000904008986 */ /* 0x0007e4000c101904 */
.L_x_1720:
[----:B------:R-:W-:Y:S05]  /*0b10*/  BSYNC B0 ;  /* 0x0000000000007941 */ /* 0x000fea0003800000 */
.L_x_1714:
[----:B------:R-:W-:Y:S05]  /*0b20*/  WARPSYNC.ALL ;  /* 0x0000000000007948 */ /* 0x000fea0003800000 */
[----:B------:R-:W-:-:S13]  /*0b30*/  ISETP.GE.AND P0, PT, R25, R2, PT ;  /* 0x000000021900720c */ /* 0x000fda0003f06270 */
[----:B------:R-:W-:Y:S05]  /*0b40*/  @P0 EXIT ;  /* 0x000000000000094d */ /* 0x000fea0003800000 */
[----:B------:R-:W5:Y:S01]  /*0b50*/  LDC.64 R2, c[0x0][0x218] ;  /* 0x00008600ff027b82 */ /* 0x000f620000000a00 */
[----:B------:R-:W-:-:S05]  /*0b60*/  IADD3 R25, R0, R25, RZ ;  /* 0x0000001900197210 */ /* 0x000fca0007ffe0ff */
[----:B-----5:R-:W-:-:S05]  /*0b70*/  IMAD.WIDE.U32 R2, R25, 0x4, R2 ;  /* 0x0000000419027825 */ /* 0x020fca00078e0002 */
[----:B0-----:R-:W-:Y:S01]  /*0b80*/  STG.E desc[UR4][R2.64], R10 ;  /* 0x0000000a02007986 */ /* 0x001fe2000c101904 */
[----:B------:R-:W-:Y:S05]  /*0b90*/  EXIT ;  /* 0x000000000000794d */ /* 0x000fea0003800000 */
.L_x_1721:
        /* <DEDUP_REMOVED lines=14> */
.L_x_2634:


//--------------------- .text._ZN2at6native29vectorized_elementwise_kernelILi4EZZZNS0_15sin_kernel_cudaERNS_18TensorIteratorBaseEENKUlvE0_clEvENKUlvE0_clEvEUlfE_St5arrayIPcLm2EEEEviT0_T1_ --------------------------
	.section	.text._ZN2at6native29vectorized_elementwise_kernelILi4EZZZNS0_15sin_kernel_cudaERNS_18TensorIteratorBaseEENKUlvE0_clEvENKUlvE0_clEvEUlfE_St5arrayIPcLm2EEEEviT0_T1_,"ax",@progbits
	.align	128
        .global         _ZN2at6native29vectorized_elementwise_kernelILi4EZZZNS0_15sin_kernel_cudaERNS_18TensorIteratorBaseEENKUlvE0_clEvENKUlvE0_clEvEUlfE_St5arrayIPcLm2EEEEviT0_T1_
        .type           _ZN2at6native29vectorized_elementwise_kernelILi4EZZZNS0_15sin_kernel_cudaERNS_18TensorIteratorBaseEENKUlvE0_clEvENKUlvE0_clEvEUlfE_St5arrayIPcLm2EEEEviT0_T1_,@function
        .size           _ZN2at6native29vectorized_elementwise_kernelILi4EZZZNS0_15sin_kernel_cudaERNS_18TensorIteratorBaseEENKUlvE0_clEvENKUlvE0_clEvEUlfE_St5arrayIPcLm2EEEEviT0_T1_,(.L_x_2635 - _ZN2at6native29vectorized_elementwise_kernelILi4EZZZNS0_15sin_kernel_cudaERNS_18TensorIteratorBaseEENKUlvE0_clEvENKUlvE0_clEvEUlfE_St5arrayIPcLm2EEEEviT0_T1_)
        .other          _ZN2at6native29vectorized_elementwise_kernelILi4EZZZNS0_15sin_kernel_cudaERNS_18TensorIteratorBaseEENKUlvE0_clEvENKUlvE0_clEvEUlfE_St5arrayIPcLm2EEEEviT0_T1_,@"STO_CUDA_ENTRY STV_DEFAULT"
_ZN2at6native29vectorized_elementwise_kernelILi4EZZZNS0_15sin_kernel_cudaERNS_18TensorIteratorBaseEENKUlvE0_clEvENKUlvE0_clEvEUlfE_St5arrayIPcLm2EEEEviT0_T1_:
.text._ZN2at6native29vectorized_elementwise_kernelILi4EZZZNS0_15sin_kernel_cudaERNS_18TensorIteratorBaseEENKUlvE0_clEvENKUlvE0_clEvEUlfE_St5arrayIPcLm2EEEEviT0_T1_:
        /* <DEDUP_REMOVED lines=13> */
[----:B------:R-:W3:Y:S04]  /*00d0*/  LDG.E.128 R4, desc[UR4][R12.64] ;  /* 0x000000040c047981 */ /* 0x000ee8000c1e1d00 */
[----:B------:R2:W4:Y:S02]  /*00e0*/  LDG.E.128 R8, desc[UR4][R12.64+0x800] ;  /* 0x000800040c087981 */ /* 0x000524000c1e1d00 */
[----:B--2---:R-:W-:-:S04]  /*00f0*/  IMAD.WIDE.U32 R12, R0, 0x4, R14 ;  /* 0x00000004000c7825 */ /* 0x004fc800078e000e */
[----:B------:R-:W-:-:S04]  /*0100*/  IMAD.WIDE R12, R2, 0x10, R12 ;  /* 0x00000010020c7825 */ /* 0x000fc800078e020c */
[----:B---3--:R-:W-:Y:S01]  /*0110*/  FMUL.RZ R7, R7, 0.15915493667125701904 ;  /* 0x3e22f98307077820 */ /* 0x008fe2000040c000 */
[----:B------:R-:W-:Y:S01]  /*0120*/  FMUL.RZ R6, R6, 0.15915493667125701904 ;  /* 0x3e22f98306067820 */ /* 0x000fe2000040c000 */
[----:B------:R-:W-:Y:S01]  /*0130*/  FMUL.RZ R5, R5, 0.15915493667125701904 ;  /* 0x3e22f98305057820 */ /* 0x000fe2000040c000 */
[----:B------:R-:W-:Y:S01]  /*0140*/  FMUL.RZ R4, R4, 0.15915493667125701904 ;  /* 0x3e22f98304047820 */ /* 0x000fe2000040c000 */
[----:B----4-:R-:W-:Y:S01]  /*0150*/  FMUL.RZ R11, R11, 0.15915493667125701904 ;  /* 0x3e22f9830b0b7820 */ /* 0x010fe2000040c000 */
[----:B------:R-:W-:Y:S01]  /*0160*/  FMUL.RZ R10, R10, 0.15915493667125701904 ;  /* 0x3e22f9830a0a7820 */ /* 0x000fe2000040c000 */
[----:B------:R-:W-:Y:S01]  /*0170*/  FMUL.RZ R9, R9, 0.15915493667125701904 ;  /* 0x3e22f98309097820 */ /* 0x000fe2000040c000 */
[----:B------:R-:W-:Y:S01]  /*0180*/  FMUL.RZ R8, R8, 0.15915493667125701904 ;  /* 0x3e22f98308087820 */ /* 0x000fe2000040c000 */
[----:B------:R-:W-:Y:S08]  /*0190*/  MUFU.SIN R7, R7 ;  /* 0x0000000700077308 */ /* 0x000ff00000000400 */
[----:B------:R-:W-:Y:S08]  /*01a0*/  MUFU.SIN R6, R6 ;  /* 0x0000000600067308 */ /* 0x000ff00000000400 */
[----:B------:R-:W-:Y:S08]  /*01b0*/  MUFU.SIN R5, R5 ;  /* 0x0000000500057308 */ /* 0x000ff00000000400 */
[----:B------:R-:W0:Y:S08]  /*01c0*/  MUFU.SIN R4, R4 ;  /* 0x0000000400047308 */ /* 0x000e300000000400 */
[----:B------:R-:W-:Y:S08]  /*01d0*/  MUFU.SIN R11, R11 ;  /* 0x0000000b000b7308 */ /* 0x000ff00000000400 */
[----:B------:R-:W-:Y:S01]  /*01e0*/  MUFU.SIN R10, R10 ;  /* 0x0000000a000a7308 */ /* 0x000fe20000000400 */
[----:B0-----:R-:W-:Y:S07]  /*01f0*/  STG.E.128 desc[UR4][R12.64], R4 ;  /* 0x000000040c007986 */ /* 0x001fee000c101d04 */
[----:B------:R-:W-:Y:S08]  /*0200*/  MUFU.SIN R9, R9 ;  /* 0x0000000900097308 */ /* 0x000ff00000000400 */
[----:B------:R-:W0:Y:S02]  /*0210*/  MUFU.SIN R8, R8 ;  /* 0x0000000800087308 */ /* 0x000e240000000400 */
[----:B0-----:R-:W-:Y:S01]  /*0220*/  STG.E.128 desc[UR4][R12.64+0x800], R8 ;  /* 0x000800080c007986 */ /* 0x001fe2000c101d04 */
[----:B------:R-:W-:Y:S05]  /*0230*/  EXIT ;  /* 0x000000000000794d */ /* 0x000fea0003800000 */
.L_x_1722:
        /* <DEDUP_REMOVED lines=108> */
.L_x_1725:
[----:B------:R-:W-:-:S13]  /*0900*/  ISETP.GE.AND P0, PT, R25, R2, PT ;  /* 0x000000021900720c */ /* 0x000fda0003f06270 */
[----:B------:R-:W-:Y:S05]  /*0910*/  @P0 BRA `(.L_x_1727) ;  /* 0x0000000000300947 */ /* 0x000fea0003800000 */
[----:B-1----:R-:W1:Y:S01]  /*0920*/  LDC.64 R4, c[0x0][0x218] ;  /* 0x00008600ff047b82 */ /* 0x002e620000000a00 */
[----:B------:R-:W-:Y:S01]  /*0930*/  IMAD.IADD R3, R0, 0x1, R25 ;  /* 0x0000000100037824 */ /* 0x000fe200078e0219 */
[----:B------:R-:W-:-:S03]  /*0940*/  IADD3 R25, R25, 0x80, RZ ;  /* 0x0000008019197810 */ /* 0x000fc60007ffe0ff */
[----:B-1----:R-:W-:-:S05]  /*0950*/  IMAD.WIDE.U32 R4, R3, 0x4, R4 ;  /* 0x0000000403047825 */ /* 0x002fca00078e0004 */
[----:B------:R1:W-:Y:S02]  /*0960*/  STG.E desc[UR4][R4.64], R6 ;  /* 0x0000000604007986 */ /* 0x0003e4000c101904 */
.L_x_1726:
[----:B------:R-:W-:-:S13]  /*0970*/  ISETP.GE.AND P0, PT, R25, R2, PT ;  /* 0x000000021900720c */ /* 0x000fda0003f06270 */
[----:B------:R-:W-:Y:S05]  /*0980*/  @P0 BRA `(.L_x_1728) ;  /* 0x0000000000340947 */ /* 0x000fea0003800000 */
[----:B01----:R-:W0:Y:S01]  /*0990*/  LDC.64 R4, c[0x0][0x218] ;  /* 0x00008600ff047b82 */ /* 0x003e220000000a00 */
[----:B------:R-:W-:Y:S01]  /*09a0*/  IADD3 R3, R0, R25, RZ ;  /* 0x0000001900037210 */ /* 0x000fe20007ffe0ff */
[----:B------:R-:W-:-:S04]  /*09b0*/  VIADD R25, R25, 0x80 ;  /* 0x0000008019197836 */ /* 0x000fc80000000000 */
[----:B0-----:R-:W-:-:S05]  /*09c0*/  IMAD.WIDE.U32 R4, R3, 0x4, R4 ;  /* 0x0000000403047825 */ /* 0x001fca00078e0004 */
[----:B------:R2:W-:Y:S02]  /*09d0*/  STG.E desc[UR4][R4.64], R7 ;  /* 0x0000000704007986 */ /* 0x0005e4000c101904 */
.L_x_1727:
        /* <DEDUP_REMOVED lines=8> */
.L_x_1728:
[----:B------:R-:W-:Y:S05]  /*0a60*/  BSYNC B1 ;  /* 0x0000000000017941 */ /* 0x000fea0003800000 */
.L_x_1724:
[----:B------:R-:W-:-:S13]  /*0a70*/  ISETP.GE.AND P0, PT, R25, R2, PT ;  /* 0x000000021900720c */ /* 0x000fda0003f06270 */
[----:B012---:R-:W0:Y:S01]  /*0a80*/  @!P0 LDC.64 R4, c[0x0][0x218] ;  /* 0x00008600ff048b82 */ /* 0x007e220000000a00 */
[----:B------:R-:W-:Y:S01]  /*0a90*/  @!P0 IMAD.IADD R3, R0, 0x1, R25 ;  /* 0x0000000100038824 */ /* 0x000fe200078e0219 */
[----:B------:R-:W-:-:S03]  /*0aa0*/  @!P0 IADD3 R25, R25, 0x80, RZ ;  /* 0x0000008019198810 */ /* 0x000fc60007ffe0ff */
[----:B0-----:R-:W-:-:S05]  /*0ab0*/  @!P0 IMAD.WIDE.U32 R4, R3, 0x4, R4 ;  /* 0x0000000403048825 */ /* 0x001fca00078e0004 */
[----:B------:R3:W-:Y:S02]  /*0ac0*/  @!P0 STG.E desc[UR4][R4.64], R9 ;  /* 0x0000000904008986 */ /* 0x0007e4000c101904 */
.L_x_1729:
[----:B------:R-:W-:Y:S05]  /*0ad0*/  BSYNC B0 ;  /* 0x0000000000007941 */ /* 0x000fea0003800000 */
.L_x_1723:
        /* <DEDUP_REMOVED lines=8> */
.L_x_1730:
        /* <DEDUP_REMOVED lines=10> */
.L_x_2635:


//--------------------- .text._ZN2at6native29vectorized_elementwise_kernelILi8EZZZNS0_15sin_kernel_cudaERNS_18TensorIteratorBaseEENKUlvE0_clEvENKUlvE0_clEvEUlfE_St5arrayIPcLm2EEEEviT0_T1_ --------------------------
	.section	.text._ZN2at6native29vectorized_elementwise_kernelILi8EZZZNS0_15sin_kernel_cudaERNS_18TensorIteratorBaseEENKUlvE0_clEvENKUlvE0_clEvEUlfE_St5arrayIPcLm2EEEEviT0_T1_,"ax",@progbits
	.align	128
        .global         _ZN2at6native29vectorized_elementwise_kernelILi8EZZZNS0_15sin_kernel_cudaERNS_18TensorIteratorBaseEENKUlvE0_clEvENKUlvE0_clEvEUlfE_St5arrayIPcLm2EEEEviT0_T1_
        .type           _ZN2at6native29vectorized_elementwise_kernelILi8EZZZNS0_15sin_kernel_cudaERNS_18TensorIteratorBaseEENKUlvE0_clEvENKUlvE0_clEvEUlfE_St5arrayIPcLm2EEEEviT0_T1_,@function
        .size           _ZN2at6native29vectorized_elementwise_kernelILi8EZZZNS0_15sin_kernel_cudaERNS_18TensorIteratorBaseEENKUlvE0_clEvENKUlvE0_clEvEUlfE_St5arrayIPcLm2EEEEviT0_T1_,(.L_x_2636 - _ZN2at6native29vectorized_elementwise_kernelILi8EZZZNS0_15sin_kernel_cudaERNS_18TensorIteratorBaseEENKUlvE0_clEvENKUlvE0_clEvEUlfE_St5arrayIPcLm2EEEEviT0_T1_)
        .other          _ZN2at6native29vectorized_elementwise_kernelILi8EZZZNS0_15sin_kernel_cudaERNS_18TensorIteratorBaseEENKUlvE0_clEvENKUlvE0_clEvEUlfE_St5arrayIPcLm2EEEEviT0_T1_,@"STO_CUDA_ENTRY STV_DEFAULT"
_ZN2at6native29vectorized_elementwise_kernelILi8EZZZNS0_15sin_kernel_cudaERNS_18TensorIteratorBaseEENKUlvE0_clEvENKUlvE0_clEvEUlfE_St5arrayIPcLm2EEEEviT0_T1_:
.text._ZN2at6native29vectorized_elementwise_kernelILi8EZZZNS0_15sin_kernel_cudaERNS_18TensorIteratorBaseEENKUlvE0_clEvENKUlvE0_clEvEUlfE_St5arrayIPcLm2EEEEviT0_T1_:
        /* <DEDUP_REMOVED lines=36> */
.L_x_1731:
        /* <DEDUP_REMOVED lines=108> */
.L_x_1734:
[----:B------:R-:W-:-:S13]  /*0900*/  ISETP.GE.AND P0, PT, R25, R2, PT ;  /* 0x000000021900720c */ /* 0x000fda0003f06270 */
[----:B------:R-:W-:Y:S05]  /*0910*/  @P0 BRA `(.L_x_1736) ;  /* 0x0000000000300947 */ /* 0x000fea0003800000 */
[----:B-1----:R-:W1:Y:S01]  /*0920*/  LDC.64 R4, c[0x0][0x218] ;  /* 0x00008600ff047b82 */ /* 0x002e620000000a00 */
[----:B------:R-:W-:Y:S01]  /*0930*/  IMAD.IADD R3, R0, 0x1, R25 ;  /* 0x0000000100037824 */ /* 0x000fe200078e0219 */
[----:B------:R-:W-:-:S03]  /*0940*/  IADD3 R25, R25, 0x80, RZ ;  /* 0x0000008019197810 */ /* 0x000fc60007ffe0ff */
[----:B-1----:R-:W-:-:S05]  /*0950*/  IMAD.WIDE.U32 R4, R3, 0x4, R4 ;  /* 0x0000000403047825 */ /* 0x002fca00078e0004 */
[----:B------:R1:W-:Y:S02]  /*0960*/  STG.E desc[UR4][R4.64], R6 ;  /* 0x0000000604007986 */ /* 0x0003e4000c101904 */
.L_x_1735:
[----:B------:R-:W-:-:S13]  /*0970*/  ISETP.GE.AND P0, PT, R25, R2, PT ;  /* 0x000000021900720c */ /* 0x000fda0003f06270 */
[----:B------:R-:W-:Y:S05]  /*0980*/  @P0 BRA `(.L_x_1737) ;  /* 0x0000000000340947 */ /* 0x000fea0003800000 */
[----:B01----:R-:W0:Y:S01]  /*0990*/  LDC.64 R4, c[0x0][0x218] ;  /* 0x00008600ff047b82 */ /* 0x003e220000000a00 */
[----:B------:R-:W-:Y:S01]  /*09a0*/  IADD3 R3, R0, R25, RZ ;  /* 0x0000001900037210 */ /* 0x000fe20007ffe0ff */
[----:B------:R-:W-:-:S04]  /*09b0*/  VIADD R25, R25, 0x80 ;  /* 0x0000008019197836 */ /* 0x000fc80000000000 */
[----:B0-----:R-:W-:-:S05]  /*09c0*/  IMAD.WIDE.U32 R4, R3, 0x4, R4 ;  /* 0x0000000403047825 */ /* 0x001fca00078e0004 */
[----:B------:R2:W-:Y:S02]  /*09d0*/  STG.E desc[UR4][R4.64], R7 ;  /* 0x0000000704007986 */ /* 0x0005e4000c101904 */
.L_x_1736:
        /* <DEDUP_REMOVED lines=8> */
.L_x_1737:
[----:B------:R-:W-:Y:S05]  /*0a60*/  BSYNC B1 ;  /* 0x0000000000017941 */ /* 0x000fea0003800000 */
.L_x_1733:
[----:B------:R-:W-:-:S13]  /*0a70*/  ISETP.GE.AND P0, PT, R25, R2, PT ;  /* 0x000000021900720c */ /* 0x000fda0003f06270 */
[----:B012---:R-:W0:Y:S01]  /*0a80*/  @!P0 LDC.64 R4, c[0x0][0x218] ;  /* 0x00008600ff048b82 */ /* 0x007e220000000a00 */
[----:B------:R-:W-:Y:S01]  /*0a90*/  @!P0 IMAD.IADD R3, R0, 0x1, R25 ;  /* 0x0000000100038824 */ /* 0x000fe200078e0219 */
[----:B------:R-:W-:-:S03]  /*0aa0*/  @!P0 IADD3 R25, R25, 0x80, RZ ;  /* 0x0000008019198810 */ /* 0x000fc60007ffe0ff */
[----:B0-----:R-:W-:-:S05]  /*0ab0*/  @!P0 IMAD.WIDE.U32 R4, R3, 0x4, R4 ;  /* 0x0000000403048825 */ /* 0x001fca00078e0004 */
[----:B------:R3:W-:Y:S02]  /*0ac0*/  @!P0 STG.E desc[UR4][R4.64], R9 ;  /* 0x0000000904008986 */ /* 0x0007e4000c101904 */
.L_x_1738:
[----:B------:R-:W-:Y:S05]  /*0ad0*/  BSYNC B0 ;  /* 0x0000000000007941 */ /* 0x000fea0003800000 */
.L_x_1732:
        /* <DEDUP_REMOVED lines=8> */
.L_x_1739:
        /* <DEDUP_REMOVED lines=10> */
.L_x_2636:


//--------------------- .text._ZN2at6native18elementwise_kernelILi128ELi4EZNS0_15gpu_kernel_implIZZZNS0_15sin_kernel_cudaERNS_18TensorIteratorBaseEENKUlvE0_clEvENKUlvE_clEvEUldE_EEvS4_RKT_EUliE_EEviT1_ --------------------------
	.section	.text._ZN2at6native18elementwise_kernelILi128ELi4EZNS0_15gpu_kernel_implIZZZNS0_15sin_kernel_cudaERNS_18TensorIteratorBaseEENKUlvE0_clEvENKUlvE_clEvEUldE_EEvS4_RKT_EUliE_EEviT1_,"ax",@progbits
	.align	128
        .global         _ZN2at6native18elementwise_kernelILi128ELi4EZNS0_15gpu_kernel_implIZZZNS0_15sin_kernel_cudaERNS_18TensorIteratorBaseEENKUlvE0_clEvENKUlvE_clEvEUldE_EEvS4_RKT_EUliE_EEviT1_
        .type           _ZN2at6native18elementwise_kernelILi128ELi4EZNS0_15gpu_kernel_implIZZZNS0_15sin_kernel_cudaERNS_18TensorIteratorBaseEENKUlvE0_clEvENKUlvE_clEvEUldE_EEvS4_RKT_EUliE_EEviT1_,@function
        .size           _ZN2at6native18elementwise_kernelILi128ELi4EZNS0_15gpu_kernel_implIZZZNS0_15sin_kernel_cudaERNS_18TensorIteratorBaseEENKUlvE0_clEvENKUlvE_clEvEUldE_EEvS4_RKT_EUliE_EEviT1_,(.L_x_2609 - _ZN2at6native18elementwise_kernelILi128ELi4EZNS0_15gpu_kernel_implIZZZNS0_15sin_kernel_cudaERNS_18TensorIteratorBaseEENKUlvE0_clEvENKUlvE_clEvEUldE_EEvS4_RKT_EUliE_EEviT1_)
        .other          _ZN2at6native18elementwise_kernelILi128ELi4EZNS0_15gpu_kernel_implIZZZNS0_15sin_kernel_cudaERNS_18TensorIteratorBaseEENKUlvE0_clEvENKUlvE_clEvEUldE_EEvS4_RKT_EUliE_EEviT1_,@"STO_CUDA_ENTRY STV_DEFAULT"
_ZN2at6native18elementwise_kernelILi128ELi4EZNS0_15gpu_kernel_implIZZZNS0_15sin_kernel_cudaERNS_18TensorIteratorBaseEENKUlvE0_clEvENKUlvE_clEvEUldE_EEvS4_RKT_EUliE_EEviT1_:
.text._ZN2at6native18elementwise_kernelILi128ELi4EZNS0_15gpu_kernel_implIZZZNS0_15sin_kernel_cudaERNS_18TensorIteratorBaseEENKUlvE0_clEvENKUlvE_clEvEUldE_EEvS4_RKT_EUliE_EEviT1_:
[----:B------:R-:W0:Y:S01]  /*0000*/  LDC R1, c[0x0][0x28] ;  /* 0x00000a00ff017b82 */ /* 0x000e220000000800 */
[----:B------:R-:W1:Y:S01]  /*0010*/  S2R R23, SR_CTAID.X ;  /* 0x0000000000177919 */ /* 0x000e620000002500 */
[----:B------:R-:W-:Y:S01]  /*0020*/  ULDC UR4, c[0x0][0x210] ;  /* 0x0000840000047ab9 */ /* 0x000fe20000000800 */
[----:B------:R-:W-:Y:S01]  /*0030*/  ULDC.64 UR36, c[0x0][0x208] ;  /* 0x0000820000247ab9 */ /* 0x000fe20000000a00 */
[----:B------:R-:W-:Y:S01]  /*0040*/  BSSY B6, `(.L_x_1740) ;  /* 0x0000372000067945 */ /* 0x000fe20003800000 */
[----:B------:R-:W1:Y:S01]  /*0050*/  S2R R2, SR_TID.X ;  /* 0x0000000000027919 */ /* 0x000e620000002100 */
[----:B0-----:R-:W-:Y:S02]  /*0060*/  VIADD R1, R1, 0xffffffd8 ;  /* 0xffffffd801017836 */ /* 0x001fe40000000000 */
[----:B-1----:R-:W-:-:S05]  /*0070*/  IMAD R19, R23, 0x200, R2 ;  /* 0x0000020017137824 */ /* 0x002fca00078e0202 */
[----:B------:R-:W-:-:S13]  /*0080*/  ISETP.GE.AND P0, PT, R19, UR4, PT ;  /* 0x0000000413007c0c */ /* 0x000fda000bf06270 */
[----:B------:R-:W-:Y:S05]  /*0090*/  @P0 BRA `(.L_x_1741) ;  /* 0x0000003400b00947 */ /* 0x000fea0003800000 */
[----:B------:R-:W0:Y:S01]  /*00a0*/  LDC R3, c[0x0][0x218] ;  /* 0x00008600ff037b82 */ /* 0x000e220000000800 */
[----:B------:R-:W-:Y:S02]  /*00b0*/  IMAD.MOV.U32 R0, RZ, RZ, RZ ;  /* 0x000000ffff007224 */ /* 0x000fe400078e00ff */
[----:B------:R-:W-:Y:S01]  /*00c0*/  IMAD.MOV.U32 R16, RZ, RZ, RZ ;  /* 0x000000ffff107224 */ /* 0x000fe200078e00ff */
        /* <DEDUP_REMOVED lines=23> */
[C---:B------:R-:W-:Y:S02]  /*0240*/  IMAD R16, R6.reuse, UR6, RZ ;  /* 0x0000000606107c24 */ /* 0x040fe4000f8e02ff */
[----:B------:R-:W-:Y:S02]  /*0250*/  IMAD R0, R6, UR7, RZ ;  /* 0x0000000706007c24 */ /* 0x000fe4000f8e02ff */
        /* <DEDUP_REMOVED lines=277> */
.L_x_1742:
        /* <DEDUP_REMOVED lines=19> */
[----:B--2---:R-:W0:Y:S01]  /*14e0*/  I2F.F64.S16 R4, R4 ;  /* 0x0000000400047312 */ /* 0x004e220000101c00 */
[----:B------:R-:W-:Y:S05]  /*14f0*/  BRA `(.L_x_1748) ;  /* 0x0000000c007c7947 */ /* 0x000fea0003800000 */
.L_x_1746:
[----:B------:R-:W2:Y:S02]  /*1500*/  LDG.E.U8 R4, desc[UR36][R6.64] ;  /* 0x0000002406047981 */ /* 0x000ea4000c1e1100 */
[----:B--2---:R-:W0:Y:S01]  /*1510*/  I2F.F64.U16 R4, R4 ;  /* 0x0000000400047312 */ /* 0x004e220000101800 */
[----:B------:R-:W-:Y:S05]  /*1520*/  BRA `(.L_x_1748) ;  /* 0x0000000c00707947 */ /* 0x000fea0003800000 */
.L_x_1745:
[----:B------:R-:W-:-:S13]  /*1530*/  ISETP.NE.AND P0, PT, R3, 0x2, PT ;  /* 0x000000020300780c */ /* 0x000fda0003f05270 */
[----:B------:R-:W-:Y:S05]  /*1540*/  @!P0 BRA `(.L_x_1749) ;  /* 0x0000000000288947 */ /* 0x000fea0003800000 */
[----:B------:R-:W-:-:S13]  /*1550*/  ISETP.NE.AND P0, PT, R3, 0x3, PT ;  /* 0x000000030300780c */ /* 0x000fda0003f05270 */
[----:B------:R-:W-:Y:S05]  /*1560*/  @!P0 BRA `(.L_x_1750) ;  /* 0x0000000000148947 */ /* 0x000fea0003800000 */
[----:B------:R-:W-:-:S13]  /*1570*/  ISETP.NE.AND P0, PT, R3, 0x4, PT ;  /* 0x000000040300780c */ /* 0x000fda0003f05270 */
[----:B------:R-:W-:Y:S05]  /*1580*/  @P0 BRA `(.L_x_1747) ;  /* 0x0000000800fc0947 */ /* 0x000fea0003800000 */
[----:B------:R-:W2:Y:S02]  /*1590*/  LDG.E.64 R4, desc[UR36][R6.64] ;  /* 0x0000002406047981 */ /* 0x000ea4000c1e1b00 */
[----:B--2---:R-:W0:Y:S01]  /*15a0*/  I2F.F64.S64 R4, R4 ;  /* 0x0000000400047312 */ /* 0x004e220000301c00 */
[----:B------:R-:W-:Y:S05]  /*15b0*/  BRA `(.L_x_1748) ;  /* 0x0000000c004c7947 */ /* 0x000fea0003800000 */
.L_x_1750:
[----:B------:R-:W2:Y:S02]  /*15c0*/  LDG.E R4, desc[UR36][R6.64] ;  /* 0x0000002406047981 */ /* 0x000ea4000c1e1900 */
[----:B--2---:R-:W0:Y:S01]  /*15d0*/  I2F.F64 R4, R4 ;  /* 0x0000000400047312 */ /* 0x004e220000201c00 */
[----:B------:R-:W-:Y:S05]  /*15e0*/  BRA `(.L_x_1748) ;  /* 0x0000000c00407947 */ /* 0x000fea0003800000 */
.L_x_1749:
[----:B------:R-:W2:Y:S02]  /*15f0*/  LDG.E.U16 R4, desc[UR36][R6.64] ;  /* 0x0000002406047981 */ /* 0x000ea4000c1e1500 */
[----:B--2---:R-:W0:Y:S01]  /*1600*/  I2F.F64.S16 R4, R4 ;  /* 0x0000000400047312 */ /* 0x004e220000101c00 */
[----:B------:R-:W-:Y:S05]  /*1610*/  BRA `(.L_x_1748) ;  /* 0x0000000c00347947 */ /* 0x000fea0003800000 */
.L_x_1744:
[----:B------:R-:W-:-:S13]  /*1620*/  ISETP.GT.AND P0, PT, R3, 0x6, PT ;  /* 0x000000060300780c */ /* 0x000fda0003f04270 */
[----:B------:R-:W-:Y:S05]  /*1630*/  @P0 BRA `(.L_x_1751) ;  /* 0x0000000000340947 */ /* 0x000fea0003800000 */
[----:B------:R-:W-:-:S13]  /*1640*/  ISETP.NE.AND P0, PT, R3, 0x5, PT ;  /* 0x000000050300780c */ /* 0x000fda0003f05270 */
[----:B------:R-:W-:Y:S05]  /*1650*/  @!P0 BRA `(.L_x_1752) ;  /* 0x0000000000188947 */ /* 0x000fea0003800000 */
[----:B------:R-:W-:-:S13]  /*1660*/  ISETP.NE.AND P0, PT, R3, 0x6, PT ;  /* 0x000000060300780c */ /* 0x000fda0003f05270 */
[----:B------:R-:W-:Y:S05]  /*1670*/  @P0 BRA `(.L_x_1747) ;  /* 0x0000000800c00947 */ /* 0x000fea0003800000 */
[----:B------:R-:W2:Y:S02]  /*1680*/  LDG.E R4, desc[UR36][R6.64] ;  /* 0x0000002406047981 */ /* 0x000ea4000c1e1900 */
[----:B--2---:R-:W-:-:S06]  /*1690*/  FMUL.FTZ R4, R4, 1 ;  /* 0x3f80000004047820 */ /* 0x004fcc0000410000 */
[----:B------:R-:W0:Y:S01]  /*16a0*/  F2F.F64.F32 R4, R4 ;  /* 0x0000000400047310 */ /* 0x000e220000201800 */
[----:B------:R-:W-:Y:S05]  /*16b0*/  BRA `(.L_x_1748) ;  /* 0x0000000c000c7947 */ /* 0x000fea0003800000 */
.L_x_1752:
[----:B------:R-:W2:Y:S02]  /*16c0*/  LDG.E.U16 R0, desc[UR36][R6.64] ;  /* 0x0000002406007981 */ /* 0x000ea4000c1e1500 */
[----:B--2---:R-:W-:-:S05]  /*16d0*/  HADD2.F32 R0, -RZ, R0.H0_H0 ;  /* 0x20000000ff007230 */ /* 0x004fca0000004100 */
[----:B------:R-:W-:-:S04]  /*16e0*/  FMUL.FTZ R0, R0, 1 ;  /* 0x3f80000000007820 */ /* 0x000fc80000410000 */
[----:B------:R0:W1:Y:S01]  /*16f0*/  F2F.F64.F32 R4, R0 ;  /* 0x0000000000047310 */ /* 0x0000620000201800 */
[----:B------:R-:W-:Y:S05]  /*1700*/  BRA `(.L_x_1748) ;  /* 0x0000000800f87947 */ /* 0x000fea0003800000 */
.L_x_1751:
[----:B------:R-:W-:-:S13]  /*1710*/  ISETP.NE.AND P0, PT, R3, 0x7, PT ;  /* 0x000000070300780c */ /* 0x000fda0003f05270 */
[----:B------:R-:W-:Y:S05]  /*1720*/  @!P0 BRA `(.L_x_1753) ;  /* 0x0000000000348947 */ /* 0x000fea0003800000 */
        /* <DEDUP_REMOVED lines=8> */
.L_x_1754:
[----:B------:R-:W2:Y:S02]  /*17b0*/  LDG.E.U16 R6, desc[UR36][R6.64] ;  /* 0x0000002406067981 */ /* 0x000ea4000c1e1500 */
[----:B--2---:R-:W-:-:S05]  /*17c0*/  HADD2.F32 R0, -RZ, R6.H0_H0 ;  /* 0x20000006ff007230 */ /* 0x004fca0000004100 */
[----:B------:R-:W-:-:S04]  /*17d0*/  FMUL.FTZ R0, R0, 1 ;  /* 0x3f80000000007820 */ /* 0x000fc80000410000 */
[----:B------:R0:W1:Y:S01]  /*17e0*/  F2F.F64.F32 R4, R0 ;  /* 0x0000000000047310 */ /* 0x0000620000201800 */
[----:B------:R-:W-:Y:S05]  /*17f0*/  BRA `(.L_x_1748) ;  /* 0x0000000800bc7947 */ /* 0x000fea0003800000 */
.L_x_1753:
[----:B------:R0:W5:Y:S01]  /*1800*/  LDG.E.64 R4, desc[UR36][R6.64] ;  /* 0x0000002406047981 */ /* 0x000162000c1e1b00 */
[----:B------:R-:W-:Y:S05]  /*1810*/  BRA `(.L_x_1748) ;  /* 0x0000000800b47947 */ /* 0x000fea0003800000 */
.L_x_1743:
        /* <DEDUP_REMOVED lines=8> */
[----:B------:R-:W2:Y:S01]  /*18a0*/  LDG.E.U8 R6, desc[UR36][R6.64] ;  /* 0x0000002406067981 */ /* 0x000ea2000c1e1100 */
[----:B------:R-:W-:Y:S01]  /*18b0*/  IMAD.MOV.U32 R4, RZ, RZ, RZ ;  /* 0x000000ffff047224 */ /* 0x000fe200078e00ff */
[----:B--2---:R-:W-:-:S04]  /*18c0*/  ISETP.NE.AND P0, PT, R6, RZ, PT ;  /* 0x000000ff0600720c */ /* 0x004fc80003f05270 */
[----:B------:R-:W-:Y:S01]  /*18d0*/  FSEL R5, RZ, 1.875, !P0 ;  /* 0x3ff00000ff057808 */ /* 0x000fe20004000000 */
[----:B------:R-:W-:Y:S08]  /*18e0*/  BRA `(.L_x_1748) ;  /* 0x0000000800807947 */ /* 0x000ff00003800000 */
.L_x_1757:
[----:B------:R0:W5:Y:S01]  /*18f0*/  LDG.E.64 R4, desc[UR36][R6.64] ;  /* 0x0000002406047981 */ /* 0x000162000c1e1b00 */
[----:B------:R-:W-:Y:S05]  /*1900*/  BRA `(.L_x_1748) ;  /* 0x0000000800787947 */ /* 0x000fea0003800000 */
.L_x_1756:
        /* <DEDUP_REMOVED lines=24> */
[----:B------:R-:W-:-:S05]  /*1a90*/  LOP3.LUT R5, R5, 0x80000000, R0, 0xf8, !PT ;  /* 0x8000000005057812 */ /* 0x000fca00078ef800 */
[----:B------:R-:W-:-:S06]  /*1aa0*/  FMUL.FTZ R5, R5, 1 ;  /* 0x3f80000005057820 */ /* 0x000fcc0000410000 */
[----:B------:R-:W0:Y:S01]  /*1ab0*/  F2F.F64.F32 R4, R5 ;  /* 0x0000000500047310 */ /* 0x000e220000201800 */
[----:B------:R-:W-:Y:S05]  /*1ac0*/  BRA `(.L_x_1748) ;  /* 0x0000000800087947 */ /* 0x000fea0003800000 */
.L_x_1759:
        /* <DEDUP_REMOVED lines=11> */
[----:B------:R-:W-:-:S05]  /*1b80*/  LOP3.LUT R0, R3, 0x80000000, R0, 0xf8, !PT ;  /* 0x8000000003007812 */ /* 0x000fca00078ef800 */
[----:B------:R-:W-:-:S04]  /*1b90*/  FMUL.FTZ R0, R0, 1 ;  /* 0x3f80000000007820 */ /* 0x000fc80000410000 */
[----:B------:R0:W1:Y:S01]  /*1ba0*/  F2F.F64.F32 R4, R0 ;  /* 0x0000000000047310 */ /* 0x0000620000201800 */
[----:B------:R-:W-:Y:S05]  /*1bb0*/  BRA `(.L_x_1748) ;  /* 0x0000000400cc7947 */ /* 0x000fea0003800000 */
.L_x_1758:
[----:B------:R-:W2:Y:S02]  /*1bc0*/  LDG.E.U16 R0, desc[UR36][R6.64] ;  /* 0x0000002406007981 */ /* 0x000ea4000c1e1500 */
[----:B--2---:R-:W-:-:S04]  /*1bd0*/  IMAD.U32 R0, R0, 0x10000, RZ ;  /* 0x0001000000007824 */ /* 0x004fc800078e00ff */
[----:B------:R-:W-:-:S04]  /*1be0*/  FMUL.FTZ R0, R0, 1 ;  /* 0x3f80000000007820 */ /* 0x000fc80000410000 */
[----:B------:R0:W1:Y:S01]  /*1bf0*/  F2F.F64.F32 R4, R0 ;  /* 0x0000000000047310 */ /* 0x0000620000201800 */
[----:B------:R-:W-:Y:S05]  /*1c00*/  BRA `(.L_x_1748) ;  /* 0x0000000400b87947 */ /* 0x000fea0003800000 */
.L_x_1755:
        /* <DEDUP_REMOVED lines=9> */
[----:B--2---:R-:W0:Y:S01]  /*1ca0*/  I2F.F64.U16 R4, R4 ;  /* 0x0000000400047312 */ /* 0x004e220000101800 */
[----:B------:R-:W-:Y:S05]  /*1cb0*/  BRA `(.L_x_1748) ;  /* 0x00000004008c7947 */ /* 0x000fea0003800000 */
.L_x_1762:
        /* <DEDUP_REMOVED lines=21> */
.L_x_1766:
[----:B------:R-:W-:Y:S05]  /*1e10*/  BSYNC B1 ;  /* 0x0000000000017941 */ /* 0x000fea0003800000 */
.L_x_1765:
[----:B------:R-:W-:Y:S01]  /*1e20*/  LEA R5, R0, 0x3b800000, 0x17 ;  /* 0x3b80000000057811 */ /* 0x000fe200078eb8ff */
[----:B------:R-:W-:-:S05]  /*1e30*/  IMAD.SHL.U32 R0, R3, 0x100000, RZ ;  /* 0x0010000003007824 */ /* 0x000fca00078e00ff */
[----:B------:R-:W-:-:S07]  /*1e40*/  LOP3.LUT R0, R5, R0, R6, 0xfe, !PT ;  /* 0x0000000005007212 */ /* 0x000fce00078efe06 */
.L_x_1764:
[----:B------:R-:W-:Y:S05]  /*1e50*/  BSYNC B0 ;  /* 0x0000000000007941 */ /* 0x000fea0003800000 */
.L_x_1763:
[----:B------:R-:W-:-:S04]  /*1e60*/  FMUL.FTZ R0, R0, 1 ;  /* 0x3f80000000007820 */ /* 0x000fc80000410000 */
[----:B------:R1:W2:Y:S01]  /*1e70*/  F2F.F64.F32 R4, R0 ;  /* 0x0000000000047310 */ /* 0x0002a20000201800 */
[----:B------:R-:W-:Y:S05]  /*1e80*/  BRA `(.L_x_1748) ;  /* 0x0000000400187947 */ /* 0x000fea0003800000 */
.L_x_1761:
[----:B------:R-:W2:Y:S01]  /*1e90*/  LDG.E.U8 R3, desc[UR36][R6.64] ;  /* 0x0000002406037981 */ /* 0x000ea2000c1e1100 */
[----:B------:R-:W-:Y:S01]  /*1ea0*/  BSSY B0, `(.L_x_1767) ;  /* 0x0000018000007945 */ /* 0x000fe20003800000 */
[----:B------:R-:W-:Y:S01]  /*1eb0*/  HFMA2.MMA R0, -RZ, RZ, 0, 0 ;  /* 0x00000000ff007435 */ /* 0x000fe200000001ff */
        /* <DEDUP_REMOVED lines=18> */
.L_x_1770:
[----:B------:R-:W-:Y:S05]  /*1fe0*/  BSYNC B1 ;  /* 0x0000000000017941 */ /* 0x000fea0003800000 */
.L_x_1769:
[----:B------:R-:W-:Y:S01]  /*1ff0*/  LEA R5, R0, 0x37800000, 0x17 ;  /* 0x3780000000057811 */ /* 0x000fe200078eb8ff */
[----:B------:R-:W-:-:S05]  /*2000*/  IMAD.SHL.U32 R0, R3, 0x200000, RZ ;  /* 0x0020000003007824 */ /* 0x000fca00078e00ff */
[----:B------:R-:W-:-:S07]  /*2010*/  LOP3.LUT R0, R5, R0, R6, 0xfe, !PT ;  /* 0x0000000005007212 */ /* 0x000fce00078efe06 */
.L_x_1768:
[----:B------:R-:W-:Y:S05]  /*2020*/  BSYNC B0 ;  /* 0x0000000000007941 */ /* 0x000fea0003800000 */
.L_x_1767:
[----:B------:R-:W-:-:S04]  /*2030*/  FMUL.FTZ R0, R0, 1 ;  /* 0x3f80000000007820 */ /* 0x000fc80000410000 */
[----:B------:R3:W4:Y:S01]  /*2040*/  F2F.F64.F32 R4, R0 ;  /* 0x0000000000047310 */ /* 0x0007220000201800 */
[----:B------:R-:W-:Y:S05]  /*2050*/  BRA `(.L_x_1748) ;  /* 0x0000000000a47947 */ /* 0x000fea0003800000 */
.L_x_1760:
        /* <DEDUP_REMOVED lines=14> */
.L_x_1774:
[----:B------:R-:W-:Y:S05]  /*2140*/  BSYNC B0 ;  /* 0x0000000000007941 */ /* 0x000fea0003800000 */
.L_x_1773:
[----:B------:R-:W-:-:S04]  /*2150*/  FMUL.FTZ R0, R0, 1 ;  /* 0x3f80000000007820 */ /* 0x000fc80000410000 */
[----:B------:R0:W1:Y:S01]  /*2160*/  F2F.F64.F32 R4, R0 ;  /* 0x0000000000047310 */ /* 0x0000620000201800 */
[----:B------:R-:W-:Y:S05]  /*2170*/  BRA `(.L_x_1748) ;  /* 0x00000000005c7947 */ /* 0x000fea0003800000 */
.L_x_1747:
        /* <DEDUP_REMOVED lines=16> */
.L_x_1775:
[----:B------:R-:W-:Y:S01]  /*2280*/  CS2R R4, SRZ ;  /* 0x0000000000047805 */ /* 0x000fe2000001ff00 */
[----:B------:R-:W-:Y:S06]  /*2290*/  BRA `(.L_x_1748) ;  /* 0x0000000000147947 */ /* 0x000fec0003800000 */
.L_x_1772:
[----:B------:R-:W2:Y:S02]  /*22a0*/  LDG.E.64 R4, desc[UR36][R6.64] ;  /* 0x0000002406047981 */ /* 0x000ea4000c1e1b00 */
[----:B--2---:R-:W0:Y:S01]  /*22b0*/  I2F.F64.U64 R4, R4 ;  /* 0x0000000400047312 */ /* 0x004e220000301800 */
[----:B------:R-:W-:Y:S05]  /*22c0*/  BRA `(.L_x_1748) ;  /* 0x0000000000087947 */ /* 0x000fea0003800000 */
.L_x_1771:
[----:B------:R-:W2:Y:S02]  /*22d0*/  LDG.E R4, desc[UR36][R6.64] ;  /* 0x0000002406047981 */ /* 0x000ea4000c1e1900 */
[----:B--2---:R-:W0:Y:S02]  /*22e0*/  I2F.F64.U32 R4, R4 ;  /* 0x0000000400047312 */ /* 0x004e240000201800 */
.L_x_1748:
[----:B012-45:R-:W-:Y:S01]  /*22f0*/  DSETP.NEU.AND P0, PT, |R4|, +INF , PT ;  /* 0x7ff000000400742a */ /* 0x037fe20003f0d200 */
[----:B------:R-:W-:-:S13]  /*2300*/  BSSY B0, `(.L_x_1776) ;  /* 0x000001c000007945 */ /* 0x000fda0003800000 */
[----:B------:R-:W-:Y:S05]  /*2310*/  @!P0 BRA `(.L_x_1777) ;  /* 0x0000000000608947 */ /* 0x000fea0003800000 */
[----:B------:R-:W-:Y:S01]  /*2320*/  UMOV UR4, 0x6dc9c883 ;  /* 0x6dc9c88300047882 */ /* 0x000fe20000000000 */
[----:B------:R-:W-:Y:S01]  /*2330*/  UMOV UR5, 0x3fe45f30 ;  /* 0x3fe45f3000057882 */ /* 0x000fe20000000000 */
[C---:B------:R-:W-:Y:S02]  /*2340*/  DSETP.GE.AND P0, PT, |R4|.reuse, 2.14748364800000000000e+09, PT ;  /* 0x41e000000400742a */ /* 0x040fe40003f06200 */
[----:B------:R-:W-:Y:S01]  /*2350*/  DMUL R6, R4, UR4 ;  /* 0x0000000404067c28 */ /* 0x000fe20008000000 */
[----:B------:R-:W-:Y:S01]  /*2360*/  UMOV UR4, 0x54442d18 ;  /* 0x54442d1800047882 */ /* 0x000fe20000000000 */
[----:B------:R-:W-:-:S04]  /*2370*/  UMOV UR5, 0x3ff921fb ;  /* 0x3ff921fb00057882 */ /* 0x000fc80000000000 */
[----:B---3--:R-:W0:Y:S08]  /*2380*/  F2I.F64 R0, R6 ;  /* 0x0000000600007311 */ /* 0x008e300000301100 */
[----:B0-----:R-:W0:Y:S02]  /*2390*/  I2F.F64 R18, R0 ;  /* 0x0000000000127312 */ /* 0x001e240000201c00 */
[----:B0-----:R-:W-:Y:S01]  /*23a0*/  DFMA R8, -R18, UR4, R4 ;  /* 0x0000000412087c2b */ /* 0x001fe20008000104 */
[----:B------:R-:W-:Y:S01]  /*23b0*/  UMOV UR4, 0x33145c00 ;  /* 0x33145c0000047882 */ /* 0x000fe20000000000 */
[----:B------:R-:W-:-:S06]  /*23c0*/  UMOV UR5, 0x3c91a626 ;  /* 0x3c91a62600057882 */ /* 0x000fcc0000000000 */
[----:B------:R-:W-:Y:S01]  /*23d0*/  DFMA R8, -R18, UR4, R8 ;  /* 0x0000000412087c2b */ /* 0x000fe20008000108 */
[----:B------:R-:W-:Y:S01]  /*23e0*/  UMOV UR4, 0x252049c0 ;  /* 0x252049c000047882 */ /* 0x000fe20000000000 */
[----:B------:R-:W-:-:S06]  /*23f0*/  UMOV UR5, 0x397b839a ;  /* 0x397b839a00057882 */ /* 0x000fcc0000000000 */
[----:B------:R-:W-:Y:S01]  /*2400*/  DFMA R18, -R18, UR4, R8 ;  /* 0x0000000412127c2b */ /* 0x000fe20008000108 */
[----:B------:R-:W-:Y:S10]  /*2410*/  @!P0 BRA `(.L_x_1778) ;  /* 0x0000000000288947 */ /* 0x000ff40003800000 */
[----:B------:R-:W-:Y:S01]  /*2420*/  IMAD.MOV.U32 R0, RZ, RZ, R4 ;  /* 0x000000ffff007224 */ /* 0x000fe200078e0004 */
[----:B------:R-:W-:Y:S01]  /*2430*/  MOV R4, 0x2460 ;  /* 0x0000246000047802 */ /* 0x000fe20000000f00 */
[----:B------:R-:W-:-:S07]  /*2440*/  IMAD.MOV.U32 R3, RZ, RZ, R5 ;  /* 0x000000ffff037224 */ /* 0x000fce00078e0005 */
[----:B------:R-:W-:Y:S05]  /*2450*/  CALL.REL.NOINC `($_ZN2at6native18elementwise_kernelILi128ELi4EZNS0_15gpu_kernel_implIZZZNS0_15sin_kernel_cudaERNS_18TensorIteratorBaseEENKUlvE0_clEvENKUlvE_clEvEUldE_EEvS4_RKT_EUliE_EEviT1_$__internal_trig_reduction_slowpathd) ;  /* 0x000000b400e47944 */ /* 0x000fea0003c00000 */
[----:B------:R-:W-:Y:S02]  /*2460*/  IMAD.MOV.U32 R0, RZ, RZ, R9 ;  /* 0x000000ffff007224 */ /* 0x000fe400078e0009 */
[----:B------:R-:W-:Y:S02]  /*2470*/  IMAD.MOV.U32 R18, RZ, RZ, R6 ;  /* 0x000000ffff127224 */ /* 0x000fe400078e0006 */
[----:B------:R-:W-:Y:S01]  /*2480*/  IMAD.MOV.U32 R19, RZ, RZ, R7 ;  /* 0x000000ffff137224 */ /* 0x000fe200078e0007 */
[----:B------:R-:W-:Y:S06]  /*2490*/  BRA `(.L_x_1778) ;  /* 0x0000000000087947 */ /* 0x000fec0003800000 */
.L_x_1777:
[----:B------:R-:W-:Y:S01]  /*24a0*/  DMUL R18, RZ, R4 ;  /* 0x00000004ff127228 */ /* 0x000fe20000000000 */
[----:B---3--:R-:W-:-:S10]  /*24b0*/  IMAD.MOV.U32 R0, RZ, RZ, RZ ;  /* 0x000000ffff007224 */ /* 0x008fd400078e00ff */
.L_x_1778:
[----:B------:R-:W-:Y:S05]  /*24c0*/  BSYNC B0 ;  /* 0x0000000000007941 */ /* 0x000fea0003800000 */
.L_x_1776:
[----:B------:R-:W0:Y:S01]  /*24d0*/  LDC.64 R24, c[0x4][0x138] ;  /* 0x01004e00ff187b82 */ /* 0x000e220000000a00 */
[----:B------:R-:W-:-:S05]  /*24e0*/  IMAD.SHL.U32 R3, R0, 0x8, RZ ;  /* 0x0000000800037824 */ /* 0x000fca00078e00ff */
[----:B------:R-:W-:-:S05]  /*24f0*/  LOP3.LUT R3, R3, 0x8, RZ, 0xc0, !PT ;  /* 0x0000000803037812 */ /* 0x000fca00078ec0ff */
[----:B0-----:R-:W-:-:S05]  /*2500*/  IMAD.WIDE.U32 R24, R3, 0x8, R24 ;  /* 0x0000000803187825 */ /* 0x001fca00078e0018 */
[----:B------:R-:W2:Y:S04]  /*2510*/  LDG.E.128.CONSTANT R4, desc[UR36][R24.64] ;  /* 0x0000002418047981 */ /* 0x000ea8000c1e9d00 */
[----:B------:R-:W3:Y:S04]  /*2520*/  LDG.E.128.CONSTANT R8, desc[UR36][R24.64+0x10] ;  /* 0x0000102418087981 */ /* 0x000ee8000c1e9d00 */
[----:B------:R-:W4:Y:S01]  /*2530*/  LDG.E.128.CONSTANT R12, desc[UR36][R24.64+0x20] ;  /* 0x00002024180c7981 */ /* 0x000f22000c1e9d00 */
[----:B------:R-:W-:Y:S01]  /*2540*/  R2P PR, R0, 0x3 ;  /* 0x0000000300007804 */ /* 0x000fe20000000000 */
[----:B------:R-:W-:Y:S01]  /*2550*/  IMAD.MOV.U32 R0, RZ, RZ, 0x3de5db65 ;  /* 0x3de5db65ff007424 */ /* 0x000fe200078e00ff */
[----:B------:R-:W-:Y:S01]  /*2560*/  MOV R26, 0x79785eba ;  /* 0x79785eba001a7802 */ /* 0x000fe20000000f00 */
[----:B------:R-:W-:Y:S01]  /*2570*/  DMUL R20, R18, R18 ;  /* 0x0000001212147228 */ /* 0x000fe20000000000 */
[----:B------:R-:W0:Y:S02]  /*2580*/  LDC.U8 R3, c[0x0][0x421] ;  /* 0x00010840ff037b82 */ /* 0x000e240000000000 */
[----:B------:R-:W-:-:S02]  /*2590*/  FSEL R26, -R26, 4.2945490664224492434e-19, !P0 ;  /* 0x20fd81641a1a7808 */ /* 0x000fc40004000100 */
[----:B------:R-:W-:Y:S02]  /*25a0*/  FSEL R27, R0, -0.082518599927425384521, !P0 ;  /* 0xbda8ff83001b7808 */ /* 0x000fe40004000000 */
[----:B0-----:R-:W-:-:S04]  /*25b0*/  PRMT R0, R3, 0x9910, RZ ;  /* 0x0000991003007816 */ /* 0x001fc800000000ff */
[----:B--2---:R-:W-:-:S08]  /*25c0*/  DFMA R4, R20, R26, R4 ;  /* 0x0000001a1404722b */ /* 0x004fd00000000004 */
[----:B------:R-:W-:-:S08]  /*25d0*/  DFMA R4, R20, R4, R6 ;  /* 0x000000041404722b */ /* 0x000fd00000000006 */
[----:B---3--:R-:W-:-:S08]  /*25e0*/  DFMA R4, R20, R4, R8 ;  /* 0x000000041404722b */ /* 0x008fd00000000008 */
[----:B------:R-:W-:-:S08]  /*25f0*/  DFMA R4, R20, R4, R10 ;  /* 0x000000041404722b */ /* 0x000fd0000000000a */
[----:B----4-:R-:W-:-:S08]  /*2600*/  DFMA R4, R20, R4, R12 ;  /* 0x000000041404722b */ /* 0x010fd0000000000c */
[----:B------:R-:W-:-:S08]  /*2610*/  DFMA R14, R20, R4, R14 ;  /* 0x00000004140e722b */ /* 0x000fd0000000000e */
[----:B------:R-:W-:Y:S02]  /*2620*/  DFMA R4, R14, R18, R18 ;  /* 0x000000120e04722b */ /* 0x000fe40000000012 */
[----:B------:R-:W-:Y:S01]  /*2630*/  @P0 DFMA R4, R20, R14, 1 ;  /* 0x3ff000001404042b */ /* 0x000fe2000000000e */
[----:B------:R-:W-:-:S07]  /*2640*/  ISETP.GT.AND P0, PT, R0, 0x9, PT ;  /* 0x000000090000780c */ /* 0x000fce0003f04270 */
[----:B------:R-:W-:-:S06]  /*2650*/  @P1 DFMA R4, R4, -1, RZ ;  /* 0xbff000000404182b */ /* 0x000fcc00000000ff */
        /* <DEDUP_REMOVED lines=9> */
[----:B------:R-:W0:Y:S02]  /*26f0*/  F2I.F64.TRUNC R5, R4 ;  /* 0x0000000400057311 */ /* 0x000e24000030d100 */
[----:B0-----:R0:W-:Y:S01]  /*2700*/  STG.E.U8 desc[UR36][R16.64], R5 ;  /* 0x0000000510007986 */ /* 0x0011e2000c101124 */
[----:B------:R-:W-:Y:S05]  /*2710*/  BRA `(.L_x_1784) ;  /* 0x0000001000087947 */ /* 0x000fea0003800000 */
.L_x_1782:
[----:B------:R-:W0:Y:S02]  /*2720*/  F2I.S64.F64.TRUNC R4, R4 ;  /* 0x0000000400047311 */ /* 0x000e24000030d900 */
[----:B0-----:R-:W-:-:S05]  /*2730*/  IMAD.MOV.U32 R3, RZ, RZ, R4 ;  /* 0x000000ffff037224 */ /* 0x001fca00078e0004 */
[----:B------:R0:W-:Y:S01]  /*2740*/  STG.E.U8 desc[UR36][R16.64], R3 ;  /* 0x0000000310007986 */ /* 0x0001e2000c101124 */
[----:B------:R-:W-:Y:S05]  /*2750*/  BRA `(.L_x_1784) ;  /* 0x0000000c00f87947 */ /* 0x000fea0003800000 */
.L_x_1781:
[----:B------:R-:W-:-:S13]  /*2760*/  ISETP.NE.AND P0, PT, R0, 0x2, PT ;  /* 0x000000020000780c */ /* 0x000fda0003f05270 */
[----:B------:R-:W-:Y:S05]  /*2770*/  @!P0 BRA `(.L_x_1785) ;  /* 0x0000000000288947 */ /* 0x000fea0003800000 */
[----:B------:R-:W-:-:S13]  /*2780*/  ISETP.NE.AND P0, PT, R0, 0x3, PT ;  /* 0x000000030000780c */ /* 0x000fda0003f05270 */
[----:B------:R-:W-:Y:S05]  /*2790*/  @!P0 BRA `(.L_x_1786) ;  /* 0x0000000000148947 */ /* 0x000fea0003800000 */
[----:B------:R-:W-:-:S13]  /*27a0*/  ISETP.NE.AND P0, PT, R0, 0x4, PT ;  /* 0x000000040000780c */ /* 0x000fda0003f05270 */
[----:B------:R-:W-:Y:S05]  /*27b0*/  @P0 BRA `(.L_x_1783) ;  /* 0x0000000c00880947 */ /* 0x000fea0003800000 */
[----:B------:R-:W0:Y:S02]  /*27c0*/  F2I.S64.F64.TRUNC R4, R4 ;  /* 0x0000000400047311 */ /* 0x000e24000030d900 */
[----:B0-----:R0:W-:Y:S01]  /*27d0*/  STG.E.64 desc[UR36][R16.64], R4 ;  /* 0x0000000410007986 */ /* 0x0011e2000c101b24 */
[----:B------:R-:W-:Y:S05]  /*27e0*/  BRA `(.L_x_1784) ;  /* 0x0000000c00d47947 */ /* 0x000fea0003800000 */
.L_x_1786:
[----:B------:R-:W0:Y:S02]  /*27f0*/  F2I.F64.TRUNC R5, R4 ;  /* 0x0000000400057311 */ /* 0x000e24000030d100 */
[----:B0-----:R0:W-:Y:S01]  /*2800*/  STG.E desc[UR36][R16.64], R5 ;  /* 0x0000000510007986 */ /* 0x0011e2000c101924 */
[----:B------:R-:W-:Y:S05]  /*2810*/  BRA `(.L_x_1784) ;  /* 0x0000000c00c87947 */ /* 0x000fea0003800000 */
.L_x_1785:
[----:B------:R-:W0:Y:S02]  /*2820*/  F2I.F64.TRUNC R5, R4 ;  /* 0x0000000400057311 */ /* 0x000e24000030d100 */
[----:B0-----:R0:W-:Y:S01]  /*2830*/  STG.E.U16 desc[UR36][R16.64], R5 ;  /* 0x0000000510007986 */ /* 0x0011e2000c101524 */
[----:B------:R-:W-:Y:S05]  /*2840*/  BRA `(.L_x_1784) ;  /* 0x0000000c00bc7947 */ /* 0x000fea0003800000 */
.L_x_1780:
[----:B------:R-:W-:-:S13]  /*2850*/  ISETP.GT.AND P0, PT, R0, 0x6, PT ;  /* 0x000000060000780c */ /* 0x000fda0003f04270 */
[----:B------:R-:W-:Y:S05]  /*2860*/  @P0 BRA `(.L_x_1787) ;  /* 0x00000000004c0947 */ /* 0x000fea0003800000 */
[----:B------:R-:W-:-:S13]  /*2870*/  ISETP.NE.AND P0, PT, R0, 0x5, PT ;  /* 0x000000050000780c */ /* 0x000fda0003f05270 */
[----:B------:R-:W-:Y:S05]  /*2880*/  @!P0 BRA `(.L_x_1788) ;  /* 0x0000000000248947 */ /* 0x000fea0003800000 */
[----:B------:R-:W-:-:S13]  /*2890*/  ISETP.NE.AND P0, PT, R0, 0x6, PT ;  /* 0x000000060000780c */ /* 0x000fda0003f05270 */
[----:B------:R-:W-:Y:S05]  /*28a0*/  @P0 BRA `(.L_x_1783) ;  /* 0x0000000c004c0947 */ /* 0x000fea0003800000 */
[----:B------:R-:W-:Y:S01]  /*28b0*/  UMOV UR4, 0xf0000000 ;  /* 0xf000000000047882 */ /* 0x000fe20000000000 */
[----:B------:R-:W-:Y:S01]  /*28c0*/  UMOV UR5, 0x380fffff ;  /* 0x380fffff00057882 */ /* 0x000fe20000000000 */
[----:B------:R-:W0:Y:S01]  /*28d0*/  F2F.F32.F64 R3, R4 ;  /* 0x0000000400037310 */ /* 0x000e220000301000 */
[----:B------:R-:W-:-:S14]  /*28e0*/  DSETP.GEU.AND P0, PT, |R4|, UR4, PT ;  /* 0x0000000404007e2a */ /* 0x000fdc000bf0e200 */
[----:B0-----:R-:W-:-:S05]  /*28f0*/  @!P0 FMUL R3, R3, 1.175494350822287508e-38 ;  /* 0x0080000003038820 */ /* 0x001fca0000400000 */
[----:B------:R0:W-:Y:S01]  /*2900*/  STG.E desc[UR36][R16.64], R3 ;  /* 0x0000000310007986 */ /* 0x0001e2000c101924 */
[----:B------:R-:W-:Y:S05]  /*2910*/  BRA `(.L_x_1784) ;  /* 0x0000000c00887947 */ /* 0x000fea0003800000 */
.L_x_1788:
[----:B------:R-:W-:Y:S01]  /*2920*/  UMOV UR4, 0xf0000000 ;  /* 0xf000000000047882 */ /* 0x000fe20000000000 */
[----:B------:R-:W-:Y:S01]  /*2930*/  UMOV UR5, 0x380fffff ;  /* 0x380fffff00057882 */ /* 0x000fe20000000000 */
[----:B------:R-:W0:Y:S01]  /*2940*/  F2F.F32.F64 R0, R4 ;  /* 0x0000000400007310 */ /* 0x000e220000301000 */
[----:B------:R-:W-:-:S14]  /*2950*/  DSETP.GEU.AND P0, PT, |R4|, UR4, PT ;  /* 0x0000000404007e2a */ /* 0x000fdc000bf0e200 */
[----:B0-----:R-:W-:-:S05]  /*2960*/  @!P0 FMUL R0, R0, 1.175494350822287508e-38 ;  /* 0x0080000000008820 */ /* 0x001fca0000400000 */
[----:B------:R-:W-:-:S05]  /*2970*/  F2FP.F16.F32.PACK_AB R0, RZ, R0 ;  /* 0x00000000ff00723e */ /* 0x000fca00000000ff */
[----:B------:R0:W-:Y:S01]  /*2980*/  STG.E.U16 desc[UR36][R16.64], R0 ;  /* 0x0000000010007986 */ /* 0x0001e2000c101524 */
[----:B------:R-:W-:Y:S05]  /*2990*/  BRA `(.L_x_1784) ;  /* 0x0000000c00687947 */ /* 0x000fea0003800000 */
.L_x_1787:
[----:B------:R-:W-:-:S13]  /*29a0*/  ISETP.NE.AND P0, PT, R0, 0x7, PT ;  /* 0x000000070000780c */ /* 0x000fda0003f05270 */
[----:B------:R-:W-:Y:S05]  /*29b0*/  @!P0 BRA `(.L_x_1789) ;  /* 0x0000000000548947 */ /* 0x000fea0003800000 */
[----:B------:R-:W-:-:S13]  /*29c0*/  ISETP.NE.AND P0, PT, R0, 0x8, PT ;  /* 0x000000080000780c */ /* 0x000fda0003f05270 */
[----:B------:R-:W-:Y:S05]  /*29d0*/  @!P0 BRA `(.L_x_1790) ;  /* 0x0000000000288947 */ /* 0x000fea0003800000 */
[----:B------:R-:W-:-:S13]  /*29e0*/  ISETP.NE.AND P0, PT, R0, 0x9, PT ;  /* 0x000000090000780c */ /* 0x000fda0003f05270 */
[----:B------:R-:W-:Y:S05]  /*29f0*/  @P0 BRA `(.L_x_1783) ;  /* 0x0000000800f80947 */ /* 0x000fea0003800000 */
[----:B------:R-:W-:Y:S01]  /*2a00*/  UMOV UR4, 0xf0000000 ;  /* 0xf000000000047882 */ /* 0x000fe20000000000 */
[----:B------:R-:W-:Y:S01]  /*2a10*/  UMOV UR5, 0x380fffff ;  /* 0x380fffff00057882 */ /* 0x000fe20000000000 */
[----:B------:R-:W0:Y:S01]  /*2a20*/  F2F.F32.F64 R6, R4 ;  /* 0x0000000400067310 */ /* 0x000e220000301000 */
[----:B------:R-:W-:Y:S01]  /*2a30*/  DSETP.GEU.AND P0, PT, |R4|, UR4, PT ;  /* 0x0000000404007e2a */ /* 0x000fe2000bf0e200 */
[----:B------:R-:W-:-:S13]  /*2a40*/  IMAD.MOV.U32 R7, RZ, RZ, RZ ;  /* 0x000000ffff077224 */ /* 0x000fda00078e00ff */
[----:B0-----:R-:W-:-:S05]  /*2a50*/  @!P0 FMUL R6, R6, 1.175494350822287508e-38 ;  /* 0x0080000006068820 */ /* 0x001fca0000400000 */
[----:B------:R0:W-:Y:S01]  /*2a60*/  STG.E.64 desc[UR36][R16.64], R6 ;  /* 0x0000000610007986 */ /* 0x0001e2000c101b24 */
[----:B------:R-:W-:Y:S05]  /*2a70*/  BRA `(.L_x_1784) ;  /* 0x0000000c00307947 */ /* 0x000fea0003800000 */
.L_x_1790:
[----:B------:R-:W-:Y:S01]  /*2a80*/  UMOV UR4, 0xf0000000 ;  /* 0xf000000000047882 */ /* 0x000fe20000000000 */
[----:B------:R-:W-:Y:S01]  /*2a90*/  UMOV UR5, 0x380fffff ;  /* 0x380fffff00057882 */ /* 0x000fe20000000000 */
[----:B------:R-:W0:Y:S01]  /*2aa0*/  F2F.F32.F64 R0, R4 ;  /* 0x0000000400007310 */ /* 0x000e220000301000 */
[----:B------:R-:W-:-:S14]  /*2ab0*/  DSETP.GEU.AND P0, PT, |R4|, UR4, PT ;  /* 0x0000000404007e2a */ /* 0x000fdc000bf0e200 */
[----:B0-----:R-:W-:-:S05]  /*2ac0*/  @!P0 FMUL R0, R0, 1.175494350822287508e-38 ;  /* 0x0080000000008820 */ /* 0x001fca0000400000 */
[----:B------:R-:W-:-:S04]  /*2ad0*/  F2FP.F16.F32.PACK_AB R3, RZ, R0 ;  /* 0x00000000ff03723e */ /* 0x000fc800000000ff */
[----:B------:R-:W-:-:S05]  /*2ae0*/  PRMT R3, R3, 0x5410, RZ ;  /* 0x0000541003037816 */ /* 0x000fca00000000ff */
[----:B------:R0:W-:Y:S01]  /*2af0*/  STG.E desc[UR36][R16.64], R3 ;  /* 0x0000000310007986 */ /* 0x0001e2000c101924 */
[----:B------:R-:W-:Y:S05]  /*2b00*/  BRA `(.L_x_1784) ;  /* 0x0000000c000c7947 */ /* 0x000fea0003800000 */
.L_x_1789:
[----:B------:R0:W-:Y:S01]  /*2b10*/  STG.E.64 desc[UR36][R16.64], R4 ;  /* 0x0000000410007986 */ /* 0x0001e2000c101b24 */
[----:B------:R-:W-:Y:S05]  /*2b20*/  BRA `(.L_x_1784) ;  /* 0x0000000c00047947 */ /* 0x000fea0003800000 */
.L_x_1779:
        /* <DEDUP_REMOVED lines=8> */
[----:B------:R-:W-:-:S06]  /*2bb0*/  DSETP.NEU.AND P0, PT, R4, RZ, PT ;  /* 0x000000ff0400722a */ /* 0x000fcc0003f0d000 */
[----:B------:R-:W-:-:S05]  /*2bc0*/  SEL R3, RZ, 0x1, !P0 ;  /* 0x00000001ff037807 */ /* 0x000fca0004000000 */
[----:B------:R0:W-:Y:S01]  /*2bd0*/  STG.E.U8 desc[UR36][R16.64], R3 ;  /* 0x0000000310007986 */ /* 0x0001e2000c101124 */
[----:B------:R-:W-:Y:S05]  /*2be0*/  BRA `(.L_x_1784) ;  /* 0x0000000800d47947 */ /* 0x000fea0003800000 */
.L_x_1793:
[----:B------:R-:W-:-:S05]  /*2bf0*/  CS2R R6, SRZ ;  /* 0x0000000000067805 */ /* 0x000fca000001ff00 */
[----:B------:R0:W-:Y:S01]  /*2c00*/  STG.E.128 desc[UR36][R16.64], R4 ;  /* 0x0000000410007986 */ /* 0x0001e2000c101d24 */
[----:B------:R-:W-:Y:S05]  /*2c10*/  BRA `(.L_x_1784) ;  /* 0x0000000800c87947 */ /* 0x000fea0003800000 */
.L_x_1792:
        /* <DEDUP_REMOVED lines=10> */
[----:B------:R-:W-:-:S13]  /*2cc0*/  BSSY B0, `(.L_x_1796) ;  /* 0x000000f000007945 */ /* 0x000fda0003800000 */
[----:B0-----:R-:W-:-:S05]  /*2cd0*/  @!P0 FMUL R9, R9, 1.175494350822287508e-38 ;  /* 0x0080000009098820 */ /* 0x001fca0000400000 */
        /* <DEDUP_REMOVED lines=13> */
.L_x_1797:
[----:B------:R-:W-:Y:S05]  /*2db0*/  BSYNC B0 ;  /* 0x0000000000007941 */ /* 0x000fea0003800000 */
.L_x_1796:
[----:B------:R-:W-:-:S05]  /*2dc0*/  LOP3.LUT R7, R0, R7, RZ, 0xfc, !PT ;  /* 0x0000000700077212 */ /* 0x000fca00078efcff */
[----:B------:R0:W-:Y:S01]  /*2dd0*/  STG.E.U8 desc[UR36][R16.64], R7 ;  /* 0x0000000710007986 */ /* 0x0001e2000c101124 */
[----:B------:R-:W-:Y:S05]  /*2de0*/  BRA `(.L_x_1784) ;  /* 0x0000000800547947 */ /* 0x000fea0003800000 */
.L_x_1795:
[----:B------:R-:W-:Y:S01]  /*2df0*/  UMOV UR4, 0xf0000000 ;  /* 0xf000000000047882 */ /* 0x000fe20000000000 */
[----:B------:R-:W-:Y:S01]  /*2e00*/  UMOV UR5, 0x380fffff ;  /* 0x380fffff00057882 */ /* 0x000fe20000000000 */
[----:B------:R-:W0:Y:S01]  /*2e10*/  F2F.F32.F64 R7, R4 ;  /* 0x0000000400077310 */ /* 0x000e220000301000 */
[----:B------:R-:W-:Y:S01]  /*2e20*/  DSETP.GEU.AND P0, PT, |R4|, UR4, PT ;  /* 0x0000000404007e2a */ /* 0x000fe2000bf0e200 */
[----:B------:R-:W-:-:S13]  /*2e30*/  BSSY B0, `(.L_x_1798) ;  /* 0x0000010000007945 */ /* 0x000fda0003800000 */
[----:B0-----:R-:W-:-:S05]  /*2e40*/  @!P0 FMUL R7, R7, 1.175494350822287508e-38 ;  /* 0x0080000007078820 */ /* 0x001fca0000400000 */
        /* <DEDUP_REMOVED lines=11> */
.L_x_1799:
[----:B------:R-:W-:Y:S01]  /*2f00*/  IMAD.MOV.U32 R0, RZ, RZ, 0x7f ;  /* 0x0000007fff007424 */ /* 0x000fe200078e00ff */
[----:B------:R-:W-:-:S04]  /*2f10*/  ISETP.GT.U32.AND P0, PT, R3, 0x7f800000, PT ;  /* 0x7f8000000300780c */ /* 0x000fc80003f04070 */
[----:B------:R-:W-:-:S09]  /*2f20*/  SEL R0, R0, 0x7c, P0 ;  /* 0x0000007c00007807 */ /* 0x000fd20000000000 */
.L_x_1800:
[----:B------:R-:W-:Y:S05]  /*2f30*/  BSYNC B0 ;  /* 0x0000000000007941 */ /* 0x000fea0003800000 */
.L_x_1798:
[----:B------:R-:W-:-:S04]  /*2f40*/  LOP3.LUT R3, R7, 0x80000000, RZ, 0xc0, !PT ;  /* 0x8000000007037812 */ /* 0x000fc800078ec0ff */
[----:B------:R-:W-:-:S04]  /*2f50*/  SHF.R.U32.HI R3, RZ, 0x18, R3 ;  /* 0x00000018ff037819 */ /* 0x000fc80000011603 */
[----:B------:R-:W-:-:S05]  /*2f60*/  LOP3.LUT R3, R0, R3, RZ, 0xfc, !PT ;  /* 0x0000000300037212 */ /* 0x000fca00078efcff */
[----:B------:R0:W-:Y:S01]  /*2f70*/  STG.E.U8 desc[UR36][R16.64], R3 ;  /* 0x0000000310007986 */ /* 0x0001e2000c101124 */
[----:B------:R-:W-:Y:S05]  /*2f80*/  BRA `(.L_x_1784) ;  /* 0x0000000400ec7947 */ /* 0x000fea0003800000 */
.L_x_1794:
[----:B------:R-:W-:Y:S01]  /*2f90*/  UMOV UR4, 0xf0000000 ;  /* 0xf000000000047882 */ /* 0x000fe20000000000 */
[----:B------:R-:W-:Y:S01]  /*2fa0*/  UMOV UR5, 0x380fffff ;  /* 0x380fffff00057882 */ /* 0x000fe20000000000 */
[----:B------:R-:W0:Y:S01]  /*2fb0*/  F2F.F32.F64 R0, R4 ;  /* 0x0000000400007310 */ /* 0x000e220000301000 */
[----:B------:R-:W-:-:S14]  /*2fc0*/  DSETP.GEU.AND P0, PT, |R4|, UR4, PT ;  /* 0x0000000404007e2a */ /* 0x000fdc000bf0e200 */
[----:B0-----:R-:W-:-:S05]  /*2fd0*/  @!P0 FMUL R0, R0, 1.175494350822287508e-38 ;  /* 0x0080000000008820 */ /* 0x001fca0000400000 */
[----:B------:R-:W-:-:S05]  /*2fe0*/  F2FP.BF16.F32.PACK_AB R0, RZ, R0 ;  /* 0x00000000ff00723e */ /* 0x000fca00000010ff */
[----:B------:R0:W-:Y:S01]  /*2ff0*/  STG.E.U16 desc[UR36][R16.64], R0 ;  /* 0x0000000010007986 */ /* 0x0001e2000c101524 */
[----:B------:R-:W-:Y:S05]  /*3000*/  BRA `(.L_x_1784) ;  /* 0x0000000400cc7947 */ /* 0x000fea0003800000 */
.L_x_1791:
        /* <DEDUP_REMOVED lines=8> */
[----:B------:R-:W0:Y:S02]  /*3090*/  F2I.U32.F64.TRUNC R5, R4 ;  /* 0x0000000400057311 */ /* 0x000e24000030d000 */
[----:B0-----:R0:W-:Y:S01]  /*30a0*/  STG.E.U16 desc[UR36][R16.64], R5 ;  /* 0x0000000510007986 */ /* 0x0011e2000c101524 */
[----:B------:R-:W-:Y:S05]  /*30b0*/  BRA `(.L_x_1784) ;  /* 0x0000000400a07947 */ /* 0x000fea0003800000 */
.L_x_1803:
[----:B------:R-:W-:Y:S01]  /*30c0*/  UMOV UR4, 0xf0000000 ;  /* 0xf000000000047882 */ /* 0x000fe20000000000 */
[----:B------:R-:W-:Y:S01]  /*30d0*/  UMOV UR5, 0x380fffff ;  /* 0x380fffff00057882 */ /* 0x000fe20000000000 */
[----:B------:R-:W0:Y:S01]  /*30e0*/  F2F.F32.F64 R7, R4 ;  /* 0x0000000400077310 */ /* 0x000e220000301000 */
[----:B------:R-:W-:Y:S01]  /*30f0*/  DSETP.GEU.AND P0, PT, |R4|, UR4, PT ;  /* 0x0000000404007e2a */ /* 0x000fe2000bf0e200 */
[----:B------:R-:W-:Y:S01]  /*3100*/  BSSY B0, `(.L_x_1804) ;  /* 0x0000015000007945 */ /* 0x000fe20003800000 */
[----:B------:R-:W-:-:S12]  /*3110*/  IMAD.MOV.U32 R8, RZ, RZ, 0x80 ;  /* 0x00000080ff087424 */ /* 0x000fd800078e00ff */
[----:B0-----:R-:W-:-:S05]  /*3120*/  @!P0 FMUL R7, R7, 1.175494350822287508e-38 ;  /* 0x0080000007078820 */ /* 0x001fca0000400000 */
        /* <DEDUP_REMOVED lines=14> */
.L_x_1806:
[----:B------:R-:W-:-:S04]  /*3210*/  LOP3.LUT R3, R7, 0x80000000, RZ, 0xc0, !PT ;  /* 0x8000000007037812 */ /* 0x000fc800078ec0ff */
[----:B------:R-:W-:-:S04]  /*3220*/  SHF.R.U32.HI R3, RZ, 0x18, R3 ;  /* 0x00000018ff037819 */ /* 0x000fc80000011603 */
[----:B------:R-:W-:-:S04]  /*3230*/  LOP3.LUT R0, R0, R3, RZ, 0xfc, !PT ;  /* 0x0000000300007212 */ /* 0x000fc800078efcff */
[----:B------:R-:W-:-:S07]  /*3240*/  PRMT R8, R0, 0x7610, R8 ;  /* 0x0000761000087816 */ /* 0x000fce0000000008 */
.L_x_1805:
[----:B------:R-:W-:Y:S05]  /*3250*/  BSYNC B0 ;  /* 0x0000000000007941 */ /* 0x000fea0003800000 */
.L_x_1804:
[----:B------:R4:W-:Y:S01]  /*3260*/  STG.E.U8 desc[UR36][R16.64], R8 ;  /* 0x0000000810007986 */ /* 0x0009e2000c101124 */
[----:B------:R-:W-:Y:S05]  /*3270*/  BRA `(.L_x_1784) ;  /* 0x0000000400307947 */ /* 0x000fea0003800000 */
.L_x_1802:
        /* <DEDUP_REMOVED lines=21> */
.L_x_1809:
[----:B------:R-:W-:-:S04]  /*33d0*/  LOP3.LUT R3, R7, 0x80000000, RZ, 0xc0, !PT ;  /* 0x8000000007037812 */ /* 0x000fc800078ec0ff */
[----:B------:R-:W-:-:S04]  /*33e0*/  SHF.R.U32.HI R3, RZ, 0x18, R3 ;  /* 0x00000018ff037819 */ /* 0x000fc80000011603 */
[----:B------:R-:W-:-:S04]  /*33f0*/  LOP3.LUT R0, R0, R3, RZ, 0xfc, !PT ;  /* 0x0000000300007212 */ /* 0x000fc800078efcff */
[----:B------:R-:W-:-:S07]  /*3400*/  PRMT R8, R0, 0x7610, R8 ;  /* 0x0000761000087816 */ /* 0x000fce0000000008 */
.L_x_1808:
[----:B------:R-:W-:Y:S05]  /*3410*/  BSYNC B0 ;  /* 0x0000000000007941 */ /* 0x000fea0003800000 */
.L_x_1807:
[----:B------:R3:W-:Y:S01]  /*3420*/  STG.E.U8 desc[UR36][R16.64], R8 ;  /* 0x0000000810007986 */ /* 0x0007e2000c101124 */
[----:B------:R-:W-:Y:S05]  /*3430*/  BRA `(.L_x_1784) ;  /* 0x0000000000c07947 */ /* 0x000fea0003800000 */
.L_x_1801:
        /* <DEDUP_REMOVED lines=26> */
.L_x_1783:
        /* <DEDUP_REMOVED lines=16> */
.L_x_1812:
[----:B------:R-:W-:Y:S05]  /*36e0*/  BRA `(.L_x_1784) ;  /* 0x0000000000147947 */ /* 0x000fea0003800000 */
.L_x_1811:
[----:B------:R-:W0:Y:S02]  /*36f0*/  F2I.U64.F64.TRUNC R4, R4 ;  /* 0x0000000400047311 */ /* 0x000e24000030d800 */
[----:B0-----:R2:W-:Y:S01]  /*3700*/  STG.E.64 desc[UR36][R16.64], R4 ;  /* 0x0000000410007986 */ /* 0x0015e2000c101b24 */
[----:B------:R-:W-:Y:S05]  /*3710*/  BRA `(.L_x_1784) ;  /* 0x0000000000087947 */ /* 0x000fea0003800000 */
.L_x_1810:
[----:B------:R-:W0:Y:S02]  /*3720*/  F2I.U32.F64.TRUNC R5, R4 ;  /* 0x0000000400057311 */ /* 0x000e24000030d000 */
[----:B0-----:R0:W-:Y:S02]  /*3730*/  STG.E desc[UR36][R16.64], R5 ;  /* 0x0000000510007986 */ /* 0x0011e4000c101924 */
.L_x_1784:
[----:B------:R-:W-:-:S05]  /*3740*/  IMAD R2, R23, 0x200, R2 ;  /* 0x0000020017027824 */ /* 0x000fca00078e0202 */
[----:B------:R-:W-:-:S07]  /*3750*/  IADD3 R19, R2, 0x80, RZ ;  /* 0x0000008002137810 */ /* 0x000fce0007ffe0ff */
.L_x_1741:
[----:B------:R-:W-:Y:S05]  /*3760*/  BSYNC B6 ;  /* 0x0000000000067941 */ /* 0x000fea0003800000 */
.L_x_1740:
        /* <DEDUP_REMOVED lines=307> */
.L_x_1815:
        /* <DEDUP_REMOVED lines=19> */
[----:B--2---:R0:W1:Y:S01]  /*4bd0*/  I2F.F64.S16 R4, R2 ;  /* 0x0000000200047312 */ /* 0x0040620000101c00 */
[----:B------:R-:W-:Y:S05]  /*4be0*/  BRA `(.L_x_1821) ;  /* 0x0000000c007c7947 */ /* 0x000fea0003800000 */
.L_x_1819:
[----:B------:R-:W2:Y:S02]  /*4bf0*/  LDG.E.U8 R2, desc[UR36][R2.64] ;  /* 0x0000002402027981 */ /* 0x000ea4000c1e1100 */
[----:B--2---:R0:W1:Y:S01]  /*4c00*/  I2F.F64.U16 R4, R2 ;  /* 0x0000000200047312 */ /* 0x0040620000101800 */
[----:B------:R-:W-:Y:S05]  /*4c10*/  BRA `(.L_x_1821) ;  /* 0x0000000c00707947 */ /* 0x000fea0003800000 */
.L_x_1818:
        /* <DEDUP_REMOVED lines=9> */
.L_x_1823:
[----:B------:R-:W2:Y:S02]  /*4cb0*/  LDG.E R2, desc[UR36][R2.64] ;  /* 0x0000002402027981 */ /* 0x000ea4000c1e1900 */
[----:B--2---:R0:W1:Y:S01]  /*4cc0*/  I2F.F64 R4, R2 ;  /* 0x0000000200047312 */ /* 0x0040620000201c00 */
[----:B------:R-:W-:Y:S05]  /*4cd0*/  BRA `(.L_x_1821) ;  /* 0x0000000c00407947 */ /* 0x000fea0003800000 */
.L_x_1822:
[----:B------:R-:W2:Y:S02]  /*4ce0*/  LDG.E.U16 R2, desc[UR36][R2.64] ;  /* 0x0000002402027981 */ /* 0x000ea4000c1e1500 */
[----:B--2---:R0:W1:Y:S01]  /*4cf0*/  I2F.F64.S16 R4, R2 ;  /* 0x0000000200047312 */ /* 0x0040620000101c00 */
[----:B------:R-:W-:Y:S05]  /*4d00*/  BRA `(.L_x_1821) ;  /* 0x0000000c00347947 */ /* 0x000fea0003800000 */
.L_x_1817:
        /* <DEDUP_REMOVED lines=10> */
.L_x_1825:
[----:B------:R-:W2:Y:S02]  /*4db0*/  LDG.E.U16 R0, desc[UR36][R2.64] ;  /* 0x0000002402007981 */ /* 0x000ea4000c1e1500 */
[----:B--2---:R-:W-:-:S05]  /*4dc0*/  HADD2.F32 R0, -RZ, R0.H0_H0 ;  /* 0x20000000ff007230 */ /* 0x004fca0000004100 */
[----:B------:R-:W-:-:S04]  /*4dd0*/  FMUL.FTZ R0, R0, 1 ;  /* 0x3f80000000007820 */ /* 0x000fc80000410000 */
[----:B------:R0:W1:Y:S01]  /*4de0*/  F2F.F64.F32 R4, R0 ;  /* 0x0000000000047310 */ /* 0x0000620000201800 */
[----:B------:R-:W-:Y:S05]  /*4df0*/  BRA `(.L_x_1821) ;  /* 0x0000000800f87947 */ /* 0x000fea0003800000 */
.L_x_1824:
        /* <DEDUP_REMOVED lines=10> */
.L_x_1827:
[----:B------:R-:W2:Y:S02]  /*4ea0*/  LDG.E.U16 R2, desc[UR36][R2.64] ;  /* 0x0000002402027981 */ /* 0x000ea4000c1e1500 */
[----:B--2---:R-:W-:-:S05]  /*4eb0*/  HADD2.F32 R0, -RZ, R2.H0_H0 ;  /* 0x20000002ff007230 */ /* 0x004fca0000004100 */
[----:B------:R-:W-:-:S04]  /*4ec0*/  FMUL.FTZ R0, R0, 1 ;  /* 0x3f80000000007820 */ /* 0x000fc80000410000 */
[----:B------:R0:W1:Y:S01]  /*4ed0*/  F2F.F64.F32 R4, R0 ;  /* 0x0000000000047310 */ /* 0x0000620000201800 */
[----:B------:R-:W-:Y:S05]  /*4ee0*/  BRA `(.L_x_1821) ;  /* 0x0000000800bc7947 */ /* 0x000fea0003800000 */
.L_x_1826:
[----:B------:R0:W5:Y:S01]  /*4ef0*/  LDG.E.64 R4, desc[UR36][R2.64] ;  /* 0x0000002402047981 */ /* 0x000162000c1e1b00 */
[----:B------:R-:W-:Y:S05]  /*4f00*/  BRA `(.L_x_1821) ;  /* 0x0000000800b47947 */ /* 0x000fea0003800000 */
.L_x_1816:
        /* <DEDUP_REMOVED lines=13> */
.L_x_1830:
[----:B------:R0:W5:Y:S01]  /*4fe0*/  LDG.E.64 R4, desc[UR36][R2.64] ;  /* 0x0000002402047981 */ /* 0x000162000c1e1b00 */
[----:B------:R-:W-:Y:S05]  /*4ff0*/  BRA `(.L_x_1821) ;  /* 0x0000000800787947 */ /* 0x000fea0003800000 */
.L_x_1829:
        /* <DEDUP_REMOVED lines=24> */
[----:B------:R-:W-:-:S05]  /*5180*/  LOP3.LUT R5, R5, 0x80000000, R0, 0xf8, !PT ;  /* 0x8000000005057812 */ /* 0x000fca00078ef800 */
[----:B------:R-:W-:-:S06]  /*5190*/  FMUL.FTZ R5, R5, 1 ;  /* 0x3f80000005057820 */ /* 0x000fcc0000410000 */
[----:B------:R-:W0:Y:S01]  /*51a0*/  F2F.F64.F32 R4, R5 ;  /* 0x0000000500047310 */ /* 0x000e220000201800 */
[----:B------:R-:W-:Y:S05]  /*51b0*/  BRA `(.L_x_1821) ;  /* 0x0000000800087947 */ /* 0x000fea0003800000 */
.L_x_1832:
        /* <DEDUP_REMOVED lines=11> */
[----:B------:R-:W-:-:S05]  /*5270*/  LOP3.LUT R4, R4, 0x80000000, R5, 0xf8, !PT ;  /* 0x8000000004047812 */ /* 0x000fca00078ef805 */
[----:B------:R-:W-:-:S06]  /*5280*/  FMUL.FTZ R4, R4, 1 ;  /* 0x3f80000004047820 */ /* 0x000fcc0000410000 */
[----:B------:R-:W0:Y:S01]  /*5290*/  F2F.F64.F32 R4, R4 ;  /* 0x0000000400047310 */ /* 0x000e220000201800 */
[----:B------:R-:W-:Y:S05]  /*52a0*/  BRA `(.L_x_1821) ;  /* 0x0000000400cc7947 */ /* 0x000fea0003800000 */
.L_x_1831:
[----:B------:R-:W2:Y:S02]  /*52b0*/  LDG.E.U16 R0, desc[UR36][R2.64] ;  /* 0x0000002402007981 */ /* 0x000ea4000c1e1500 */
[----:B--2---:R-:W-:-:S04]  /*52c0*/  IMAD.U32 R0, R0, 0x10000, RZ ;  /* 0x0001000000007824 */ /* 0x004fc800078e00ff */
[----:B------:R-:W-:-:S04]  /*52d0*/  FMUL.FTZ R0, R0, 1 ;  /* 0x3f80000000007820 */ /* 0x000fc80000410000 */
[----:B------:R0:W1:Y:S01]  /*52e0*/  F2F.F64.F32 R4, R0 ;  /* 0x0000000000047310 */ /* 0x0000620000201800 */
[----:B------:R-:W-:Y:S05]  /*52f0*/  BRA `(.L_x_1821) ;  /* 0x0000000400b87947 */ /* 0x000fea0003800000 */
.L_x_1828:
        /* <DEDUP_REMOVED lines=9> */
[----:B--2---:R0:W1:Y:S01]  /*5390*/  I2F.F64.U16 R4, R2 ;  /* 0x0000000200047312 */ /* 0x0040620000101800 */
[----:B------:R-:W-:Y:S05]  /*53a0*/  BRA `(.L_x_1821) ;  /* 0x00000004008c7947 */ /* 0x000fea0003800000 */
.L_x_1835:
        /* <DEDUP_REMOVED lines=21> */
.L_x_1839:
[----:B------:R-:W-:Y:S05]  /*5500*/  BSYNC B1 ;  /* 0x0000000000017941 */ /* 0x000fea0003800000 */
.L_x_1838:
[----:B------:R-:W-:Y:S02]  /*5510*/  LEA R3, R0, 0x3b800000, 0x17 ;  /* 0x3b80000000037811 */ /* 0x000fe400078eb8ff */
[----:B------:R-:W-:-:S04]  /*5520*/  SHF.L.U32 R0, R2, 0x14, RZ ;  /* 0x0000001402007819 */ /* 0x000fc800000006ff */
[----:B------:R-:W-:-:S07]  /*5530*/  LOP3.LUT R0, R3, R0, R4, 0xfe, !PT ;  /* 0x0000000003007212 */ /* 0x000fce00078efe04 */
.L_x_1837:
[----:B------:R-:W-:Y:S05]  /*5540*/  BSYNC B0 ;  /* 0x0000000000007941 */ /* 0x000fea0003800000 */
.L_x_1836:
[----:B------:R-:W-:-:S04]  /*5550*/  FMUL.FTZ R0, R0, 1 ;  /* 0x3f80000000007820 */ /* 0x000fc80000410000 */
[----:B------:R0:W1:Y:S01]  /*5560*/  F2F.F64.F32 R4, R0 ;  /* 0x0000000000047310 */ /* 0x0000620000201800 */
[----:B------:R-:W-:Y:S05]  /*5570*/  BRA `(.L_x_1821) ;  /* 0x0000000400187947 */ /* 0x000fea0003800000 */
.L_x_1834:
        /* <DEDUP_REMOVED lines=21> */
.L_x_1843:
[----:B------:R-:W-:Y:S05]  /*56d0*/  BSYNC B1 ;  /* 0x0000000000017941 */ /* 0x000fea0003800000 */
.L_x_1842:
[----:B------:R-:W-:Y:S01]  /*56e0*/  LEA R3, R0, 0x37800000, 0x17 ;  /* 0x3780000000037811 */ /* 0x000fe200078eb8ff */
[----:B------:R-:W-:-:S05]  /*56f0*/  IMAD.SHL.U32 R0, R2, 0x200000, RZ ;  /* 0x0020000002007824 */ /* 0x000fca00078e00ff */
[----:B------:R-:W-:-:S07]  /*5700*/  LOP3.LUT R0, R3, R0, R4, 0xfe, !PT ;  /* 0x0000000003007212 */ /* 0x000fce00078efe04 */
.L_x_1841:
[----:B------:R-:W-:Y:S05]  /*5710*/  BSYNC B0 ;  /* 0x0000000000007941 */ /* 0x000fea0003800000 */
.L_x_1840:
[----:B------:R-:W-:-:S04]  /*5720*/  FMUL.FTZ R0, R0, 1 ;  /* 0x3f80000000007820 */ /* 0x000fc80000410000 */
[----:B------:R0:W1:Y:S01]  /*5730*/  F2F.F64.F32 R4, R0 ;  /* 0x0000000000047310 */ /* 0x0000620000201800 */
[----:B------:R-:W-:Y:S05]  /*5740*/  BRA `(.L_x_1821) ;  /* 0x0000000000a47947 */ /* 0x000fea0003800000 */
.L_x_1833:
        /* <DEDUP_REMOVED lines=14> */
.L_x_1847:
[----:B------:R-:W-:Y:S05]  /*5830*/  BSYNC B0 ;  /* 0x0000000000007941 */ /* 0x000fea0003800000 */
.L_x_1846:
[----:B------:R-:W-:-:S04]  /*5840*/  FMUL.FTZ R0, R0, 1 ;  /* 0x3f80000000007820 */ /* 0x000fc80000410000 */
[----:B------:R1:W2:Y:S01]  /*5850*/  F2F.F64.F32 R4, R0 ;  /* 0x0000000000047310 */ /* 0x0002a20000201800 */
[----:B------:R-:W-:Y:S05]  /*5860*/  BRA `(.L_x_1821) ;  /* 0x00000000005c7947 */ /* 0x000fea0003800000 */
.L_x_1820:
        /* <DEDUP_REMOVED lines=16> */
.L_x_1848:
[----:B------:R-:W-:Y:S01]  /*5970*/  CS2R R4, SRZ ;  /* 0x0000000000047805 */ /* 0x000fe2000001ff00 */
[----:B------:R-:W-:Y:S06]  /*5980*/  BRA `(.L_x_1821) ;  /* 0x0000000000147947 */ /* 0x000fec0003800000 */
.L_x_1845:
[----:B------:R-:W2:Y:S02]  /*5990*/  LDG.E.64 R4, desc[UR36][R2.64] ;  /* 0x0000002402047981 */ /* 0x000ea4000c1e1b00 */
[----:B--2---:R-:W0:Y:S01]  /*59a0*/  I2F.F64.U64 R4, R4 ;  /* 0x0000000400047312 */ /* 0x004e220000301800 */
[----:B------:R-:W-:Y:S05]  /*59b0*/  BRA `(.L_x_1821) ;  /* 0x0000000000087947 */ /* 0x000fea0003800000 */
.L_x_1844:
[----:B------:R-:W2:Y:S02]  /*59c0*/  LDG.E R2, desc[UR36][R2.64] ;  /* 0x0000002402027981 */ /* 0x000ea4000c1e1900 */
[----:B--2---:R3:W4:Y:S02]  /*59d0*/  I2F.F64.U32 R4, R2 ;  /* 0x0000000200047312 */ /* 0x0047240000201800 */
.L_x_1821:
        /* <DEDUP_REMOVED lines=9> */
[----:B------:R-:W3:Y:S08]  /*5a70*/  F2I.F64 R0, R6 ;  /* 0x0000000600007311 */ /* 0x000ef00000301100 */
[----:B---3--:R-:W0:Y:S02]  /*5a80*/  I2F.F64 R2, R0 ;  /* 0x0000000000027312 */ /* 0x008e240000201c00 */
        /* <DEDUP_REMOVED lines=16> */
.L_x_1850:
[----:B---3--:R-:W-:Y:S01]  /*5b90*/  DMUL R2, RZ, R4 ;  /* 0x00000004ff027228 */ /* 0x008fe20000000000 */
[----:B------:R-:W-:-:S10]  /*5ba0*/  MOV R0, RZ ;  /* 0x000000ff00007202 */ /* 0x000fd40000000f00 */
.L_x_1851:
[----:B------:R-:W-:Y:S05]  /*5bb0*/  BSYNC B0 ;  /* 0x0000000000007941 */ /* 0x000fea0003800000 */
.L_x_1849:
        /* <DEDUP_REMOVED lines=9> */
[----:B------:R-:W-:Y:S01]  /*5c50*/  DMUL R20, R2, R2 ;  /* 0x0000000202147228 */ /* 0x000fe20000000000 */
[----:B------:R-:W-:-:S03]  /*5c60*/  IMAD.MOV.U32 R0, RZ, RZ, 0x3de5db65 ;  /* 0x3de5db65ff007424 */ /* 0x000fc600078e00ff */
[----:B------:R-:W-:Y:S02]  /*5c70*/  FSEL R24, -R24, 4.2945490664224492434e-19, !P0 ;  /* 0x20fd816418187808 */ /* 0x000fe40004000100 */
[----:B------:R-:W-:-:S06]  /*5c80*/  FSEL R25, R0, -0.082518599927425384521, !P0 ;  /* 0xbda8ff8300197808 */ /* 0x000fcc0004000000 */
[----:B--2---:R-:W-:-:S08]  /*5c90*/  DFMA R4, R20, R24, R4 ;  /* 0x000000181404722b */ /* 0x004fd00000000004 */
[C---:B------:R-:W-:Y:S01]  /*5ca0*/  DFMA R4, R20.reuse, R4, R6 ;  /* 0x000000041404722b */ /* 0x040fe20000000006 */
[----:B------:R-:W0:Y:S07]  /*5cb0*/  LDC.U8 R6, c[0x0][0x421] ;  /* 0x00010840ff067b82 */ /* 0x000e2e0000000000 */
[----:B---3--:R-:W-:-:S08]  /*5cc0*/  DFMA R4, R20, R4, R8 ;  /* 0x000000041404722b */ /* 0x008fd00000000008 */
[----:B------:R-:W-:-:S08]  /*5cd0*/  DFMA R4, R20, R4, R10 ;  /* 0x000000041404722b */ /* 0x000fd0000000000a */
[----:B----4-:R-:W-:Y:S01]  /*5ce0*/  DFMA R4, R20, R4, R12 ;  /* 0x000000041404722b */ /* 0x010fe2000000000c */
[----:B0-----:R-:W-:-:S07]  /*5cf0*/  PRMT R0, R6, 0x9910, RZ ;  /* 0x0000991006007816 */ /* 0x001fce00000000ff */
        /* <DEDUP_REMOVED lines=17> */
.L_x_1855:
[----:B------:R-:W0:Y:S02]  /*5e10*/  F2I.S64.F64.TRUNC R4, R4 ;  /* 0x0000000400047311 */ /* 0x000e24000030d900 */
[----:B0-----:R-:W-:-:S05]  /*5e20*/  IMAD.MOV.U32 R3, RZ, RZ, R4 ;  /* 0x000000ffff037224 */ /* 0x001fca00078e0004 */
[----:B------:R4:W-:Y:S01]  /*5e30*/  STG.E.U8 desc[UR36][R16.64], R3 ;  /* 0x0000000310007986 */ /* 0x0009e2000c101124 */
[----:B------:R-:W-:Y:S05]  /*5e40*/  BRA `(.L_x_1857) ;  /* 0x0000000c00f87947 */ /* 0x000fea0003800000 */
.L_x_1854:
        /* <DEDUP_REMOVED lines=9> */
.L_x_1859:
[----:B------:R-:W0:Y:S02]  /*5ee0*/  F2I.F64.TRUNC R5, R4 ;  /* 0x0000000400057311 */ /* 0x000e24000030d100 */
[----:B0-----:R2:W-:Y:S01]  /*5ef0*/  STG.E desc[UR36][R16.64], R5 ;  /* 0x0000000510007986 */ /* 0x0015e2000c101924 */
[----:B------:R-:W-:Y:S05]  /*5f00*/  BRA `(.L_x_1857) ;  /* 0x0000000c00c87947 */ /* 0x000fea0003800000 */
.L_x_1858:
[----:B------:R-:W0:Y:S02]  /*5f10*/  F2I.F64.TRUNC R5, R4 ;  /* 0x0000000400057311 */ /* 0x000e24000030d100 */
[----:B0-----:R0:W-:Y:S01]  /*5f20*/  STG.E.U16 desc[UR36][R16.64], R5 ;  /* 0x0000000510007986 */ /* 0x0011e2000c101524 */
[----:B------:R-:W-:Y:S05]  /*5f30*/  BRA `(.L_x_1857) ;  /* 0x0000000c00bc7947 */ /* 0x000fea0003800000 */
.L_x_1853:
        /* <DEDUP_REMOVED lines=13> */
.L_x_1861:
        /* <DEDUP_REMOVED lines=8> */
.L_x_1860:
        /* <DEDUP_REMOVED lines=14> */
.L_x_1863:
        /* <DEDUP_REMOVED lines=9> */
.L_x_1862:
[----:B------:R0:W-:Y:S01]  /*6200*/  STG.E.64 desc[UR36][R16.64], R4 ;  /* 0x0000000410007986 */ /* 0x0001e2000c101b24 */
[----:B------:R-:W-:Y:S05]  /*6210*/  BRA `(.L_x_1857) ;  /* 0x0000000c00047947 */ /* 0x000fea0003800000 */
.L_x_1852:
        /* <DEDUP_REMOVED lines=12> */
.L_x_1866:
[----:B------:R-:W-:-:S05]  /*62e0*/  CS2R R6, SRZ ;  /* 0x0000000000067805 */ /* 0x000fca000001ff00 */
[----:B------:R0:W-:Y:S01]  /*62f0*/  STG.E.128 desc[UR36][R16.64], R4 ;  /* 0x0000000410007986 */ /* 0x0001e2000c101d24 */
[----:B------:R-:W-:Y:S05]  /*6300*/  BRA `(.L_x_1857) ;  /* 0x0000000800c87947 */ /* 0x000fea0003800000 */
.L_x_1865:
        /* <DEDUP_REMOVED lines=25> */
.L_x_1870:
[----:B------:R-:W-:Y:S05]  /*64a0*/  BSYNC B0 ;  /* 0x0000000000007941 */ /* 0x000fea0003800000 */
.L_x_1869:
[----:B------:R-:W-:-:S05]  /*64b0*/  LOP3.LUT R3, R0, R3, RZ, 0xfc, !PT ;  /* 0x0000000300037212 */ /* 0x000fca00078efcff */
[----:B------:R0:W-:Y:S01]  /*64c0*/  STG.E.U8 desc[UR36][R16.64], R3 ;  /* 0x0000000310007986 */ /* 0x0001e2000c101124 */
[----:B------:R-:W-:Y:S05]  /*64d0*/  BRA `(.L_x_1857) ;  /* 0x0000000800547947 */ /* 0x000fea0003800000 */
.L_x_1868:
        /* <DEDUP_REMOVED lines=17> */
.L_x_1872:
[----:B------:R-:W-:Y:S01]  /*65f0*/  IMAD.MOV.U32 R0, RZ, RZ, 0x7f ;  /* 0x0000007fff007424 */ /* 0x000fe200078e00ff */
[----:B------:R-:W-:-:S04]  /*6600*/  ISETP.GT.U32.AND P0, PT, R2, 0x7f800000, PT ;  /* 0x7f8000000200780c */ /* 0x000fc80003f04070 */
[----:B------:R-:W-:-:S09]  /*6610*/  SEL R0, R0, 0x7c, P0 ;  /* 0x0000007c00007807 */ /* 0x000fd20000000000 */
.L_x_1873:
[----:B------:R-:W-:Y:S05]  /*6620*/  BSYNC B0 ;  /* 0x0000000000007941 */ /* 0x000fea0003800000 */
.L_x_1871:
[----:B------:R-:W-:-:S04]  /*6630*/  LOP3.LUT R2, R3, 0x80000000, RZ, 0xc0, !PT ;  /* 0x8000000003027812 */ /* 0x000fc800078ec0ff */
[----:B------:R-:W-:-:S04]  /*6640*/  SHF.R.U32.HI R3, RZ, 0x18, R2 ;  /* 0x00000018ff037819 */ /* 0x000fc80000011602 */
[----:B------:R-:W-:-:S05]  /*6650*/  LOP3.LUT R3, R0, R3, RZ, 0xfc, !PT ;  /* 0x0000000300037212 */ /* 0x000fca00078efcff */
[----:B------:R0:W-:Y:S01]  /*6660*/  STG.E.U8 desc[UR36][R16.64], R3 ;  /* 0x0000000310007986 */ /* 0x0001e2000c101124 */
[----:B------:R-:W-:Y:S05]  /*6670*/  BRA `(.L_x_1857) ;  /* 0x0000000400ec7947 */ /* 0x000fea0003800000 */
.L_x_1867:
        /* <DEDUP_REMOVED lines=8> */
.L_x_1864:
        /* <DEDUP_REMOVED lines=11> */
.L_x_1876:
        /* <DEDUP_REMOVED lines=21> */
.L_x_1879:
[----:B------:R-:W-:-:S04]  /*6900*/  LOP3.LUT R2, R3, 0x80000000, RZ, 0xc0, !PT ;  /* 0x8000000003027812 */ /* 0x000fc800078ec0ff */
[----:B------:R-:W-:-:S04]  /*6910*/  SHF.R.U32.HI R3, RZ, 0x18, R2 ;  /* 0x00000018ff037819 */ /* 0x000fc80000011602 */
[----:B------:R-:W-:-:S04]  /*6920*/  LOP3.LUT R0, R0, R3, RZ, 0xfc, !PT ;  /* 0x0000000300007212 */ /* 0x000fc800078efcff */
[----:B------:R-:W-:-:S07]  /*6930*/  PRMT R8, R0, 0x7610, R8 ;  /* 0x0000761000087816 */ /* 0x000fce0000000008 */
.L_x_1878:
[----:B------:R-:W-:Y:S05]  /*6940*/  BSYNC B0 ;  /* 0x0000000000007941 */ /* 0x000fea0003800000 */
.L_x_1877:
[----:B------:R0:W-:Y:S01]  /*6950*/  STG.E.U8 desc[UR36][R16.64], R8 ;  /* 0x0000000810007986 */ /* 0x0001e2000c101124 */
[----:B------:R-:W-:Y:S05]  /*6960*/  BRA `(.L_x_1857) ;  /* 0x0000000400307947 */ /* 0x000fea0003800000 */
.L_x_1875:
        /* <DEDUP_REMOVED lines=21> */
.L_x_1882:
[----:B------:R-:W-:-:S04]  /*6ac0*/  LOP3.LUT R2, R3, 0x80000000, RZ, 0xc0, !PT ;  /* 0x8000000003027812 */ /* 0x000fc800078ec0ff */
[----:B------:R-:W-:-:S04]  /*6ad0*/  SHF.R.U32.HI R3, RZ, 0x18, R2 ;  /* 0x00000018ff037819 */ /* 0x000fc80000011602 */
[----:B------:R-:W-:-:S04]  /*6ae0*/  LOP3.LUT R0, R0, R3, RZ, 0xfc, !PT ;  /* 0x0000000300007212 */ /* 0x000fc800078efcff */
[----:B------:R-:W-:-:S07]  /*6af0*/  PRMT R8, R0, 0x7610, R8 ;  /* 0x0000761000087816 */ /* 0x000fce0000000008 */
.L_x_1881:
[----:B------:R-:W-:Y:S05]  /*6b00*/  BSYNC B0 ;  /* 0x0000000000007941 */ /* 0x000fea0003800000 */
.L_x_1880:
[----:B------:R0:W-:Y:S01]  /*6b10*/  STG.E.U8 desc[UR36][R16.64], R8 ;  /* 0x0000000810007986 */ /* 0x0001e2000c101124 */
[----:B------:R-:W-:Y:S05]  /*6b20*/  BRA `(.L_x_1857) ;  /* 0x0000000000c07947 */ /* 0x000fea0003800000 */
.L_x_1874:
        /* <DEDUP_REMOVED lines=26> */
.L_x_1856:
[----:B------:R-:W-:Y:S01]  /*6cd0*/  MOV R0, 0x0 ;  /* 0x0000000000007802 */ /* 0x000fe20000000f00 */
[----:B------:R-:W-:Y:S01]  /*6ce0*/  ULDC.64 UR4, c[0x4][0x128] ;  /* 0x01004a0000047ab9 */ /* 0x000fe20000000a00 */
[----:B------:R-:W-:Y:S01]  /*6cf0*/  ULDC.64 UR6, c[0x4][0x10] ;  /* 0x0100040000067ab9 */ /* 0x000fe20000000a00 */
[----:B------:R-:W-:Y:S01]  /*6d00*/  IMAD.U32 R4, RZ, RZ, UR4 ;  /* 0x00000004ff047e24 */ /* 0x000fe2000f8e00ff */
[----:B------:R0:W1:Y:S01]  /*6d10*/  LDC.64 R2, c[0x4][R0] ;  /* 0x0100000000027b82 */ /* 0x0000620000000a00 */
[----:B------:R-:W-:Y:S01]  /*6d20*/  IMAD.U32 R5, RZ, RZ, UR5 ;  /* 0x00000005ff057e24 */ /* 0x000fe2000f8e00ff */
[----:B------:R-:W-:Y:S01]  /*6d30*/  ULDC.64 UR4, c[0x4][0x130] ;  /* 0x01004c0000047ab9 */ /* 0x000fe20000000a00 */
[----:B------:R-:W-:Y:S01]  /*6d40*/  HFMA2.MMA R12, -RZ, RZ, 0, 5.9604644775390625e-08 ;  /* 0x00000001ff0c7435 */ /* 0x000fe200000001ff */
[----:B------:R-:W-:Y:S02]  /*6d50*/  IMAD.U32 R6, RZ, RZ, UR4 ;  /* 0x00000004ff067e24 */ /* 0x000fe4000f8e00ff */
[----:B------:R-:W-:-:S02]  /*6d60*/  IMAD.U32 R7, RZ, RZ, UR5 ;  /* 0x00000005ff077e24 */ /* 0x000fc4000f8e00ff */
[----:B------:R-:W-:Y:S02]  /*6d70*/  IMAD.U32 R10, RZ, RZ, UR6 ;  /* 0x00000006ff0a7e24 */ /* 0x000fe4000f8e00ff */
[----:B------:R-:W-:Y:S02]  /*6d80*/  IMAD.U32 R11, RZ, RZ, UR7 ;  /* 0x00000007ff0b7e24 */ /* 0x000fe4000f8e00ff */
[----:B------:R-:W-:Y:S02]  /*6d90*/  IMAD.MOV.U32 R8, RZ, RZ, 0x65 ;  /* 0x00000065ff087424 */ /* 0x000fe400078e00ff */
[----:B0-----:R-:W-:-:S07]  /*6da0*/  IMAD.MOV.U32 R13, RZ, RZ, RZ ;  /* 0x000000ffff0d7224 */ /* 0x001fce00078e00ff */
[----:B------:R-:W-:-:S07]  /*6db0*/  LEPC R20, `(.L_x_1885) ;  /* 0x000000001014794e */ /* 0x000fce0000000000 */
[----:B-1----:R-:W-:Y:S05]  /*6dc0*/  CALL.ABS.NOINC R2 ;  /* 0x0000000002007343 */ /* 0x002fea0003c00000 */
.L_x_1885:
[----:B------:R-:W-:Y:S05]  /*6dd0*/  BRA `(.L_x_1857) ;  /* 0x0000000000147947 */ /* 0x000fea0003800000 */
.L_x_1884:
[----:B------:R-:W0:Y:S02]  /*6de0*/  F2I.U64.F64.TRUNC R4, R4 ;  /* 0x0000000400047311 */ /* 0x000e24000030d800 */
[----:B0-----:R0:W-:Y:S01]  /*6df0*/  STG.E.64 desc[UR36][R16.64], R4 ;  /* 0x0000000410007986 */ /* 0x0011e2000c101b24 */
[----:B------:R-:W-:Y:S05]  /*6e00*/  BRA `(.L_x_1857) ;  /* 0x0000000000087947 */ /* 0x000fea0003800000 */
.L_x_1883:
[----:B------:R-:W0:Y:S02]  /*6e10*/  F2I.U32.F64.TRUNC R5, R4 ;  /* 0x0000000400057311 */ /* 0x000e24000030d000 */
[----:B0-----:R0:W-:Y:S02]  /*6e20*/  STG.E desc[UR36][R16.64], R5 ;  /* 0x0000000510007986 */ /* 0x0011e4000c101924 */
.L_x_1857:
[----:B------:R-:W-:-:S07]  /*6e30*/  VIADD R19, R19, 0x80 ;  /* 0x0000008013137836 */ /* 0x000fce0000000000 */
.L_x_1814:
[----:B------:R-:W-:Y:S05]  /*6e40*/  BSYNC B6 ;  /* 0x0000000000067941 */ /* 0x000fea0003800000 */
.L_x_1813:
        /* <DEDUP_REMOVED lines=307> */
.L_x_1888:
        /* <DEDUP_REMOVED lines=21> */
.L_x_1892:
[----:B------:R-:W2:Y:S02]  /*82d0*/  LDG.E.U8 R2, desc[UR36][R2.64] ;  /* 0x0000002402027981 */ /* 0x000ea4000c1e1100 */
[----:B--2---:R0:W1:Y:S01]  /*82e0*/  I2F.F64.U16 R4, R2 ;  /* 0x0000000200047312 */ /* 0x0040620000101800 */
[----:B------:R-:W-:Y:S05]  /*82f0*/  BRA `(.L_x_1894) ;  /* 0x0000000c00707947 */ /* 0x000fea0003800000 */
.L_x_1891:
[----:B------:R-:W-:-:S13]  /*8300*/  ISETP.NE.AND P0, PT, R4, 0x2, PT ;  /* 0x000000020400780c */ /* 0x000fda0003f05270 */
[----:B------:R-:W-:Y:S05]  /*8310*/  @!P0 BRA `(.L_x_1895) ;  /* 0x0000000000288947 */ /* 0x000fea0003800000 */
[----:B------:R-:W-:-:S13]  /*8320*/  ISETP.NE.AND P0, PT, R4, 0x3, PT ;  /* 0x000000030400780c */ /* 0x000fda0003f05270 */
[----:B------:R-:W-:Y:S05]  /*8330*/  @!P0 BRA `(.L_x_1896) ;  /* 0x0000000000148947 */ /* 0x000fea0003800000 */
[----:B------:R-:W-:-:S13]  /*8340*/  ISETP.NE.AND P0, PT, R4, 0x4, PT ;  /* 0x000000040400780c */ /* 0x000fda0003f05270 */
[----:B------:R-:W-:Y:S05]  /*8350*/  @P0 BRA `(.L_x_1893) ;  /* 0x0000000800fc0947 */ /* 0x000fea0003800000 */
[----:B------:R-:W2:Y:S02]  /*8360*/  LDG.E.64 R4, desc[UR36][R2.64] ;  /* 0x0000002402047981 */ /* 0x000ea4000c1e1b00 */
[----:B--2---:R-:W2:Y:S01]  /*8370*/  I2F.F64.S64 R4, R4 ;  /* 0x0000000400047312 */ /* 0x004ea20000301c00 */
[----:B------:R-:W-:Y:S05]  /*8380*/  BRA `(.L_x_1894) ;  /* 0x0000000c004c7947 */ /* 0x000fea0003800000 */
.L_x_1896:
[----:B------:R-:W2:Y:S02]  /*8390*/  LDG.E R2, desc[UR36][R2.64] ;  /* 0x0000002402027981 */ /* 0x000ea4000c1e1900 */
[----:B--2---:R3:W4:Y:S01]  /*83a0*/  I2F.F64 R4, R2 ;  /* 0x0000000200047312 */ /* 0x0047220000201c00 */
[----:B------:R-:W-:Y:S05]  /*83b0*/  BRA `(.L_x_1894) ;  /* 0x0000000c00407947 */ /* 0x000fea0003800000 */
.L_x_1895:
[----:B------:R-:W2:Y:S02]  /*83c0*/  LDG.E.U16 R2, desc[UR36][R2.64] ;  /* 0x0000002402027981 */ /* 0x000ea4000c1e1500 */
[----:B--2---:R0:W1:Y:S01]  /*83d0*/  I2F.F64.S16 R4, R2 ;  /* 0x0000000200047312 */ /* 0x0040620000101c00 */
[----:B------:R-:W-:Y:S05]  /*83e0*/  BRA `(.L_x_1894) ;  /* 0x0000000c00347947 */ /* 0x000fea0003800000 */
.L_x_1890:
        /* <DEDUP_REMOVED lines=10> */
.L_x_1898:
[----:B------:R-:W2:Y:S02]  /*8490*/  LDG.E.U16 R0, desc[UR36][R2.64] ;  /* 0x0000002402007981 */ /* 0x000ea4000c1e1500 */
[----:B--2---:R-:W-:-:S05]  /*84a0*/  HADD2.F32 R0, -RZ, R0.H0_H0 ;  /* 0x20000000ff007230 */ /* 0x004fca0000004100 */
[----:B------:R-:W-:-:S04]  /*84b0*/  FMUL.FTZ R0, R0, 1 ;  /* 0x3f80000000007820 */ /* 0x000fc80000410000 */
[----:B------:R0:W1:Y:S01]  /*84c0*/  F2F.F64.F32 R4, R0 ;  /* 0x0000000000047310 */ /* 0x0000620000201800 */
[----:B------:R-:W-:Y:S05]  /*84d0*/  BRA `(.L_x_1894) ;  /* 0x0000000800f87947 */ /* 0x000fea0003800000 */
.L_x_1897:
        /* <DEDUP_REMOVED lines=10> */
.L_x_1900:
[----:B------:R-:W2:Y:S02]  /*8580*/  LDG.E.U16 R2, desc[UR36][R2.64] ;  /* 0x0000002402027981 */ /* 0x000ea4000c1e1500 */
[----:B--2---:R-:W-:-:S05]  /*8590*/  HADD2.F32 R0, -RZ, R2.H0_H0 ;  /* 0x20000002ff007230 */ /* 0x004fca0000004100 */
[----:B------:R-:W-:-:S04]  /*85a0*/  FMUL.FTZ R0, R0, 1 ;  /* 0x3f80000000007820 */ /* 0x000fc80000410000 */
[----:B------:R0:W1:Y:S01]  /*85b0*/  F2F.F64.F32 R4, R0 ;  /* 0x0000000000047310 */ /* 0x0000620000201800 */
[----:B------:R-:W-:Y:S05]  /*85c0*/  BRA `(.L_x_1894) ;  /* 0x0000000800bc7947 */ /* 0x000fea0003800000 */
.L_x_1899:
[----:B------:R0:W5:Y:S01]  /*85d0*/  LDG.E.64 R4, desc[UR36][R2.64] ;  /* 0x0000002402047981 */ /* 0x000162000c1e1b00 */
[----:B------:R-:W-:Y:S05]  /*85e0*/  BRA `(.L_x_1894) ;  /* 0x0000000800b47947 */ /* 0x000fea0003800000 */
.L_x_1889:
        /* <DEDUP_REMOVED lines=13> */
.L_x_1903:
[----:B------:R0:W5:Y:S01]  /*86c0*/  LDG.E.64 R4, desc[UR36][R2.64] ;  /* 0x0000002402047981 */ /* 0x000162000c1e1b00 */
[----:B------:R-:W-:Y:S05]  /*86d0*/  BRA `(.L_x_1894) ;  /* 0x0000000800787947 */ /* 0x000fea0003800000 */
.L_x_1902:
        /* <DEDUP_REMOVED lines=28> */
.L_x_1905:
        /* <DEDUP_REMOVED lines=15> */
.L_x_1904:
[----:B------:R-:W2:Y:S02]  /*8990*/  LDG.E.U16 R0, desc[UR36][R2.64] ;  /* 0x0000002402007981 */ /* 0x000ea4000c1e1500 */
[----:B--2---:R-:W-:-:S04]  /*89a0*/  IMAD.U32 R0, R0, 0x10000, RZ ;  /* 0x0001000000007824 */ /* 0x004fc800078e00ff */
[----:B------:R-:W-:-:S04]  /*89b0*/  FMUL.FTZ R0, R0, 1 ;  /* 0x3f80000000007820 */ /* 0x000fc80000410000 */
[----:B------:R0:W1:Y:S01]  /*89c0*/  F2F.F64.F32 R4, R0 ;  /* 0x0000000000047310 */ /* 0x0000620000201800 */
[----:B------:R-:W-:Y:S05]  /*89d0*/  BRA `(.L_x_1894) ;  /* 0x0000000400b87947 */ /* 0x000fea0003800000 */
.L_x_1901:
        /* <DEDUP_REMOVED lines=11> */
.L_x_1908:
[----:B------:R-:W2:Y:S01]  /*8a90*/  LDG.E.U8 R2, desc[UR36][R2.64] ;  /* 0x0000002402027981 */ /* 0x000ea2000c1e1100 */
[----:B------:R-:W-:Y:S01]  /*8aa0*/  BSSY B0, `(.L_x_1909) ;  /* 0x0000018000007945 */ /* 0x000fe20003800000 */
[----:B------:R-:W-:Y:S01]  /*8ab0*/  IMAD.MOV.U32 R0, RZ, RZ, RZ ;  /* 0x000000ffff007224 */ /* 0x000fe200078e00ff */
[----:B--2---:R-:W-:-:S13]  /*8ac0*/  ISETP.NE.AND P0, PT, R2, RZ, PT ;  /* 0x000000ff0200720c */ /* 0x004fda0003f05270 */
[----:B------:R-:W-:Y:S05]  /*8ad0*/  @!P0 BRA `(.L_x_1910) ;  /* 0x0000000000508947 */ /* 0x000fea0003800000 */
[----:B------:R-:W-:-:S13]  /*8ae0*/  ISETP.NE.AND P0, PT, R2, 0x80, PT ;  /* 0x000000800200780c */ /* 0x000fda0003f05270 */
[----:B------:R-:W-:Y:S01]  /*8af0*/  @!P0 MOV R0, 0x7f800001 ;  /* 0x7f80000100008802 */ /* 0x000fe20000000f00 */
        /* <DEDUP_REMOVED lines=14> */
.L_x_1912:
[----:B------:R-:W-:Y:S05]  /*8be0*/  BSYNC B1 ;  /* 0x0000000000017941 */ /* 0x000fea0003800000 */
.L_x_1911:
[----:B------:R-:W-:Y:S01]  /*8bf0*/  LEA R3, R0, 0x3b800000, 0x17 ;  /* 0x3b80000000037811 */ /* 0x000fe200078eb8ff */
[----:B------:R-:W-:-:S05]  /*8c00*/  IMAD.SHL.U32 R0, R2, 0x100000, RZ ;  /* 0x0010000002007824 */ /* 0x000fca00078e00ff */
[----:B------:R-:W-:-:S07]  /*8c10*/  LOP3.LUT R0, R3, R0, R4, 0xfe, !PT ;  /* 0x0000000003007212 */ /* 0x000fce00078efe04 */
.L_x_1910:
[----:B------:R-:W-:Y:S05]  /*8c20*/  BSYNC B0 ;  /* 0x0000000000007941 */ /* 0x000fea0003800000 */
.L_x_1909:
[----:B------:R-:W-:-:S04]  /*8c30*/  FMUL.FTZ R0, R0, 1 ;  /* 0x3f80000000007820 */ /* 0x000fc80000410000 */
[----:B------:R0:W1:Y:S01]  /*8c40*/  F2F.F64.F32 R4, R0 ;  /* 0x0000000000047310 */ /* 0x0000620000201800 */
[----:B------:R-:W-:Y:S05]  /*8c50*/  BRA `(.L_x_1894) ;  /* 0x0000000400187947 */ /* 0x000fea0003800000 */
.L_x_1907:
        /* <DEDUP_REMOVED lines=21> */
.L_x_1916:
[----:B------:R-:W-:Y:S05]  /*8db0*/  BSYNC B1 ;  /* 0x0000000000017941 */ /* 0x000fea0003800000 */
.L_x_1915:
[----:B------:R-:W-:Y:S01]  /*8dc0*/  LEA R3, R0, 0x37800000, 0x17 ;  /* 0x3780000000037811 */ /* 0x000fe200078eb8ff */
[----:B------:R-:W-:-:S05]  /*8dd0*/  IMAD.SHL.U32 R0, R2, 0x200000, RZ ;  /* 0x0020000002007824 */ /* 0x000fca00078e00ff */
[----:B------:R-:W-:-:S07]  /*8de0*/  LOP3.LUT R0, R3, R0, R4, 0xfe, !PT ;  /* 0x0000000003007212 */ /* 0x000fce00078efe04 */
.L_x_1914:
[----:B------:R-:W-:Y:S05]  /*8df0*/  BSYNC B0 ;  /* 0x0000000000007941 */ /* 0x000fea0003800000 */
.L_x_1913:
[----:B------:R-:W-:-:S04]  /*8e00*/  FMUL.FTZ R0, R0, 1 ;  /* 0x3f80000000007820 */ /* 0x000fc80000410000 */
[----:B------:R0:W1:Y:S01]  /*8e10*/  F2F.F64.F32 R4, R0 ;  /* 0x0000000000047310 */ /* 0x0000620000201800 */
[----:B------:R-:W-:Y:S05]  /*8e20*/  BRA `(.L_x_1894) ;  /* 0x0000000000a47947 */ /* 0x000fea0003800000 */
.L_x_1906:
        /* <DEDUP_REMOVED lines=14> */
.L_x_1920:
[----:B------:R-:W-:Y:S05]  /*8f10*/  BSYNC B0 ;  /* 0x0000000000007941 */ /* 0x000fea0003800000 */
.L_x_1919:
[----:B------:R-:W-:-:S04]  /*8f20*/  FMUL.FTZ R0, R0, 1 ;  /* 0x3f80000000007820 */ /* 0x000fc80000410000 */
[----:B------:R0:W1:Y:S01]  /*8f30*/  F2F.F64.F32 R4, R0 ;  /* 0x0000000000047310 */ /* 0x0000620000201800 */
[----:B------:R-:W-:Y:S05]  /*8f40*/  BRA `(.L_x_1894) ;  /* 0x00000000005c7947 */ /* 0x000fea0003800000 */
.L_x_1893:
        /* <DEDUP_REMOVED lines=16> */
.L_x_1921:
[----:B------:R-:W-:Y:S01]  /*9050*/  CS2R R4, SRZ ;  /* 0x0000000000047805 */ /* 0x000fe2000001ff00 */
[----:B------:R-:W-:Y:S06]  /*9060*/  BRA `(.L_x_1894) ;  /* 0x0000000000147947 */ /* 0x000fec0003800000 */
.L_x_1918:
[----:B------:R-:W2:Y:S02]  /*9070*/  LDG.E.64 R4, desc[UR36][R2.64] ;  /* 0x0000002402047981 */ /* 0x000ea4000c1e1b00 */
[----:B--2---:R-:W0:Y:S01]  /*9080*/  I2F.F64.U64 R4, R4 ;  /* 0x0000000400047312 */ /* 0x004e220000301800 */
[----:B------:R-:W-:Y:S05]  /*9090*/  BRA `(.L_x_1894) ;  /* 0x0000000000087947 */ /* 0x000fea0003800000 */
.L_x_1917:
[----:B------:R-:W2:Y:S02]  /*90a0*/  LDG.E R2, desc[UR36][R2.64] ;  /* 0x0000002402027981 */ /* 0x000ea4000c1e1900 */
[----:B--2---:R0:W1:Y:S02]  /*90b0*/  I2F.F64.U32 R4, R2 ;  /* 0x0000000200047312 */ /* 0x0040640000201800 */
.L_x_1894:
        /* <DEDUP_REMOVED lines=23> */
[----:B------:R-:W-:Y:S01]  /*9230*/  MOV R0, R9 ;  /* 0x0000000900007202 */ /* 0x000fe20000000f00 */
[----:B------:R-:W-:Y:S02]  /*9240*/  IMAD.MOV.U32 R2, RZ, RZ, R6 ;  /* 0x000000ffff027224 */ /* 0x000fe400078e0006 */
[----:B------:R-:W-:Y:S01]  /*9250*/  IMAD.MOV.U32 R3, RZ, RZ, R7 ;  /* 0x000000ffff037224 */ /* 0x000fe200078e0007 */
[----:B------:R-:W-:Y:S06]  /*9260*/  BRA `(.L_x_1924) ;  /* 0x0000000000087947 */ /* 0x000fec0003800000 */
.L_x_1923:
[----:B---3--:R-:W-:Y:S01]  /*9270*/  DMUL R2, RZ, R4 ;  /* 0x00000004ff027228 */ /* 0x008fe20000000000 */
[----:B------:R-:W-:-:S10]  /*9280*/  IMAD.MOV.U32 R0, RZ, RZ, RZ ;  /* 0x000000ffff007224 */ /* 0x000fd400078e00ff */
.L_x_1924:
[----:B------:R-:W-:Y:S05]  /*9290*/  BSYNC B0 ;  /* 0x0000000000007941 */ /* 0x000fea0003800000 */
.L_x_1922:
        /* <DEDUP_REMOVED lines=37> */
.L_x_1928:
[----:B------:R-:W0:Y:S02]  /*94f0*/  F2I.S64.F64.TRUNC R4, R4 ;  /* 0x0000000400047311 */ /* 0x000e24000030d900 */
[----:B0-----:R-:W-:-:S05]  /*9500*/  IMAD.MOV.U32 R3, RZ, RZ, R4 ;  /* 0x000000ffff037224 */ /* 0x001fca00078e0004 */
[----:B------:R4:W-:Y:S01]  /*9510*/  STG.E.U8 desc[UR36][R16.64], R3 ;  /* 0x0000000310007986 */ /* 0x0009e2000c101124 */
[----:B------:R-:W-:Y:S05]  /*9520*/  BRA `(.L_x_1930) ;  /* 0x0000000c00f87947 */ /* 0x000fea0003800000 */
.L_x_1927:
        /* <DEDUP_REMOVED lines=9> */
.L_x_1932:
[----:B------:R-:W0:Y:S02]  /*95c0*/  F2I.F64.TRUNC R5, R4 ;  /* 0x0000000400057311 */ /* 0x000e24000030d100 */
[----:B0-----:R2:W-:Y:S01]  /*95d0*/  STG.E desc[UR36][R16.64], R5 ;  /* 0x0000000510007986 */ /* 0x0015e2000c101924 */
[----:B------:R-:W-:Y:S05]  /*95e0*/  BRA `(.L_x_1930) ;  /* 0x0000000c00c87947 */ /* 0x000fea0003800000 */
.L_x_1931:
[----:B------:R-:W0:Y:S02]  /*95f0*/  F2I.F64.TRUNC R5, R4 ;  /* 0x0000000400057311 */ /* 0x000e24000030d100 */
[----:B0-----:R0:W-:Y:S01]  /*9600*/  STG.E.U16 desc[UR36][R16.64], R5 ;  /* 0x0000000510007986 */ /* 0x0011e2000c101524 */
[----:B------:R-:W-:Y:S05]  /*9610*/  BRA `(.L_x_1930) ;  /* 0x0000000c00bc7947 */ /* 0x000fea0003800000 */
.L_x_1926:
        /* <DEDUP_REMOVED lines=13> */
.L_x_1934:
        /* <DEDUP_REMOVED lines=8> */
.L_x_1933:
        /* <DEDUP_REMOVED lines=14> */
.L_x_1936:
        /* <DEDUP_REMOVED lines=9> */
.L_x_1935:
[----:B------:R0:W-:Y:S01]  /*98e0*/  STG.E.64 desc[UR36][R16.64], R4 ;  /* 0x0000000410007986 */ /* 0x0001e2000c101b24 */
[----:B------:R-:W-:Y:S05]  /*98f0*/  BRA `(.L_x_1930) ;  /* 0x0000000c00047947 */ /* 0x000fea0003800000 */
.L_x_1925:
        /* <DEDUP_REMOVED lines=12> */
.L_x_1939:
[----:B------:R-:W-:-:S05]  /*99c0*/  CS2R R6, SRZ ;  /* 0x0000000000067805 */ /* 0x000fca000001ff00 */
[----:B------:R0:W-:Y:S01]  /*99d0*/  STG.E.128 desc[UR36][R16.64], R4 ;  /* 0x0000000410007986 */ /* 0x0001e2000c101d24 */
[----:B------:R-:W-:Y:S05]  /*99e0*/  BRA `(.L_x_1930) ;  /* 0x0000000800c87947 */ /* 0x000fea0003800000 */
.L_x_1938:
        /* <DEDUP_REMOVED lines=25> */
.L_x_1943:
[----:B------:R-:W-:Y:S05]  /*9b80*/  BSYNC B0 ;  /* 0x0000000000007941 */ /* 0x000fea0003800000 */
.L_x_1942:
[----:B------:R-:W-:-:S05]  /*9b90*/  LOP3.LUT R3, R0, R3, RZ, 0xfc, !PT ;  /* 0x0000000300037212 */ /* 0x000fca00078efcff */
[----:B------:R0:W-:Y:S01]  /*9ba0*/  STG.E.U8 desc[UR36][R16.64], R3 ;  /* 0x0000000310007986 */ /* 0x0001e2000c101124 */
[----:B------:R-:W-:Y:S05]  /*9bb0*/  BRA `(.L_x_1930) ;  /* 0x0000000800547947 */ /* 0x000fea0003800000 */
.L_x_1941:
        /* <DEDUP_REMOVED lines=17> */
.L_x_1945:
[----:B------:R-:W-:Y:S01]  /*9cd0*/  IMAD.MOV.U32 R0, RZ, RZ, 0x7f ;  /* 0x0000007fff007424 */ /* 0x000fe200078e00ff */
[----:B------:R-:W-:-:S04]  /*9ce0*/  ISETP.GT.U32.AND P0, PT, R2, 0x7f800000, PT ;  /* 0x7f8000000200780c */ /* 0x000fc80003f04070 */
[----:B------:R-:W-:-:S09]  /*9cf0*/  SEL R0, R0, 0x7c, P0 ;  /* 0x0000007c00007807 */ /* 0x000fd20000000000 */
.L_x_1946:
[----:B------:R-:W-:Y:S05]  /*9d00*/  BSYNC B0 ;  /* 0x0000000000007941 */ /* 0x000fea0003800000 */
.L_x_1944:
[----:B------:R-:W-:-:S04]  /*9d10*/  LOP3.LUT R2, R3, 0x80000000, RZ, 0xc0, !PT ;  /* 0x8000000003027812 */ /* 0x000fc800078ec0ff */
[----:B------:R-:W-:-:S04]  /*9d20*/  SHF.R.U32.HI R3, RZ, 0x18, R2 ;  /* 0x00000018ff037819 */ /* 0x000fc80000011602 */
[----:B------:R-:W-:-:S05]  /*9d30*/  LOP3.LUT R3, R0, R3, RZ, 0xfc, !PT ;  /* 0x0000000300037212 */ /* 0x000fca00078efcff */
[----:B------:R0:W-:Y:S01]  /*9d40*/  STG.E.U8 desc[UR36][R16.64], R3 ;  /* 0x0000000310007986 */ /* 0x0001e2000c101124 */
[----:B------:R-:W-:Y:S05]  /*9d50*/  BRA `(.L_x_1930) ;  /* 0x0000000400ec7947 */ /* 0x000fea0003800000 */
.L_x_1940:
        /* <DEDUP_REMOVED lines=8> */
.L_x_1937:
        /* <DEDUP_REMOVED lines=11> */
.L_x_1949:
        /* <DEDUP_REMOVED lines=21> */
.L_x_1952:
[----:B------:R-:W-:-:S04]  /*9fe0*/  LOP3.LUT R2, R3, 0x80000000, RZ, 0xc0, !PT ;  /* 0x8000000003027812 */ /* 0x000fc800078ec0ff */
[----:B------:R-:W-:-:S04]  /*9ff0*/  SHF.R.U32.HI R3, RZ, 0x18, R2 ;  /* 0x00000018ff037819 */ /* 0x000fc80000011602 */
[----:B------:R-:W-:-:S04]  /*a000*/  LOP3.LUT R0, R0, R3, RZ, 0xfc, !PT ;  /* 0x0000000300007212 */ /* 0x000fc800078efcff */
[----:B------:R-:W-:-:S07]  /*a010*/  PRMT R8, R0, 0x7610, R8 ;  /* 0x0000761000087816 */ /* 0x000fce0000000008 */
.L_x_1951:
[----:B------:R-:W-:Y:S05]  /*a020*/  BSYNC B0 ;  /* 0x0000000000007941 */ /* 0x000fea0003800000 */
.L_x_1950:
[----:B------:R0:W-:Y:S01]  /*a030*/  STG.E.U8 desc[UR36][R16.64], R8 ;  /* 0x0000000810007986 */ /* 0x0001e2000c101124 */
[----:B------:R-:W-:Y:S05]  /*a040*/  BRA `(.L_x_1930) ;  /* 0x0000000400307947 */ /* 0x000fea0003800000 */
.L_x_1948:
        /* <DEDUP_REMOVED lines=21> */
.L_x_1955:
[----:B------:R-:W-:-:S04]  /*a1a0*/  LOP3.LUT R2, R3, 0x80000000, RZ, 0xc0, !PT ;  /* 0x8000000003027812 */ /* 0x000fc800078ec0ff */
[----:B------:R-:W-:-:S04]  /*a1b0*/  SHF.R.U32.HI R3, RZ, 0x18, R2 ;  /* 0x00000018ff037819 */ /* 0x000fc80000011602 */
[----:B------:R-:W-:-:S04]  /*a1c0*/  LOP3.LUT R0, R0, R3, RZ, 0xfc, !PT ;  /* 0x0000000300007212 */ /* 0x000fc800078efcff */
[----:B------:R-:W-:-:S07]  /*a1d0*/  PRMT R8, R0, 0x7610, R8 ;  /* 0x0000761000087816 */ /* 0x000fce0000000008 */
.L_x_1954:
[----:B------:R-:W-:Y:S05]  /*a1e0*/  BSYNC B0 ;  /* 0x0000000000007941 */ /* 0x000fea0003800000 */
.L_x_1953:
[----:B------:R0:W-:Y:S01]  /*a1f0*/  STG.E.U8 desc[UR36][R16.64], R8 ;  /* 0x0000000810007986 */ /* 0x0001e2000c101124 */
[----:B------:R-:W-:Y:S05]  /*a200*/  BRA `(.L_x_1930) ;  /* 0x0000000000c07947 */ /* 0x000fea0003800000 */
.L_x_1947:
        /* <DEDUP_REMOVED lines=26> */
.L_x_1929:
[----:B------:R-:W-:Y:S01]  /*a3b0*/  MOV R0, 0x0 ;  /* 0x0000000000007802 */ /* 0x000fe20000000f00 */
[----:B------:R-:W-:Y:S01]  /*a3c0*/  ULDC.64 UR4, c[0x4][0x128] ;  /* 0x01004a0000047ab9 */ /* 0x000fe20000000a00 */
[----:B------:R-:W-:Y:S01]  /*a3d0*/  ULDC.64 UR6, c[0x4][0x10] ;  /* 0x0100040000067ab9 */ /* 0x000fe20000000a00 */
[----:B------:R-:W-:Y:S01]  /*a3e0*/  IMAD.U32 R4, RZ, RZ, UR4 ;  /* 0x00000004ff047e24 */ /* 0x000fe2000f8e00ff */
[----:B------:R0:W1:Y:S01]  /*a3f0*/  LDC.64 R2, c[0x4][R0] ;  /* 0x0100000000027b82 */ /* 0x0000620000000a00 */
[----:B------:R-:W-:Y:S01]  /*a400*/  IMAD.U32 R5, RZ, RZ, UR5 ;  /* 0x00000005ff057e24 */ /* 0x000fe2000f8e00ff */
[----:B------:R-:W-:Y:S01]  /*a410*/  ULDC.64 UR4, c[0x4][0x130] ;  /* 0x01004c0000047ab9 */ /* 0x000fe20000000a00 */
[----:B------:R-:W-:Y:S01]  /*a420*/  MOV R10, UR6 ;  /* 0x00000006000a7c02 */ /* 0x000fe20008000f00 */
        /* <DEDUP_REMOVED lines=8> */
.L_x_1958:
[----:B------:R-:W-:Y:S05]  /*a4b0*/  BRA `(.L_x_1930) ;  /* 0x0000000000147947 */ /* 0x000fea0003800000 */
.L_x_1957:
[----:B------:R-:W0:Y:S02]  /*a4c0*/  F2I.U64.F64.TRUNC R4, R4 ;  /* 0x0000000400047311 */ /* 0x000e24000030d800 */
[----:B0-----:R0:W-:Y:S01]  /*a4d0*/  STG.E.64 desc[UR36][R16.64], R4 ;  /* 0x0000000410007986 */ /* 0x0011e2000c101b24 */
[----:B------:R-:W-:Y:S05]  /*a4e0*/  BRA `(.L_x_1930) ;  /* 0x0000000000087947 */ /* 0x000fea0003800000 */
.L_x_1956:
[----:B------:R-:W0:Y:S02]  /*a4f0*/  F2I.U32.F64.TRUNC R5, R4 ;  /* 0x0000000400057311 */ /* 0x000e24000030d000 */
[----:B0-----:R0:W-:Y:S02]  /*a500*/  STG.E desc[UR36][R16.64], R5 ;  /* 0x0000000510007986 */ /* 0x0011e4000c101924 */
.L_x_1930:
[----:B------:R-:W-:-:S07]  /*a510*/  VIADD R19, R19, 0x80 ;  /* 0x0000008013137836 */ /* 0x000fce0000000000 */
.L_x_1887:
[----:B------:R-:W-:Y:S05]  /*a520*/  BSYNC B6 ;  /* 0x0000000000067941 */ /* 0x000fea0003800000 */
.L_x_1886:
        /* <DEDUP_REMOVED lines=306> */
.L_x_1959:
        /* <DEDUP_REMOVED lines=21> */
.L_x_1963:
[----:B------:R-:W2:Y:S02]  /*b9a0*/  LDG.E.U8 R2, desc[UR36][R2.64] ;  /* 0x0000002402027981 */ /* 0x000ea4000c1e1100 */
[----:B--2---:R0:W1:Y:S01]  /*b9b0*/  I2F.F64.U16 R4, R2 ;  /* 0x0000000200047312 */ /* 0x0040620000101800 */
[----:B------:R-:W-:Y:S05]  /*b9c0*/  BRA `(.L_x_1965) ;  /* 0x0000000c00707947 */ /* 0x000fea0003800000 */
.L_x_1962:
        /* <DEDUP_REMOVED lines=9> */
.L_x_1967:
[----:B------:R-:W2:Y:S02]  /*ba60*/  LDG.E R2, desc[UR36][R2.64] ;  /* 0x0000002402027981 */ /* 0x000ea4000c1e1900 */
[----:B--2---:R0:W1:Y:S01]  /*ba70*/  I2F.F64 R4, R2 ;  /* 0x0000000200047312 */ /* 0x0040620000201c00 */
[----:B------:R-:W-:Y:S05]  /*ba80*/  BRA `(.L_x_1965) ;  /* 0x0000000c00407947 */ /* 0x000fea0003800000 */
.L_x_1966:
[----:B------:R-:W2:Y:S02]  /*ba90*/  LDG.E.U16 R2, desc[UR36][R2.64] ;  /* 0x0000002402027981 */ /* 0x000ea4000c1e1500 */
[----:B--2---:R0:W1:Y:S01]  /*baa0*/  I2F.F64.S16 R4, R2 ;  /* 0x0000000200047312 */ /* 0x0040620000101c00 */
[----:B------:R-:W-:Y:S05]  /*bab0*/  BRA `(.L_x_1965) ;  /* 0x0000000c00347947 */ /* 0x000fea0003800000 */
.L_x_1961:
        /* <DEDUP_REMOVED lines=8> */
[----:B------:R-:W4:Y:S01]  /*bb40*/  F2F.F64.F32 R4, R4 ;  /* 0x0000000400047310 */ /* 0x000f220000201800 */
[----:B------:R-:W-:Y:S05]  /*bb50*/  BRA `(.L_x_1965) ;  /* 0x0000000c000c7947 */ /* 0x000fea0003800000 */
.L_x_1969:
[----:B------:R-:W2:Y:S02]  /*bb60*/  LDG.E.U16 R0, desc[UR36][R2.64] ;  /* 0x0000002402007981 */ /* 0x000ea4000c1e1500 */
[----:B--2---:R-:W-:-:S05]  /*bb70*/  HADD2.F32 R0, -RZ, R0.H0_H0 ;  /* 0x20000000ff007230 */ /* 0x004fca0000004100 */
[----:B------:R-:W-:-:S04]  /*bb80*/  FMUL.FTZ R0, R0, 1 ;  /* 0x3f80000000007820 */ /* 0x000fc80000410000 */
[----:B------:R0:W1:Y:S01]  /*bb90*/  F2F.F64.F32 R4, R0 ;  /* 0x0000000000047310 */ /* 0x0000620000201800 */
[----:B------:R-:W-:Y:S05]  /*bba0*/  BRA `(.L_x_1965) ;  /* 0x0000000800f87947 */ /* 0x000fea0003800000 */
.L_x_1968:
        /* <DEDUP_REMOVED lines=8> */
[----:B------:R-:W1:Y:S01]  /*bc30*/  F2F.F64.F32 R4, R4 ;  /* 0x0000000400047310 */ /* 0x000e620000201800 */
[----:B------:R-:W-:Y:S05]  /*bc40*/  BRA `(.L_x_1965) ;  /* 0x0000000800d07947 */ /* 0x000fea0003800000 */
.L_x_1971:
[----:B------:R-:W2:Y:S02]  /*bc50*/  LDG.E.U16 R2, desc[UR36][R2.64] ;  /* 0x0000002402027981 */ /* 0x000ea4000c1e1500 */
[----:B--2---:R-:W-:-:S05]  /*bc60*/  HADD2.F32 R0, -RZ, R2.H0_H0 ;  /* 0x20000002ff007230 */ /* 0x004fca0000004100 */
[----:B------:R-:W-:-:S04]  /*bc70*/  FMUL.FTZ R0, R0, 1 ;  /* 0x3f80000000007820 */ /* 0x000fc80000410000 */
[----:B------:R2:W3:Y:S01]  /*bc80*/  F2F.F64.F32 R4, R0 ;  /* 0x0000000000047310 */ /* 0x0004e20000201800 */
[----:B------:R-:W-:Y:S05]  /*bc90*/  BRA `(.L_x_1965) ;  /* 0x0000000800bc7947 */ /* 0x000fea0003800000 */
.L_x_1970:
[----:B------:R0:W5:Y:S01]  /*bca0*/  LDG.E.64 R4, desc[UR36][R2.64] ;  /* 0x0000002402047981 */ /* 0x000162000c1e1b00 */
[----:B------:R-:W-:Y:S05]  /*bcb0*/  BRA `(.L_x_1965) ;  /* 0x0000000800b47947 */ /* 0x000fea0003800000 */
.L_x_1960:
        /* <DEDUP_REMOVED lines=13> */
.L_x_1974:
[----:B------:R0:W5:Y:S01]  /*bd90*/  LDG.E.64 R4, desc[UR36][R2.64] ;  /* 0x0000002402047981 */ /* 0x000162000c1e1b00 */
[----:B------:R-:W-:Y:S05]  /*bda0*/  BRA `(.L_x_1965) ;  /* 0x0000000800787947 */ /* 0x000fea0003800000 */
.L_x_1973:
        /* <DEDUP_REMOVED lines=28> */
.L_x_1976:
[----:B------:R-:W2:Y:S02]  /*bf70*/  LDG.E.U8 R2, desc[UR36][R2.64] ;  /* 0x0000002402027981 */ /* 0x000ea4000c1e1100 */
[C---:B--2---:R-:W-:Y:S01]  /*bf80*/  IMAD.SHL.U32 R0, R2.reuse, 0x2000000, RZ ;  /* 0x0200000002007824 */ /* 0x044fe200078e00ff */
[----:B------:R-:W-:-:S04]  /*bf90*/  SHF.L.U32 R5, R2, 0x18, RZ ;  /* 0x0000001802057819 */ /* 0x000fc800000006ff */
        /* <DEDUP_REMOVED lines=12> */
.L_x_1975:
[----:B------:R-:W2:Y:S02]  /*c060*/  LDG.E.U16 R0, desc[UR36][R2.64] ;  /* 0x0000002402007981 */ /* 0x000ea4000c1e1500 */
[----:B--2---:R-:W-:-:S04]  /*c070*/  IMAD.U32 R0, R0, 0x10000, RZ ;  /* 0x0001000000007824 */ /* 0x004fc800078e00ff */
[----:B------:R-:W-:-:S04]  /*c080*/  FMUL.FTZ R0, R0, 1 ;  /* 0x3f80000000007820 */ /* 0x000fc80000410000 */
[----:B------:R0:W1:Y:S01]  /*c090*/  F2F.F64.F32 R4, R0 ;  /* 0x0000000000047310 */ /* 0x0000620000201800 */
[----:B------:R-:W-:Y:S05]  /*c0a0*/  BRA `(.L_x_1965) ;  /* 0x0000000400b87947 */ /* 0x000fea0003800000 */
.L_x_1972:
        /* <DEDUP_REMOVED lines=11> */
.L_x_1979:
        /* <DEDUP_REMOVED lines=21> */
.L_x_1983:
[----:B------:R-:W-:Y:S05]  /*c2b0*/  BSYNC B1 ;  /* 0x0000000000017941 */ /* 0x000fea0003800000 */
.L_x_1982:
[----:B------:R-:W-:Y:S01]  /*c2c0*/  LEA R3, R0, 0x3b800000, 0x17 ;  /* 0x3b80000000037811 */ /* 0x000fe200078eb8ff */
[----:B------:R-:W-:-:S05]  /*c2d0*/  IMAD.SHL.U32 R0, R2, 0x100000, RZ ;  /* 0x0010000002007824 */ /* 0x000fca00078e00ff */
[----:B------:R-:W-:-:S07]  /*c2e0*/  LOP3.LUT R0, R3, R0, R4, 0xfe, !PT ;  /* 0x0000000003007212 */ /* 0x000fce00078efe04 */
.L_x_1981:
[----:B------:R-:W-:Y:S05]  /*c2f0*/  BSYNC B0 ;  /* 0x0000000000007941 */ /* 0x000fea0003800000 */
.L_x_1980:
[----:B------:R-:W-:-:S04]  /*c300*/  FMUL.FTZ R0, R0, 1 ;  /* 0x3f80000000007820 */ /* 0x000fc80000410000 */
[----:B------:R0:W1:Y:S01]  /*c310*/  F2F.F64.F32 R4, R0 ;  /* 0x0000000000047310 */ /* 0x0000620000201800 */
[----:B------:R-:W-:Y:S05]  /*c320*/  BRA `(.L_x_1965) ;  /* 0x0000000400187947 */ /* 0x000fea0003800000 */
.L_x_1978:
        /* <DEDUP_REMOVED lines=21> */
.L_x_1987:
[----:B------:R-:W-:Y:S05]  /*c480*/  BSYNC B1 ;  /* 0x0000000000017941 */ /* 0x000fea0003800000 */
.L_x_1986:
[----:B------:R-:W-:Y:S01]  /*c490*/  LEA R3, R0, 0x37800000, 0x17 ;  /* 0x3780000000037811 */ /* 0x000fe200078eb8ff */
[----:B------:R-:W-:-:S05]  /*c4a0*/  IMAD.SHL.U32 R0, R2, 0x200000, RZ ;  /* 0x0020000002007824 */ /* 0x000fca00078e00ff */
[----:B------:R-:W-:-:S07]  /*c4b0*/  LOP3.LUT R0, R3, R0, R4, 0xfe, !PT ;  /* 0x0000000003007212 */ /* 0x000fce00078efe04 */
.L_x_1985:
[----:B------:R-:W-:Y:S05]  /*c4c0*/  BSYNC B0 ;  /* 0x0000000000007941 */ /* 0x000fea0003800000 */
.L_x_1984:
[----:B------:R-:W-:-:S04]  /*c4d0*/  FMUL.FTZ R0, R0, 1 ;  /* 0x3f80000000007820 */ /* 0x000fc80000410000 */
[----:B------:R0:W1:Y:S01]  /*c4e0*/  F2F.F64.F32 R4, R0 ;  /* 0x0000000000047310 */ /* 0x0000620000201800 */
[----:B------:R-:W-:Y:S05]  /*c4f0*/  BRA `(.L_x_1965) ;  /* 0x0000000000a47947 */ /* 0x000fea0003800000 */
.L_x_1977:
        /* <DEDUP_REMOVED lines=14> */
.L_x_1991:
[----:B------:R-:W-:Y:S05]  /*c5e0*/  BSYNC B0 ;  /* 0x0000000000007941 */ /* 0x000fea0003800000 */
.L_x_1990:
[----:B------:R-:W-:-:S04]  /*c5f0*/  FMUL.FTZ R0, R0, 1 ;  /* 0x3f80000000007820 */ /* 0x000fc80000410000 */
[----:B------:R0:W1:Y:S01]  /*c600*/  F2F.F64.F32 R4, R0 ;  /* 0x0000000000047310 */ /* 0x0000620000201800 */
[----:B------:R-:W-:Y:S05]  /*c610*/  BRA `(.L_x_1965) ;  /* 0x00000000005c7947 */ /* 0x000fea0003800000 */
.L_x_1964:
[----:B------:R-:W-:Y:S01]  /*c620*/  MOV R0, 0x0 ;  /* 0x0000000000007802 */ /* 0x000fe20000000f00 */
[----:B------:R-:W-:Y:S01]  /*c630*/  ULDC.64 UR4, c[0x4][0x128] ;  /* 0x01004a0000047ab9 */ /* 0x000fe20000000a00 */
[----:B------:R-:W-:Y:S01]  /*c640*/  ULDC.64 UR6, c[0x4][0x8] ;  /* 0x0100020000067ab9 */ /* 0x000fe20000000a00 */
[----:B------:R-:W-:Y:S01]  /*c650*/  IMAD.U32 R4, RZ, RZ, UR4 ;  /* 0x00000004ff047e24 */ /* 0x000fe2000f8e00ff */
[----:B------:R0:W1:Y:S01]  /*c660*/  LDC.64 R2, c[0x4][R0] ;  /* 0x0100000000027b82 */ /* 0x0000620000000a00 */
[----:B------:R-:W-:Y:S01]  /*c670*/  IMAD.U32 R5, RZ, RZ, UR5 ;  /* 0x00000005ff057e24 */ /* 0x000fe2000f8e00ff */
[----:B------:R-:W-:Y:S01]  /*c680*/  ULDC.64 UR4, c[0x4][0x130] ;  /* 0x01004c0000047ab9 */ /* 0x000fe20000000a00 */
[----:B------:R-:W-:Y:S01]  /*c690*/  HFMA2.MMA R13, -RZ, RZ, 0, 0 ;  /* 0x00000000ff0d7435 */ /* 0x000fe200000001ff */
[----:B------:R-:W-:Y:S02]  /*c6a0*/  IMAD.U32 R6, RZ, RZ, UR4 ;  /* 0x00000004ff067e24 */ /* 0x000fe4000f8e00ff */
[----:B------:R-:W-:-:S02]  /*c6b0*/  IMAD.U32 R7, RZ, RZ, UR5 ;  /* 0x00000005ff077e24 */ /* 0x000fc4000f8e00ff */
[----:B------:R-:W-:Y:S02]  /*c6c0*/  IMAD.U32 R10, RZ, RZ, UR6 ;  /* 0x00000006ff0a7e24 */ /* 0x000fe4000f8e00ff */
[----:B------:R-:W-:Y:S02]  /*c6d0*/  IMAD.U32 R11, RZ, RZ, UR7 ;  /* 0x00000007ff0b7e24 */ /* 0x000fe4000f8e00ff */
[----:B------:R-:W-:Y:S02]  /*c6e0*/  IMAD.MOV.U32 R8, RZ, RZ, 0x4e ;  /* 0x0000004eff087424 */ /* 0x000fe400078e00ff */
[----:B0-----:R-:W-:-:S07]  /*c6f0*/  IMAD.MOV.U32 R12, RZ, RZ, 0x1 ;  /* 0x00000001ff0c7424 */ /* 0x001fce00078e00ff */
[----:B------:R-:W-:-:S07]  /*c700*/  LEPC R20, `(.L_x_1992) ;  /* 0x000000001014794e */ /* 0x000fce0000000000 */
[----:B-1----:R-:W-:Y:S05]  /*c710*/  CALL.ABS.NOINC R2 ;  /* 0x0000000002007343 */ /* 0x002fea0003c00000 */
.L_x_1992:
[----:B------:R-:W-:Y:S01]  /*c720*/  CS2R R4, SRZ ;  /* 0x0000000000047805 */ /* 0x000fe2000001ff00 */
[----:B------:R-:W-:Y:S06]  /*c730*/  BRA `(.L_x_1965) ;  /* 0x0000000000147947 */ /* 0x000fec0003800000 */
.L_x_1989:
[----:B------:R-:W2:Y:S02]  /*c740*/  LDG.E.64 R4, desc[UR36][R2.64] ;  /* 0x0000002402047981 */ /* 0x000ea4000c1e1b00 */
[----:B--2---:R-:W0:Y:S01]  /*c750*/  I2F.F64.U64 R4, R4 ;  /* 0x0000000400047312 */ /* 0x004e220000301800 */
[----:B------:R-:W-:Y:S05]  /*c760*/  BRA `(.L_x_1965) ;  /* 0x0000000000087947 */ /* 0x000fea0003800000 */
.L_x_1988:
[----:B------:R-:W2:Y:S02]  /*c770*/  LDG.E R2, desc[UR36][R2.64] ;  /* 0x0000002402027981 */ /* 0x000ea4000c1e1900 */
[----:B--2---:R0:W1:Y:S02]  /*c780*/  I2F.F64.U32 R4, R2 ;  /* 0x0000000200047312 */ /* 0x0040640000201800 */
.L_x_1965:
        /* <DEDUP_REMOVED lines=9> */
[----:B--2---:R-:W0:Y:S08]  /*c820*/  F2I.F64 R0, R6 ;  /* 0x0000000600007311 */ /* 0x004e300000301100 */
        /* <DEDUP_REMOVED lines=17> */
.L_x_1994:
[----:B------:R-:W-:Y:S01]  /*c940*/  DMUL R2, RZ, R4 ;  /* 0x00000004ff027228 */ /* 0x000fe20000000000 */
[----:B--2---:R-:W-:-:S10]  /*c950*/  IMAD.MOV.U32 R0, RZ, RZ, RZ ;  /* 0x000000ffff007224 */ /* 0x004fd400078e00ff */
.L_x_1995:
[----:B------:R-:W-:Y:S05]  /*c960*/  BSYNC B0 ;  /* 0x0000000000007941 */ /* 0x000fea0003800000 */
.L_x_1993:
        /* <DEDUP_REMOVED lines=35> */
[----:B0-----:R-:W-:Y:S01]  /*cba0*/  STG.E.U8 desc[UR36][R16.64], R5 ;  /* 0x0000000510007986 */ /* 0x001fe2000c101124 */
[----:B------:R-:W-:Y:S05]  /*cbb0*/  EXIT ;  /* 0x000000000000794d */ /* 0x000fea0003800000 */
.L_x_1999:
[----:B------:R-:W0:Y:S02]  /*cbc0*/  F2I.S64.F64.TRUNC R4, R4 ;  /* 0x0000000400047311 */ /* 0x000e24000030d900 */
[----:B0-----:R-:W-:-:S05]  /*cbd0*/  IMAD.MOV.U32 R3, RZ, RZ, R4 ;  /* 0x000000ffff037224 */ /* 0x001fca00078e0004 */
[----:B------:R-:W-:Y:S01]  /*cbe0*/  STG.E.U8 desc[UR36][R16.64], R3 ;  /* 0x0000000310007986 */ /* 0x000fe2000c101124 */
[----:B------:R-:W-:Y:S05]  /*cbf0*/  EXIT ;  /* 0x000000000000794d */ /* 0x000fea0003800000 */
.L_x_1998:
[----:B------:R-:W-:-:S13]  /*cc00*/  ISETP.NE.AND P0, PT, R0, 0x2, PT ;  /* 0x000000020000780c */ /* 0x000fda0003f05270 */
[----:B------:R-:W-:Y:S05]  /*cc10*/  @!P0 BRA `(.L_x_2001) ;  /* 0x0000000000288947 */ /* 0x000fea0003800000 */
[----:B------:R-:W-:-:S13]  /*cc20*/  ISETP.NE.AND P0, PT, R0, 0x3, PT ;  /* 0x000000030000780c */ /* 0x000fda0003f05270 */
[----:B------:R-:W-:Y:S05]  /*cc30*/  @!P0 BRA `(.L_x_2002) ;  /* 0x0000000000148947 */ /* 0x000fea0003800000 */
[----:B------:R-:W-:-:S13]  /*cc40*/  ISETP.NE.AND P0, PT, R0, 0x4, PT ;  /* 0x000000040000780c */ /* 0x000fda0003f05270 */
[----:B------:R-:W-:Y:S05]  /*cc50*/  @P0 BRA `(.L_x_2000) ;  /* 0x0000000c00880947 */ /* 0x000fea0003800000 */
[----:B------:R-:W0:Y:S02]  /*cc60*/  F2I.S64.F64.TRUNC R4, R4 ;  /* 0x0000000400047311 */ /* 0x000e24000030d900 */
[----:B0-----:R-:W-:Y:S01]  /*cc70*/  STG.E.64 desc[UR36][R16.64], R4 ;  /* 0x0000000410007986 */ /* 0x001fe2000c101b24 */
[----:B------:R-:W-:Y:S05]  /*cc80*/  EXIT ;  /* 0x000000000000794d */ /* 0x000fea0003800000 */
.L_x_2002:
[----:B------:R-:W0:Y:S02]  /*cc90*/  F2I.F64.TRUNC R5, R4 ;  /* 0x0000000400057311 */ /* 0x000e24000030d100 */
[----:B0-----:R-:W-:Y:S01]  /*cca0*/  STG.E desc[UR36][R16.64], R5 ;  /* 0x0000000510007986 */ /* 0x001fe2000c101924 */
[----:B------:R-:W-:Y:S05]  /*ccb0*/  EXIT ;  /* 0x000000000000794d */ /* 0x000fea0003800000 */
.L_x_2001:
[----:B------:R-:W0:Y:S02]  /*ccc0*/  F2I.F64.TRUNC R5, R4 ;  /* 0x0000000400057311 */ /* 0x000e24000030d100 */
[----:B0-----:R-:W-:Y:S01]  /*ccd0*/  STG.E.U16 desc[UR36][R16.64], R5 ;  /* 0x0000000510007986 */ /* 0x001fe2000c101524 */
[----:B------:R-:W-:Y:S05]  /*cce0*/  EXIT ;  /* 0x000000000000794d */ /* 0x000fea0003800000 */
.L_x_1997:
        /* <DEDUP_REMOVED lines=11> */
[----:B------:R-:W-:Y:S01]  /*cda0*/  STG.E desc[UR36][R16.64], R3 ;  /* 0x0000000310007986 */ /* 0x000fe2000c101924 */
[----:B------:R-:W-:Y:S05]  /*cdb0*/  EXIT ;  /* 0x000000000000794d */ /* 0x000fea0003800000 */
.L_x_2004:
[----:B------:R-:W-:Y:S01]  /*cdc0*/  UMOV UR4, 0xf0000000 ;  /* 0xf000000000047882 */ /* 0x000fe20000000000 */
[----:B------:R-:W-:Y:S01]  /*cdd0*/  UMOV UR5, 0x380fffff ;  /* 0x380fffff00057882 */ /* 0x000fe20000000000 */
[----:B------:R-:W0:Y:S01]  /*cde0*/  F2F.F32.F64 R0, R4 ;  /* 0x0000000400007310 */ /* 0x000e220000301000 */
[----:B------:R-:W-:-:S14]  /*cdf0*/  DSETP.GEU.AND P0, PT, |R4|, UR4, PT ;  /* 0x0000000404007e2a */ /* 0x000fdc000bf0e200 */
[----:B0-----:R-:W-:-:S05]  /*ce00*/  @!P0 FMUL R0, R0, 1.175494350822287508e-38 ;  /* 0x0080000000008820 */ /* 0x001fca0000400000 */
[----:B------:R-:W-:-:S05]  /*ce10*/  F2FP.F16.F32.PACK_AB R0, RZ, R0 ;  /* 0x00000000ff00723e */ /* 0x000fca00000000ff */
[----:B------:R-:W-:Y:S01]  /*ce20*/  STG.E.U16 desc[UR36][R16.64], R0 ;  /* 0x0000000010007986 */ /* 0x000fe2000c101524 */
[----:B------:R-:W-:Y:S05]  /*ce30*/  EXIT ;  /* 0x000000000000794d */ /* 0x000fea0003800000 */
.L_x_2003:
        /* <DEDUP_REMOVED lines=12> */
[----:B------:R-:W-:Y:S01]  /*cf00*/  STG.E.64 desc[UR36][R16.64], R2 ;  /* 0x0000000210007986 */ /* 0x000fe2000c101b24 */
[----:B------:R-:W-:Y:S05]  /*cf10*/  EXIT ;  /* 0x000000000000794d */ /* 0x000fea0003800000 */
.L_x_2006:
[----:B------:R-:W-:Y:S01]  /*cf20*/  UMOV UR4, 0xf0000000 ;  /* 0xf000000000047882 */ /* 0x000fe20000000000 */
[----:B------:R-:W-:Y:S01]  /*cf30*/  UMOV UR5, 0x380fffff ;  /* 0x380fffff00057882 */ /* 0x000fe20000000000 */
[----:B------:R-:W0:Y:S01]  /*cf40*/  F2F.F32.F64 R0, R4 ;  /* 0x0000000400007310 */ /* 0x000e220000301000 */
[----:B------:R-:W-:-:S14]  /*cf50*/  DSETP.GEU.AND P0, PT, |R4|, UR4, PT ;  /* 0x0000000404007e2a */ /* 0x000fdc000bf0e200 */
[----:B0-----:R-:W-:-:S05]  /*cf60*/  @!P0 FMUL R0, R0, 1.175494350822287508e-38 ;  /* 0x0080000000008820 */ /* 0x001fca0000400000 */
[----:B------:R-:W-:-:S04]  /*cf70*/  F2FP.F16.F32.PACK_AB R3, RZ, R0 ;  /* 0x00000000ff03723e */ /* 0x000fc800000000ff */
[----:B------:R-:W-:-:S05]  /*cf80*/  PRMT R3, R3, 0x5410, RZ ;  /* 0x0000541003037816 */ /* 0x000fca00000000ff */
[----:B------:R-:W-:Y:S01]  /*cf90*/  STG.E desc[UR36][R16.64], R3 ;  /* 0x0000000310007986 */ /* 0x000fe2000c101924 */
[----:B------:R-:W-:Y:S05]  /*cfa0*/  EXIT ;  /* 0x000000000000794d */ /* 0x000fea0003800000 */
.L_x_2005:
[----:B------:R-:W-:Y:S01]  /*cfb0*/  STG.E.64 desc[UR36][R16.64], R4 ;  /* 0x0000000410007986 */ /* 0x000fe2000c101b24 */
[----:B------:R-:W-:Y:S05]  /*cfc0*/  EXIT ;  /* 0x000000000000794d */ /* 0x000fea0003800000 */
.L_x_1996:
        /* <DEDUP_REMOVED lines=10> */
[----:B------:R-:W-:Y:S01]  /*d070*/  STG.E.U8 desc[UR36][R16.64], R3 ;  /* 0x0000000310007986 */ /* 0x000fe2000c101124 */
[----:B------:R-:W-:Y:S05]  /*d080*/  EXIT ;  /* 0x000000000000794d */ /* 0x000fea0003800000 */
.L_x_2009:
[----:B------:R-:W-:-:S05]  /*d090*/  CS2R R6, SRZ ;  /* 0x0000000000067805 */ /* 0x000fca000001ff00 */
[----:B------:R-:W-:Y:S01]  /*d0a0*/  STG.E.128 desc[UR36][R16.64], R4 ;  /* 0x0000000410007986 */ /* 0x000fe2000c101d24 */
[----:B------:R-:W-:Y:S05]  /*d0b0*/  EXIT ;  /* 0x000000000000794d */ /* 0x000fea0003800000 */
.L_x_2008:
        /* <DEDUP_REMOVED lines=25> */
.L_x_2013:
[----:B------:R-:W-:Y:S05]  /*d250*/  BSYNC B0 ;  /* 0x0000000000007941 */ /* 0x000fea0003800000 */
.L_x_2012:
[----:B------:R-:W-:-:S05]  /*d260*/  LOP3.LUT R3, R0, R3, RZ, 0xfc, !PT ;  /* 0x0000000300037212 */ /* 0x000fca00078efcff */
[----:B------:R-:W-:Y:S01]  /*d270*/  STG.E.U8 desc[UR36][R16.64], R3 ;  /* 0x0000000310007986 */ /* 0x000fe2000c101124 */
[----:B------:R-:W-:Y:S05]  /*d280*/  EXIT ;  /* 0x000000000000794d */ /* 0x000fea0003800000 */
.L_x_2011:
        /* <DEDUP_REMOVED lines=17> */
.L_x_2015:
[----:B------:R-:W-:Y:S01]  /*d3a0*/  IMAD.MOV.U32 R0, RZ, RZ, 0x7f ;  /* 0x0000007fff007424 */ /* 0x000fe200078e00ff */
[----:B------:R-:W-:-:S04]  /*d3b0*/  ISETP.GT.U32.AND P0, PT, R2, 0x7f800000, PT ;  /* 0x7f8000000200780c */ /* 0x000fc80003f04070 */
[----:B------:R-:W-:-:S09]  /*d3c0*/  SEL R0, R0, 0x7c, P0 ;  /* 0x0000007c00007807 */ /* 0x000fd20000000000 */
.L_x_2016:
[----:B------:R-:W-:Y:S05]  /*d3d0*/  BSYNC B0 ;  /* 0x0000000000007941 */ /* 0x000fea0003800000 */
.L_x_2014:
[----:B------:R-:W-:-:S04]  /*d3e0*/  LOP3.LUT R2, R3, 0x80000000, RZ, 0xc0, !PT ;  /* 0x8000000003027812 */ /* 0x000fc800078ec0ff */
[----:B------:R-:W-:-:S04]  /*d3f0*/  SHF.R.U32.HI R3, RZ, 0x18, R2 ;  /* 0x00000018ff037819 */ /* 0x000fc80000011602 */
[----:B------:R-:W-:-:S05]  /*d400*/  LOP3.LUT R3, R0, R3, RZ, 0xfc, !PT ;  /* 0x0000000300037212 */ /* 0x000fca00078efcff */
[----:B------:R-:W-:Y:S01]  /*d410*/  STG.E.U8 desc[UR36][R16.64], R3 ;  /* 0x0000000310007986 */ /* 0x000fe2000c101124 */
[----:B------:R-:W-:Y:S05]  /*d420*/  EXIT ;  /* 0x000000000000794d */ /* 0x000fea0003800000 */
.L_x_2010:
[----:B------:R-:W-:Y:S01]  /*d430*/  UMOV UR4, 0xf0000000 ;  /* 0xf000000000047882 */ /* 0x000fe20000000000 */
[----:B------:R-:W-:Y:S01]  /*d440*/  UMOV UR5, 0x380fffff ;  /* 0x380fffff00057882 */ /* 0x000fe20000000000 */
[----:B------:R-:W0:Y:S01]  /*d450*/  F2F.F32.F64 R0, R4 ;  /* 0x0000000400007310 */ /* 0x000e220000301000 */
[----:B------:R-:W-:-:S14]  /*d460*/  DSETP.GEU.AND P0, PT, |R4|, UR4, PT ;  /* 0x0000000404007e2a */ /* 0x000fdc000bf0e200 */
[----:B0-----:R-:W-:-:S05]  /*d470*/  @!P0 FMUL R0, R0, 1.175494350822287508e-38 ;  /* 0x0080000000008820 */ /* 0x001fca0000400000 */
[----:B------:R-:W-:-:S05]  /*d480*/  F2FP.BF16.F32.PACK_AB R0, RZ, R0 ;  /* 0x00000000ff00723e */ /* 0x000fca00000010ff */
[----:B------:R-:W-:Y:S01]  /*d490*/  STG.E.U16 desc[UR36][R16.64], R0 ;  /* 0x0000000010007986 */ /* 0x000fe2000c101524 */
[----:B------:R-:W-:Y:S05]  /*d4a0*/  EXIT ;  /* 0x000000000000794d */ /* 0x000fea0003800000 */
.L_x_2007:
        /* <DEDUP_REMOVED lines=9> */
[----:B0-----:R-:W-:Y:S01]  /*d540*/  STG.E.U16 desc[UR36][R16.64], R5 ;  /* 0x0000000510007986 */ /* 0x001fe2000c101524 */
[----:B------:R-:W-:Y:S05]  /*d550*/  EXIT ;  /* 0x000000000000794d */ /* 0x000fea0003800000 */
.L_x_2019:
        /* <DEDUP_REMOVED lines=21> */
.L_x_2022:
[----:B------:R-:W-:-:S04]  /*d6b0*/  LOP3.LUT R2, R3, 0x80000000, RZ, 0xc0, !PT ;  /* 0x8000000003027812 */ /* 0x000fc800078ec0ff */
[----:B------:R-:W-:-:S04]  /*d6c0*/  SHF.R.U32.HI R3, RZ, 0x18, R2 ;  /* 0x00000018ff037819 */ /* 0x000fc80000011602 */
[----:B------:R-:W-:-:S04]  /*d6d0*/  LOP3.LUT R0, R0, R3, RZ, 0xfc, !PT ;  /* 0x0000000300007212 */ /* 0x000fc800078efcff */
[----:B------:R-:W-:-:S07]  /*d6e0*/  PRMT R8, R0, 0x7610, R8 ;  /* 0x0000761000087816 */ /* 0x000fce0000000008 */
.L_x_2021:
[----:B------:R-:W-:Y:S05]  /*d6f0*/  BSYNC B0 ;  /* 0x0000000000007941 */ /* 0x000fea0003800000 */
.L_x_2020:
[----:B------:R-:W-:Y:S01]  /*d700*/  STG.E.U8 desc[UR36][R16.64], R8 ;  /* 0x0000000810007986 */ /* 0x000fe2000c101124 */
[----:B------:R-:W-:Y:S05]  /*d710*/  EXIT ;  /* 0x000000000000794d */ /* 0x000fea0003800000 */
.L_x_2018:
        /* <DEDUP_REMOVED lines=21> */
.L_x_2025:
[----:B------:R-:W-:-:S04]  /*d870*/  LOP3.LUT R2, R3, 0x80000000, RZ, 0xc0, !PT ;  /* 0x8000000003027812 */ /* 0x000fc800078ec0ff */
[----:B------:R-:W-:-:S04]  /*d880*/  SHF.R.U32.HI R3, RZ, 0x18, R2 ;  /* 0x00000018ff037819 */ /* 0x000fc80000011602 */
[----:B------:R-:W-:-:S04]  /*d890*/  LOP3.LUT R0, R0, R3, RZ, 0xfc, !PT ;  /* 0x0000000300007212 */ /* 0x000fc800078efcff */
[----:B------:R-:W-:-:S07]  /*d8a0*/  PRMT R8, R0, 0x7610, R8 ;  /* 0x0000761000087816 */ /* 0x000fce0000000008 */
.L_x_2024:
[----:B------:R-:W-:Y:S05]  /*d8b0*/  BSYNC B0 ;  /* 0x0000000000007941 */ /* 0x000fea0003800000 */
.L_x_2023:
[----:B------:R-:W-:Y:S01]  /*d8c0*/  STG.E.U8 desc[UR36][R16.64], R8 ;  /* 0x0000000810007986 */ /* 0x000fe2000c101124 */
[----:B------:R-:W-:Y:S05]  /*d8d0*/  EXIT ;  /* 0x000000000000794d */ /* 0x000fea0003800000 */
.L_x_2017:
        /* <DEDUP_REMOVED lines=26> */
.L_x_2000:
[----:B------:R-:W-:Y:S01]  /*da80*/  MOV R0, 0x0 ;  /* 0x0000000000007802 */ /* 0x000fe20000000f00 */
[----:B------:R-:W-:Y:S01]  /*da90*/  ULDC.64 UR4, c[0x4][0x128] ;  /* 0x01004a0000047ab9 */ /* 0x000fe20000000a00 */
[----:B------:R-:W-:Y:S01]  /*daa0*/  ULDC.64 UR6, c[0x4][0x10] ;  /* 0x0100040000067ab9 */ /* 0x000fe20000000a00 */
[----:B------:R-:W-:Y:S01]  /*dab0*/  IMAD.U32 R4, RZ, RZ, UR4 ;  /* 0x00000004ff047e24 */ /* 0x000fe2000f8e00ff */
[----:B------:R0:W1:Y:S01]  /*dac0*/  LDC.64 R2, c[0x4][R0] ;  /* 0x0100000000027b82 */ /* 0x0000620000000a00 */
[----:B------:R-:W-:Y:S01]  /*dad0*/  MOV R5, UR5 ;  /* 0x0000000500057c02 */ /* 0x000fe20008000f00 */
        /* <DEDUP_REMOVED lines=10> */
.L_x_2028:
[----:B------:R-:W-:Y:S05]  /*db80*/  EXIT ;  /* 0x000000000000794d */ /* 0x000fea0003800000 */
.L_x_2027:
[----:B------:R-:W0:Y:S02]  /*db90*/  F2I.U64.F64.TRUNC R4, R4 ;  /* 0x0000000400047311 */ /* 0x000e24000030d800 */
[----:B0-----:R-:W-:Y:S01]  /*dba0*/  STG.E.64 desc[UR36][R16.64], R4 ;  /* 0x0000000410007986 */ /* 0x001fe2000c101b24 */
[----:B------:R-:W-:Y:S05]  /*dbb0*/  EXIT ;  /* 0x000000000000794d */ /* 0x000fea0003800000 */
.L_x_2026:
[----:B------:R-:W0:Y:S02]  /*dbc0*/  F2I.U32.F64.TRUNC R5, R4 ;  /* 0x0000000400057311 */ /* 0x000e24000030d000 */
[----:B0-----:R-:W-:Y:S01]  /*dbd0*/  STG.E desc[UR36][R16.64], R5 ;  /* 0x0000000510007986 */ /* 0x001fe2000c101924 */
[----:B------:R-:W-:Y:S05]  /*dbe0*/  EXIT ;  /* 0x000000000000794d */ /* 0x000fea0003800000 */
        .type           $_ZN2at6native18elementwise_kernelILi128ELi4EZNS0_15gpu_kernel_implIZZZNS0_15sin_kernel_cudaERNS_18TensorIteratorBaseEENKUlvE0_clEvENKUlvE_clEvEUldE_EEvS4_RKT_EUliE_EEviT1_$__internal_trig_reduction_slowpathd,@function
        .size           $_ZN2at6native18elementwise_kernelILi128ELi4EZNS0_15gpu_kernel_implIZZZNS0_15sin_kernel_cudaERNS_18TensorIteratorBaseEENKUlvE0_clEvENKUlvE_clEvEUldE_EEvS4_RKT_EUliE_EEviT1_$__internal_trig_reduction_slowpathd,(.L_x_2609 - $_ZN2at6native18elementwise_kernelILi128ELi4EZNS0_15gpu_kernel_implIZZZNS0_15sin_kernel_cudaERNS_18TensorIteratorBaseEENKUlvE0_clEvENKUlvE_clEvEUldE_EEvS4_RKT_EUliE_EEviT1_$__internal_trig_reduction_slowpathd)
$_ZN2at6native18elementwise_kernelILi128ELi4EZNS0_15gpu_kernel_implIZZZNS0_15sin_kernel_cudaERNS_18TensorIteratorBaseEENKUlvE0_clEvENKUlvE_clEvEUldE_EEvS4_RKT_EUliE_EEviT1_$__internal_trig_reduction_slowpathd:
[----:B------:R-:W-:Y:S01]  /*dbf0*/  SHF.R.U32.HI R7, RZ, 0x14, R3 ;  /* 0x00000014ff077819 */ /* 0x000fe20000011603 */
[----:B------:R-:W-:-:S03]  /*dc00*/  IMAD.MOV.U32 R9, RZ, RZ, RZ ;  /* 0x000000ffff097224 */ /* 0x000fc600078e00ff */
[----:B------:R-:W-:-:S04]  /*dc10*/  LOP3.LUT R5, R7, 0x7ff, RZ, 0xc0, !PT ;  /* 0x000007ff07057812 */ /* 0x000fc800078ec0ff */
[----:B------:R-:W-:-:S13]  /*dc20*/  ISETP.NE.AND P0, PT, R5, 0x7ff, PT ;  /* 0x000007ff0500780c */ /* 0x000fda0003f05270 */
[----:B------:R-:W-:Y:S05]  /*dc30*/  @!P0 BRA `(.L_x_2029) ;  /* 0x00000008003c8947 */ /* 0x000fea0003800000 */
[----:B------:R-:W-:Y:S01]  /*dc40*/  VIADD R5, R5, 0xfffffc00 ;  /* 0xfffffc0005057836 */ /* 0x000fe20000000000 */
[----:B------:R-:W-:Y:S01]  /*dc50*/  BSSY B1, `(.L_x_2030) ;  /* 0x0000033000017945 */ /* 0x000fe20003800000 */
[----:B------:R-:W-:Y:S01]  /*dc60*/  VIADD R7, R7, 0xfffffc00 ;  /* 0xfffffc0007077836 */ /* 0x000fe20000000000 */
[----:B------:R-:W-:Y:S02]  /*dc70*/  CS2R R20, SRZ ;  /* 0x0000000000147805 */ /* 0x000fe4000001ff00 */
[----:B------:R-:W-:Y:S02]  /*dc80*/  SHF.R.U32.HI R6, RZ, 0x6, R5 ;  /* 0x00000006ff067819 */ /* 0x000fe40000011605 */
[----:B------:R-:W-:Y:S02]  /*dc90*/  LOP3.LUT P2, R7, R7, 0x3f, RZ, 0xc0, !PT ;  /* 0x0000003f07077812 */ /* 0x000fe4000784c0ff */
[C---:B------:R-:W-:Y:S02]  /*dca0*/  IADD3 R8, -R6.reuse, 0x10, RZ ;  /* 0x0000001006087810 */ /* 0x040fe40007ffe1ff */
[----:B------:R-:W-:-:S02]  /*dcb0*/  IADD3 R5, -R6, 0x13, RZ ;  /* 0x0000001306057810 */ /* 0x000fc40007ffe1ff */
[----:B------:R-:W-:Y:S02]  /*dcc0*/  ISETP.GT.AND P0, PT, R8, 0xe, PT ;  /* 0x0000000e0800780c */ /* 0x000fe40003f04270 */
[----:B------:R-:W-:Y:S02]  /*dcd0*/  IADD3 R6, -R6, 0xf, RZ ;  /* 0x0000000f06067810 */ /* 0x000fe40007ffe1ff */
[----:B------:R-:W-:-:S03]  /*dce0*/  SEL R5, R5, 0x12, !P0 ;  /* 0x0000001205057807 */ /* 0x000fc60004000000 */
[----:B------:R-:W-:Y:S01]  /*dcf0*/  IMAD.MOV.U32 R11, RZ, RZ, R6 ;  /* 0x000000ffff0b7224 */ /* 0x000fe200078e0006 */
[----:B------:R-:W-:-:S13]  /*dd00*/  ISETP.GT.AND P0, PT, R8, R5, PT ;  /* 0x000000050800720c */ /* 0x000fda0003f04270 */
[----:B------:R-:W-:Y:S05]  /*dd10*/  @P0 BRA `(.L_x_2031) ;  /* 0x0000000000980947 */ /* 0x000fea0003800000 */
[----:B------:R-:W0:Y:S01]  /*dd20*/  LDC.64 R12, c[0x4][0x140] ;  /* 0x01005000ff0c7b82 */ /* 0x000e220000000a00 */
[----:B------:R-:W-:Y:S01]  /*dd30*/  SHF.L.U64.HI R10, R0, 0xb, R3 ;  /* 0x0000000b000a7819 */ /* 0x000fe20000010203 */
[----:B------:R-:W-:Y:S01]  /*dd40*/  IMAD.MOV.U32 R11, RZ, RZ, R6 ;  /* 0x000000ffff0b7224 */ /* 0x000fe200078e0006 */
[----:B------:R-:W-:Y:S02]  /*dd50*/  CS2R R20, SRZ ;  /* 0x0000000000147805 */ /* 0x000fe4000001ff00 */
[----:B------:R-:W-:-:S03]  /*dd60*/  LOP3.LUT R10, R10, 0x80000000, RZ, 0xfc, !PT ;  /* 0x800000000a0a7812 */ /* 0x000fc600078efcff */
[----:B------:R-:W1:Y:S01]  /*dd70*/  LDC.64 R8, c[0x0][0x208] ;  /* 0x00008200ff087b82 */ /* 0x000e620000000a00 */
[----:B0-----:R-:W-:-:S04]  /*dd80*/  IMAD.WIDE R12, R6, 0x8, R12 ;  /* 0x00000008060c7825 */ /* 0x001fc800078e020c */
[----:B------:R-:W-:Y:S02]  /*dd90*/  IMAD.MOV.U32 R15, RZ, RZ, R13 ;  /* 0x000000ffff0f7224 */ /* 0x000fe400078e000d */
[----:B------:R-:W-:Y:S02]  /*dda0*/  IMAD.SHL.U32 R13, R0, 0x800, RZ ;  /* 0x00000800000d7824 */ /* 0x000fe400078e00ff */
[----:B-1----:R-:W-:-:S07]  /*ddb0*/  IMAD.MOV.U32 R0, RZ, RZ, R1 ;  /* 0x000000ffff007224 */ /* 0x002fce00078e0001 */
.L_x_2032:
[----:B------:R-:W-:Y:S01]  /*ddc0*/  R2UR UR4, R8 ;  /* 0x00000000080472ca */ /* 0x000fe200000e0000 */
[----:B------:R-:W-:Y:S01]  /*ddd0*/  IMAD.MOV.U32 R24, RZ, RZ, R12 ;  /* 0x000000ffff187224 */ /* 0x000fe200078e000c */
[----:B------:R-:W-:Y:S01]  /*dde0*/  R2UR UR5, R9 ;  /* 0x00000000090572ca */ /* 0x000fe200000e0000 */
[----:B------:R-:W-:-:S12]  /*ddf0*/  IMAD.MOV.U32 R25, RZ, RZ, R15 ;  /* 0x000000ffff197224 */ /* 0x000fd800078e000f */
[----:B------:R-:W2:Y:S01]  /*de00*/  LDG.E.64.CONSTANT R24, desc[UR4][R24.64] ;  /* 0x0000000418187981 */ /* 0x000ea2000c1e9b00 */
[----:B------:R-:W-:Y:S02]  /*de10*/  IMAD.MOV.U32 R26, RZ, RZ, R20 ;  /* 0x000000ffff1a7224 */ /* 0x000fe400078e0014 */
[----:B------:R-:W-:Y:S02]  /*de20*/  IMAD.MOV.U32 R27, RZ, RZ, R21 ;  /* 0x000000ffff1b7224 */ /* 0x000fe400078e0015 */
[----:B------:R-:W-:Y:S02]  /*de30*/  VIADD R11, R11, 0x1 ;  /* 0x000000010b0b7836 */ /* 0x000fe40000000000 */
[----:B--2---:R-:W-:-:S04]  /*de40*/  IMAD.WIDE.U32 R26, P3, R24, R13, R26 ;  /* 0x0000000d181a7225 */ /* 0x004fc8000786001a */
[CC--:B------:R-:W-:Y:S02]  /*de50*/  IMAD R21, R24.reuse, R10.reuse, RZ ;  /* 0x0000000a18157224 */ /* 0x0c0fe400078e02ff */
[----:B------:R-:W-:Y:S02]  /*de60*/  IMAD R14, R25, R13, RZ ;  /* 0x0000000d190e7224 */ /* 0x000fe400078e02ff */
[----:B------:R-:W-:Y:S01]  /*de70*/  IMAD.HI.U32 R18, R24, R10, RZ ;  /* 0x0000000a18127227 */ /* 0x000fe200078e00ff */
[----:B------:R-:W-:-:S03]  /*de80*/  IADD3 R21, P0, R21, R27, RZ ;  /* 0x0000001b15157210 */ /* 0x000fc60007f1e0ff */
[C---:B------:R-:W-:Y:S01]  /*de90*/  IMAD R24, R25.reuse, R10, RZ ;  /* 0x0000000a19187224 */ /* 0x040fe200078e02ff */
[----:B------:R-:W-:Y:S01]  /*dea0*/  IADD3 R27, P1, R14, R21, RZ ;  /* 0x000000150e1b7210 */ /* 0x000fe20007f3e0ff */
[----:B------:R-:W-:-:S04]  /*deb0*/  IMAD.HI.U32 R14, R25, R13, RZ ;  /* 0x0000000d190e7227 */ /* 0x000fc800078e00ff */
[----:B------:R-:W-:Y:S01]  /*dec0*/  IMAD.X R21, RZ, RZ, R18, P3 ;  /* 0x000000ffff157224 */ /* 0x000fe200018e0612 */
[----:B------:R-:W-:Y:S01]  /*ded0*/  ISETP.GE.AND P3, PT, R11, R5, PT ;  /* 0x000000050b00720c */ /* 0x000fe20003f66270 */
[----:B------:R-:W-:Y:S01]  /*dee0*/  IMAD.HI.U32 R18, R25, R10, RZ ;  /* 0x0000000a19127227 */ /* 0x000fe200078e00ff */
[----:B------:R0:W-:Y:S02]  /*def0*/  STL.64 [R0], R26 ;  /* 0x0000001a00007387 */ /* 0x0001e40000100a00 */
[----:B------:R-:W-:-:S04]  /*df00*/  IADD3.X R21, P0, R14, R21, RZ, P0, !PT ;  /* 0x000000150e157210 */ /* 0x000fc8000071e4ff */
[----:B------:R-:W-:Y:S01]  /*df10*/  IADD3.X R20, P1, R24, R21, RZ, P1, !PT ;  /* 0x0000001518147210 */ /* 0x000fe20000f3e4ff */
[----:B------:R-:W-:Y:S01]  /*df20*/  IMAD.X R18, RZ, RZ, R18, P0 ;  /* 0x000000ffff127224 */ /* 0x000fe200000e0612 */
[----:B------:R-:W-:-:S04]  /*df30*/  IADD3 R12, P0, R12, 0x8, RZ ;  /* 0x000000080c0c7810 */ /* 0x000fc80007f1e0ff */
[----:B------:R-:W-:Y:S01]  /*df40*/  IADD3.X R21, RZ, R18, RZ, P1, !PT ;  /* 0x00000012ff157210 */ /* 0x000fe20000ffe4ff */
[----:B------:R-:W-:Y:S02]  /*df50*/  IMAD.X R15, RZ, RZ, R15, P0 ;  /* 0x000000ffff0f7224 */ /* 0x000fe400000e060f */
[----:B0-----:R-:W-:Y:S01]  /*df60*/  VIADD R0, R0, 0x8 ;  /* 0x0000000800007836 */ /* 0x001fe20000000000 */
[----:B------:R-:W-:Y:S06]  /*df70*/  @!P3 BRA `(.L_x_2032) ;  /* 0xfffffffc0090b947 */ /* 0x000fec000383ffff */
.L_x_2031:
[----:B------:R-:W-:Y:S05]  /*df80*/  BSYNC B1 ;  /* 0x0000000000017941 */ /* 0x000fea0003800000 */
.L_x_2030:
[----:B------:R-:W-:-:S04]  /*df90*/  IMAD.IADD R6, R11, 0x1, -R6 ;  /* 0x000000010b067824 */ /* 0x000fc800078e0a06 */
[----:B------:R-:W-:-:S05]  /*dfa0*/  IMAD R25, R6, 0x8, R1 ;  /* 0x0000000806197824 */ /* 0x000fca00078e0201 */
[----:B------:R0:W-:Y:S04]  /*dfb0*/  STL.64 [R25], R20 ;  /* 0x0000001419007387 */ /* 0x0001e80000100a00 */
[----:B------:R-:W2:Y:S04]  /*dfc0*/  LDL.64 R10, [R1+0x10] ;  /* 0x00001000010a7983 */ /* 0x000ea80000100a00 */
[----:B------:R-:W3:Y:S04]  /*dfd0*/  @P2 LDL.64 R12, [R1+0x8] ;  /* 0x00000800010c2983 */ /* 0x000ee80000100a00 */
[----:B------:R-:W4:Y:S01]  /*dfe0*/  LDL.64 R8, [R1+0x18] ;  /* 0x0000180001087983 */ /* 0x000f220000100a00 */
[----:B------:R-:W-:Y:S01]  /*dff0*/  @P2 IADD3 R5, -R7, 0x40, RZ ;  /* 0x0000004007052810 */ /* 0x000fe20007ffe1ff */
[----:B------:R-:W-:Y:S01]  /*e000*/  UMOV UR4, URZ ;  /* 0x0000003f00047c82 */ /* 0x000fe20008000000 */
[----:B--2---:R-:W-:-:S02]  /*e010*/  @P2 SHF.L.U32 R15, R10, R7, RZ ;  /* 0x000000070a0f2219 */ /* 0x004fc400000006ff */
[-C--:B------:R-:W-:Y:S02]  /*e020*/  @P2 SHF.R.U64 R6, R10, R5.reuse, R11 ;  /* 0x000000050a062219 */ /* 0x080fe4000000120b */
[-CC-:B---3--:R-:W-:Y:S02]  /*e030*/  @P2 SHF.R.U64 R0, R12, R5.reuse, R13.reuse ;  /* 0x000000050c002219 */ /* 0x188fe4000000120d */
[----:B------:R-:W-:Y:S02]  /*e040*/  @P2 SHF.R.U32.HI R12, RZ, R5, R13 ;  /* 0x00000005ff0c2219 */ /* 0x000fe4000001160d */
[----:B------:R-:W-:Y:S02]  /*e050*/  @P2 SHF.L.U64.HI R13, R10, R7, R11 ;  /* 0x000000070a0d2219 */ /* 0x000fe4000001020b */
[----:B------:R-:W-:Y:S02]  /*e060*/  @P2 LOP3.LUT R10, R0, R15, RZ, 0xfc, !PT ;  /* 0x0000000f000a2212 */ /* 0x000fe400078efcff */
[----:B----4-:R-:W-:-:S02]  /*e070*/  @P2 SHF.L.U32 R15, R8, R7, RZ ;  /* 0x00000007080f2219 */ /* 0x010fc400000006ff */
[----:B------:R-:W-:Y:S02]  /*e080*/  @P2 SHF.R.U32.HI R5, RZ, R5, R11 ;  /* 0x00000005ff052219 */ /* 0x000fe4000001160b */
[----:B------:R-:W-:Y:S02]  /*e090*/  @P2 SHF.L.U64.HI R0, R8, R7, R9 ;  /* 0x0000000708002219 */ /* 0x000fe40000010209 */
[----:B------:R-:W-:Y:S02]  /*e0a0*/  @P2 LOP3.LUT R11, R12, R13, RZ, 0xfc, !PT ;  /* 0x0000000d0c0b2212 */ /* 0x000fe400078efcff */
[----:B------:R-:W-:Y:S02]  /*e0b0*/  @P2 LOP3.LUT R8, R15, R6, RZ, 0xfc, !PT ;  /* 0x000000060f082212 */ /* 0x000fe400078efcff */
[C-C-:B------:R-:W-:Y:S01]  /*e0c0*/  SHF.L.U64.HI R6, R10.reuse, 0x2, R11.reuse ;  /* 0x000000020a067819 */ /* 0x140fe2000001020b */
[----:B------:R-:W-:Y:S01]  /*e0d0*/  IMAD.SHL.U32 R10, R10, 0x4, RZ ;  /* 0x000000040a0a7824 */ /* 0x000fe200078e00ff */
[----:B------:R-:W-:Y:S01]  /*e0e0*/  SHF.R.U32.HI R11, RZ, 0x1e, R11 ;  /* 0x0000001eff0b7819 */ /* 0x000fe2000001160b */
[----:B------:R-:W-:Y:S01]  /*e0f0*/  IMAD.SHL.U32 R12, R8, 0x4, RZ ;  /* 0x00000004080c7824 */ /* 0x000fe200078e00ff */
[----:B------:R-:W-:-:S02]  /*e100*/  @P2 LOP3.LUT R9, R0, R5, RZ, 0xfc, !PT ;  /* 0x0000000500092212 */ /* 0x000fc400078efcff */
[----:B------:R-:W-:Y:S02]  /*e110*/  IADD3 RZ, P0, RZ, -R10, RZ ;  /* 0x8000000affff7210 */ /* 0x000fe40007f1e0ff */
[----:B------:R-:W-:Y:S02]  /*e120*/  LOP3.LUT R7, RZ, R6, RZ, 0x33, !PT ;  /* 0x00000006ff077212 */ /* 0x000fe400078e33ff */
[----:B------:R-:W-:Y:S02]  /*e130*/  LOP3.LUT R12, R11, R12, RZ, 0xfc, !PT ;  /* 0x0000000c0b0c7212 */ /* 0x000fe400078efcff */
[----:B------:R-:W-:Y:S02]  /*e140*/  SHF.L.U64.HI R11, R8, 0x2, R9 ;  /* 0x00000002080b7819 */ /* 0x000fe40000010209 */
[----:B------:R-:W-:Y:S02]  /*e150*/  IADD3.X R7, P0, RZ, R7, RZ, P0, !PT ;  /* 0x00000007ff077210 */ /* 0x000fe4000071e4ff */
[----:B------:R-:W-:-:S02]  /*e160*/  LOP3.LUT R5, RZ, R12, RZ, 0x33, !PT ;  /* 0x0000000cff057212 */ /* 0x000fc400078e33ff */
[----:B------:R-:W-:Y:S02]  /*e170*/  LOP3.LUT R8, RZ, R11, RZ, 0x33, !PT ;  /* 0x0000000bff087212 */ /* 0x000fe400078e33ff */
[----:B------:R-:W-:Y:S02]  /*e180*/  IADD3.X R5, P0, RZ, R5, RZ, P0, !PT ;  /* 0x00000005ff057210 */ /* 0x000fe4000071e4ff */
[----:B------:R-:W-:-:S03]  /*e190*/  SHF.R.U32.HI R0, RZ, 0x1d, R9 ;  /* 0x0000001dff007819 */ /* 0x000fc60000011609 */
[----:B------:R-:W-:Y:S01]  /*e1a0*/  IMAD.X R8, RZ, RZ, R8, P0 ;  /* 0x000000ffff087224 */ /* 0x000fe200000e0608 */
[----:B------:R-:W-:-:S04]  /*e1b0*/  LOP3.LUT P1, RZ, R0, 0x1, RZ, 0xc0, !PT ;  /* 0x0000000100ff7812 */ /* 0x000fc8000782c0ff */
[----:B------:R-:W-:Y:S02]  /*e1c0*/  SEL R8, R11, R8, !P1 ;  /* 0x000000080b087207 */ /* 0x000fe40004800000 */
[----:B------:R-:W-:Y:S02]  /*e1d0*/  SEL R13, R12, R5, !P1 ;  /* 0x000000050c0d7207 */ /* 0x000fe40004800000 */
[----:B------:R-:W-:Y:S02]  /*e1e0*/  ISETP.NE.U32.AND P0, PT, R8, RZ, PT ;  /* 0x000000ff0800720c */ /* 0x000fe40003f05070 */
[----:B------:R-:W-:Y:S02]  /*e1f0*/  SEL R6, R6, R7, !P1 ;  /* 0x0000000706067207 */ /* 0x000fe40004800000 */
[----:B------:R-:W-:Y:S01]  /*e200*/  SEL R11, R13, R8, !P0 ;  /* 0x000000080d0b7207 */ /* 0x000fe20004000000 */
[----:B------:R-:W-:-:S05]  /*e210*/  @P1 IMAD.MOV R10, RZ, RZ, -R10 ;  /* 0x000000ffff0a1224 */ /* 0x000fca00078e0a0a */
[----:B------:R-:W1:Y:S02]  /*e220*/  FLO.U32 R11, R11 ;  /* 0x0000000b000b7300 */ /* 0x000e6400000e0000 */
[C---:B-1----:R-:W-:Y:S02]  /*e230*/  IADD3 R12, -R11.reuse, 0x1f, RZ ;  /* 0x0000001f0b0c7810 */ /* 0x042fe40007ffe1ff */
[----:B------:R-:W-:-:S03]  /*e240*/  IADD3 R5, -R11, 0x3f, RZ ;  /* 0x0000003f0b057810 */ /* 0x000fc60007ffe1ff */
[----:B------:R-:W-:-:S05]  /*e250*/  @P0 IMAD.MOV R5, RZ, RZ, R12 ;  /* 0x000000ffff050224 */ /* 0x000fca00078e020c */
[C---:B------:R-:W-:Y:S02]  /*e260*/  ISETP.NE.U32.AND P0, PT, R5.reuse, RZ, PT ;  /* 0x000000ff0500720c */ /* 0x040fe40003f05070 */
[----:B------:R-:W-:Y:S02]  /*e270*/  IADD3 R7, -R5, 0x40, RZ ;  /* 0x0000004005077810 */ /* 0x000fe40007ffe1ff */
[----:B------:R-:W-:Y:S02]  /*e280*/  ISETP.NE.AND.EX P0, PT, RZ, RZ, PT, P0 ;  /* 0x000000ffff00720c */ /* 0x000fe40003f05300 */
[C---:B------:R-:W-:Y:S02]  /*e290*/  SHF.L.U32 R15, R13.reuse, R5, RZ ;  /* 0x000000050d0f7219 */ /* 0x040fe400000006ff */
[----:B------:R-:W-:Y:S02]  /*e2a0*/  SHF.R.U64 R10, R10, R7, R6 ;  /* 0x000000070a0a7219 */ /* 0x000fe40000001206 */
[----:B0-----:R-:W-:-:S02]  /*e2b0*/  SHF.L.U64.HI R21, R13, R5, R8 ;  /* 0x000000050d157219 */ /* 0x001fc40000010208 */
[----:B------:R-:W-:Y:S01]  /*e2c0*/  SHF.R.U32.HI R6, RZ, R7, R6 ;  /* 0x00000007ff067219 */ /* 0x000fe20000011606 */
[----:B------:R-:W-:-:S04]  /*e2d0*/  IMAD.MOV.U32 R7, RZ, RZ, RZ ;  /* 0x000000ffff077224 */ /* 0x000fc800078e00ff */
[----:B------:R-:W-:Y:S02]  /*e2e0*/  @P0 LOP3.LUT R13, R10, R15, RZ, 0xfc, !PT ;  /* 0x0000000f0a0d0212 */ /* 0x000fe400078efcff */
[----:B------:R-:W-:-:S03]  /*e2f0*/  @P0 LOP3.LUT R8, R6, R21, RZ, 0xfc, !PT ;  /* 0x0000001506080212 */ /* 0x000fc600078efcff */
[----:B------:R-:W-:-:S04]  /*e300*/  IMAD.WIDE.U32 R10, R13, 0x2168c235, RZ ;  /* 0x2168c2350d0a7825 */ /* 0x000fc800078e00ff */
[----:B------:R-:W-:Y:S01]  /*e310*/  IMAD.MOV.U32 R6, RZ, RZ, R11 ;  /* 0x000000ffff067224 */ /* 0x000fe200078e000b */
[----:B------:R-:W-:Y:S01]  /*e320*/  IADD3 RZ, P0, R10, R10, RZ ;  /* 0x0000000a0aff7210 */ /* 0x000fe20007f1e0ff */
[----:B------:R-:W-:-:S04]  /*e330*/  IMAD.HI.U32 R11, R8, -0x36f0255e, RZ ;  /* 0xc90fdaa2080b7827 */ /* 0x000fc800078e00ff */
[----:B------:R-:W-:-:S04]  /*e340*/  IMAD.WIDE.U32 R6, R13, -0x36f0255e, R6 ;  /* 0xc90fdaa20d067825 */ /* 0x000fc800078e0006 */
[C---:B------:R-:W-:Y:S02]  /*e350*/  IMAD R13, R8.reuse, -0x36f0255e, RZ ;  /* 0xc90fdaa2080d7824 */ /* 0x040fe400078e02ff */
[----:B------:R-:W-:-:S04]  /*e360*/  IMAD.WIDE.U32 R6, P2, R8, 0x2168c235, R6 ;  /* 0x2168c23508067825 */ /* 0x000fc80007840006 */
[----:B------:R-:W-:Y:S01]  /*e370*/  IMAD.X R8, RZ, RZ, R11, P2 ;  /* 0x000000ffff087224 */ /* 0x000fe200010e060b */
[----:B------:R-:W-:Y:S02]  /*e380*/  IADD3 R7, P2, R13, R7, RZ ;  /* 0x000000070d077210 */ /* 0x000fe40007f5e0ff */
[----:B------:R-:W-:Y:S02]  /*e390*/  IADD3.X RZ, P0, R6, R6, RZ, P0, !PT ;  /* 0x0000000606ff7210 */ /* 0x000fe4000071e4ff */
[C---:B------:R-:W-:Y:S01]  /*e3a0*/  ISETP.GT.U32.AND P3, PT, R7.reuse, RZ, PT ;  /* 0x000000ff0700720c */ /* 0x040fe20003f64070 */
[----:B------:R-:W-:Y:S01]  /*e3b0*/  IMAD.X R8, RZ, RZ, R8, P2 ;  /* 0x000000ffff087224 */ /* 0x000fe200010e0608 */
[----:B------:R-:W-:-:S04]  /*e3c0*/  IADD3.X R6, P2, R7, R7, RZ, P0, !PT ;  /* 0x0000000707067210 */ /* 0x000fc8000075e4ff */
[C---:B------:R-:W-:Y:S01]  /*e3d0*/  ISETP.GT.AND.EX P0, PT, R8.reuse, RZ, PT, P3 ;  /* 0x000000ff0800720c */ /* 0x040fe20003f04330 */
[----:B------:R-:W-:-:S03]  /*e3e0*/  IMAD.X R11, R8, 0x1, R8, P2 ;  /* 0x00000001080b7824 */ /* 0x000fc600010e0608 */
[----:B------:R-:W-:Y:S02]  /*e3f0*/  SEL R6, R6, R7, P0 ;  /* 0x0000000706067207 */ /* 0x000fe40000000000 */
[----:B------:R-:W-:Y:S02]  /*e400*/  SEL R7, R11, R8, P0 ;  /* 0x000000080b077207 */ /* 0x000fe40000000000 */
[----:B------:R-:W-:Y:S02]  /*e410*/  IADD3 R6, P2, R6, 0x1, RZ ;  /* 0x0000000106067810 */ /* 0x000fe40007f5e0ff */
[----:B------:R-:W-:Y:S02]  /*e420*/  SEL R8, RZ, 0x1, !P0 ;  /* 0x00000001ff087807 */ /* 0x000fe40004000000 */
[----:B------:R-:W-:Y:S01]  /*e430*/  LOP3.LUT P0, R3, R3, 0x80000000, RZ, 0xc0, !PT ;  /* 0x8000000003037812 */ /* 0x000fe2000780c0ff */
[----:B------:R-:W-:Y:S02]  /*e440*/  IMAD.X R7, RZ, RZ, R7, P2 ;  /* 0x000000ffff077224 */ /* 0x000fe400010e0607 */
[----:B------:R-:W-:Y:S01]  /*e450*/  IMAD.IADD R8, R8, 0x1, R5 ;  /* 0x0000000108087824 */ /* 0x000fe200078e0205 */
[----:B------:R-:W-:-:S02]  /*e460*/  @P1 LOP3.LUT R3, R3, 0x80000000, RZ, 0x3c, !PT ;  /* 0x8000000003031812 */ /* 0x000fc400078e3cff */
[----:B------:R-:W-:Y:S01]  /*e470*/  SHF.R.U64 R6, R6, 0xa, R7 ;  /* 0x0000000a06067819 */ /* 0x000fe20000001207 */
[----:B------:R-:W-:-:S03]  /*e480*/  IMAD.SHL.U32 R8, R8, 0x100000, RZ ;  /* 0x0010000008087824 */ /* 0x000fc600078e00ff */
[----:B------:R-:W-:-:S04]  /*e490*/  IADD3 R6, P2, R6, 0x1, RZ ;  /* 0x0000000106067810 */ /* 0x000fc80007f5e0ff */
[----:B------:R-:W-:-:S04]  /*e4a0*/  LEA.HI.X R7, R7, RZ, RZ, 0x16, P2 ;  /* 0x000000ff07077211 */ /* 0x000fc800010fb4ff */
[--C-:B------:R-:W-:Y:S02]  /*e4b0*/  SHF.R.U64 R5, R6, 0x1, R7.reuse ;  /* 0x0000000106057819 */ /* 0x100fe40000001207 */
[----:B------:R-:W-:Y:S02]  /*e4c0*/  LOP3.LUT R6, R0, 0x1, RZ, 0xc0, !PT ;  /* 0x0000000100067812 */ /* 0x000fe400078ec0ff */
[----:B------:R-:W-:Y:S02]  /*e4d0*/  SHF.R.U32.HI R7, RZ, 0x1, R7 ;  /* 0x00000001ff077819 */ /* 0x000fe40000011607 */
[----:B------:R-:W-:Y:S02]  /*e4e0*/  IADD3 R0, P2, P3, R5, -UR4, RZ ;  /* 0x8000000405007c10 */ /* 0x000fe4000fb5e0ff */
[----:B------:R-:W-:Y:S02]  /*e4f0*/  LEA.HI R9, R9, R6, RZ, 0x2 ;  /* 0x0000000609097211 */ /* 0x000fe400078f10ff */
[----:B------:R-:W-:-:S03]  /*e500*/  IADD3.X R6, R7, 0x3fe00000, ~R8, P2, P3 ;  /* 0x3fe0000007067810 */ /* 0x000fc600017e6c08 */
[----:B------:R-:W-:Y:S01]  /*e510*/  @P0 IMAD.MOV R9, RZ, RZ, -R9 ;  /* 0x000000ffff090224 */ /* 0x000fe200078e0a09 */
[----:B------:R-:W-:-:S07]  /*e520*/  LOP3.LUT R3, R6, R3, RZ, 0xfc, !PT ;  /* 0x0000000306037212 */ /* 0x000fce00078efcff */
.L_x_2029:
[----:B------:R-:W-:Y:S02]  /*e530*/  IMAD.MOV.U32 R5, RZ, RZ, 0x0 ;  /* 0x00000000ff057424 */ /* 0x000fe400078e00ff */
[----:B------:R-:W-:Y:S02]  /*e540*/  IMAD.MOV.U32 R6, RZ, RZ, R0 ;  /* 0x000000ffff067224 */ /* 0x000fe400078e0000 */
[----:B------:R-:W-:Y:S01]  /*e550*/  IMAD.MOV.U32 R7, RZ, RZ, R3 ;  /* 0x000000ffff077224 */ /* 0x000fe200078e0003 */
[----:B------:R-:W-:Y:S06]  /*e560*/  RET.REL.NODEC R4 `(_ZN2at6native18elementwise_kernelILi128ELi4EZNS0_15gpu_kernel_implIZZZNS0_15sin_kernel_cudaERNS_18TensorIteratorBaseEENKUlvE0_clEvENKUlvE_clEvEUldE_EEvS4_RKT_EUliE_EEviT1_) ;  /* 0xffffff1804a47950 */ /* 0x000fec0003c3ffff */
.L_x_2033:
        /* <DEDUP_REMOVED lines=9> */
.L_x_2609:


//--------------------- .text._ZN2at6native27unrolled_elementwise_kernelIZZZNS0_15sin_kernel_cudaERNS_18TensorIteratorBaseEENKUlvE0_clEvENKUlvE_clEvEUldE_St5arrayIPcLm2EELi4E23TrivialOffsetCalculatorILi1EjESB_NS0_6memory12LoadWithCastILi1EEENSC_13StoreWithCastILi1EEEEEviT_T0_T2_T3_T4_T5_ --------------------------
	.section	.text._ZN2at6native27unrolled_elementwise_kernelIZZZNS0_15sin_kernel_cudaERNS_18TensorIteratorBaseEENKUlvE0_clEvENKUlvE_clEvEUldE_St5arrayIPcLm2EELi4E23TrivialOffsetCalculatorILi1EjESB_NS0_6memory12LoadWithCastILi1EEENSC_13StoreWithCastILi1EEEEEviT_T0_T2_T3_T4_T5_,"ax",@progbits
	.align	128
        .global         _ZN2at6native27unrolled_elementwise_kernelIZZZNS0_15sin_kernel_cudaERNS_18TensorIteratorBaseEENKUlvE0_clEvENKUlvE_clEvEUldE_St5arrayIPcLm2EELi4E23TrivialOffsetCalculatorILi1EjESB_NS0_6memory12LoadWithCastILi1EEENSC_13StoreWithCastILi1EEEEEviT_T0_T2_T3_T4_T5_
        .type           _ZN2at6native27unrolled_elementwise_kernelIZZZNS0_15sin_kernel_cudaERNS_18TensorIteratorBaseEENKUlvE0_clEvENKUlvE_clEvEUldE_St5arrayIPcLm2EELi4E23TrivialOffsetCalculatorILi1EjESB_NS0_6memory12LoadWithCastILi1EEENSC_13StoreWithCastILi1EEEEEviT_T0_T2_T3_T4_T5_,@function
        .size           _ZN2at6native27unrolled_elementwise_kernelIZZZNS0_15sin_kernel_cudaERNS_18TensorIteratorBaseEENKUlvE0_clEvENKUlvE_clEvEUldE_St5arrayIPcLm2EELi4E23TrivialOffsetCalculatorILi1EjESB_NS0_6memory12LoadWithCastILi1EEENSC_13StoreWithCastILi1EEEEEviT_T0_T2_T3_T4_T5_,(.L_x_2610 - _ZN2at6native27unrolled_elementwise_kernelIZZZNS0_15sin_kernel_cudaERNS_18TensorIteratorBaseEENKUlvE0_clEvENKUlvE_clEvEUldE_St5arrayIPcLm2EELi4E23TrivialOffsetCalculatorILi1EjESB_NS0_6memory12LoadWithCastILi1EEENSC_13StoreWithCastILi1EEEEEviT_T0_T2_T3_T4_T5_)
        .other          _ZN2at6native27unrolled_elementwise_kernelIZZZNS0_15sin_kernel_cudaERNS_18TensorIteratorBaseEENKUlvE0_clEvENKUlvE_clEvEUldE_St5arrayIPcLm2EELi4E23TrivialOffsetCalculatorILi1EjESB_NS0_6memory12LoadWithCastILi1EEENSC_13StoreWithCastILi1EEEEEviT_T0_T2_T3_T4_T5_,@"STO_CUDA_ENTRY STV_DEFAULT"
_ZN2at6native27unrolled_elementwise_kernelIZZZNS0_15sin_kernel_cudaERNS_18TensorIteratorBaseEENKUlvE0_clEvENKUlvE_clEvEUldE_St5arrayIPcLm2EELi4E23TrivialOffsetCalculatorILi1EjESB_NS0_6memory12LoadWithCastILi1EEENSC_13StoreWithCastILi1EEEEEviT_T0_T2_T3_T4_T5_:
.text._ZN2at6native27unrolled_elementwise_kernelIZZZNS0_15sin_kernel_cudaERNS_18TensorIteratorBaseEENKUlvE0_clEvENKUlvE_clEvEUldE_St5arrayIPcLm2EELi4E23TrivialOffsetCalculatorILi1EjESB_NS0_6memory12LoadWithCastILi1EEENSC_13StoreWithCastILi1EEEEEviT_T0_T2_T3_T4_T5_:
[----:B------:R-:W0:Y:S01]  /*0000*/  LDC R1, c[0x0][0x28] ;  /* 0x00000a00ff017b82 */ /* 0x000e220000000800 */
[----:B------:R-:W1:Y:S07]  /*0010*/  S2R R2, SR_CTAID.X ;  /* 0x0000000000027919 */ /* 0x000e6e0000002500 */
[----:B------:R-:W1:Y:S01]  /*0020*/  LDC R3, c[0x0][0x210] ;  /* 0x00008400ff037b82 */ /* 0x000e620000000800 */
[----:B------:R-:W-:Y:S01]  /*0030*/  ULDC.64 UR36, c[0x0][0x208] ;  /* 0x0000820000247ab9 */ /* 0x000fe20000000a00 */
[----:B------:R-:W-:Y:S01]  /*0040*/  BSSY B6, `(.L_x_2034) ;  /* 0x00000ff000067945 */ /* 0x000fe20003800000 */
[----:B------:R-:W2:Y:S01]  /*0050*/  S2R R29, SR_TID.X ;  /* 0x00000000001d7919 */ /* 0x000ea20000002100 */
[----:B0-----:R-:W-:Y:S01]  /*0060*/  VIADD R1, R1, 0xffffffd8 ;  /* 0xffffffd801017836 */ /* 0x001fe20000000000 */
[----:B------:R-:W-:-:S02]  /*0070*/  CS2R R22, SRZ ;  /* 0x0000000000167805 */ /* 0x000fc4000001ff00 */
[----:B------:R-:W-:Y:S01]  /*0080*/  CS2R R26, SRZ ;  /* 0x00000000001a7805 */ /* 0x000fe2000001ff00 */
[----:B------:R-:W0:Y:S01]  /*0090*/  LDC.U8 R19, c[0x0][0x22c] ;  /* 0x00008b00ff137b82 */ /* 0x000e220000000000 */
[----:B-1----:R-:W-:-:S05]  /*00a0*/  IMAD R18, R2, -0x200, R3 ;  /* 0xfffffe0002127824 */ /* 0x002fca00078e0203 */
[----:B--2---:R-:W-:-:S13]  /*00b0*/  ISETP.GE.AND P0, PT, R29, R18, PT ;  /* 0x000000121d00720c */ /* 0x004fda0003f06270 */
[----:B------:R-:W-:Y:S05]  /*00c0*/  @P0 BRA `(.L_x_2035) ;  /* 0x0000000c00d80947 */ /* 0x000fea0003800000 */
[----:B------:R-:W1:Y:S01]  /*00d0*/  LDC.64 R4, c[0x0][0x220] ;  /* 0x00008800ff047b82 */ /* 0x000e620000000a00 */
[----:B0-----:R-:W-:Y:S01]  /*00e0*/  PRMT R0, R19, 0x9910, RZ ;  /* 0x0000991013007816 */ /* 0x001fe200000000ff */
[----:B------:R-:W-:Y:S01]  /*00f0*/  IMAD R29, R2, 0x200, R29 ;  /* 0x00000200021d7824 */ /* 0x000fe200078e021d */
[----:B------:R-:W-:Y:S02]  /*0100*/  ULDC UR4, c[0x0][0x230] ;  /* 0x00008c0000047ab9 */ /* 0x000fe40000000800 */
[----:B------:R-:W-:Y:S01]  /*0110*/  ISETP.GT.AND P0, PT, R0, 0x9, PT ;  /* 0x000000090000780c */ /* 0x000fe20003f04270 */
[----:B------:R-:W-:-:S05]  /*0120*/  IMAD R29, R29, UR4, RZ ;  /* 0x000000041d1d7c24 */ /* 0x000fca000f8e02ff */
[----:B-1----:R-:W-:-:S05]  /*0130*/  IADD3 R4, P1, R29, R4, RZ ;  /* 0x000000041d047210 */ /* 0x002fca0007f3e0ff */
        /* <DEDUP_REMOVED lines=13> */
.L_x_2039:
[----:B------:R-:W2:Y:S02]  /*0210*/  LDG.E.U8 R4, desc[UR36][R4.64] ;  /* 0x0000002404047981 */ /* 0x000ea4000c1e1100 */
[----:B--2---:R0:W1:Y:S01]  /*0220*/  I2F.F64.U16 R26, R4 ;  /* 0x00000004001a7312 */ /* 0x0040620000101800 */
[----:B------:R-:W-:Y:S05]  /*0230*/  BRA `(.L_x_2041) ;  /* 0x0000000c00747947 */ /* 0x000fea0003800000 */
.L_x_2038:
        /* <DEDUP_REMOVED lines=9> */
.L_x_2043:
[----:B------:R-:W2:Y:S02]  /*02d0*/  LDG.E R4, desc[UR36][R4.64] ;  /* 0x0000002404047981 */ /* 0x000ea4000c1e1900 */
[----:B--2---:R1:W2:Y:S01]  /*02e0*/  I2F.F64 R26, R4 ;  /* 0x00000004001a7312 */ /* 0x0042a20000201c00 */
[----:B------:R-:W-:Y:S05]  /*02f0*/  BRA `(.L_x_2041) ;  /* 0x0000000c00447947 */ /* 0x000fea0003800000 */
.L_x_2042:
[----:B------:R-:W2:Y:S02]  /*0300*/  LDG.E.U16 R4, desc[UR36][R4.64] ;  /* 0x0000002404047981 */ /* 0x000ea4000c1e1500 */
[----:B--2---:R3:W4:Y:S01]  /*0310*/  I2F.F64.S16 R26, R4 ;  /* 0x00000004001a7312 */ /* 0x0047220000101c00 */
[----:B------:R-:W-:Y:S05]  /*0320*/  BRA `(.L_x_2041) ;  /* 0x0000000c00387947 */ /* 0x000fea0003800000 */
.L_x_2037:
        /* <DEDUP_REMOVED lines=10> */
.L_x_2045:
[----:B------:R-:W2:Y:S02]  /*03d0*/  LDG.E.U16 R0, desc[UR36][R4.64] ;  /* 0x0000002404007981 */ /* 0x000ea4000c1e1500 */
[----:B--2---:R-:W-:-:S05]  /*03e0*/  HADD2.F32 R0, -RZ, R0.H0_H0 ;  /* 0x20000000ff007230 */ /* 0x004fca0000004100 */
[----:B------:R-:W-:-:S04]  /*03f0*/  FMUL.FTZ R0, R0, 1 ;  /* 0x3f80000000007820 */ /* 0x000fc80000410000 */
[----:B------:R0:W1:Y:S01]  /*0400*/  F2F.F64.F32 R26, R0 ;  /* 0x00000000001a7310 */ /* 0x0000620000201800 */
[----:B------:R-:W-:Y:S05]  /*0410*/  BRA `(.L_x_2041) ;  /* 0x0000000800fc7947 */ /* 0x000fea0003800000 */
.L_x_2044:
        /* <DEDUP_REMOVED lines=10> */
.L_x_2047:
[----:B------:R-:W2:Y:S02]  /*04c0*/  LDG.E.U16 R4, desc[UR36][R4.64] ;  /* 0x0000002404047981 */ /* 0x000ea4000c1e1500 */
[----:B--2---:R-:W-:-:S05]  /*04d0*/  HADD2.F32 R0, -RZ, R4.H0_H0 ;  /* 0x20000004ff007230 */ /* 0x004fca0000004100 */
[----:B------:R-:W-:-:S04]  /*04e0*/  FMUL.FTZ R0, R0, 1 ;  /* 0x3f80000000007820 */ /* 0x000fc80000410000 */
[----:B------:R0:W1:Y:S01]  /*04f0*/  F2F.F64.F32 R26, R0 ;  /* 0x00000000001a7310 */ /* 0x0000620000201800 */
[----:B------:R-:W-:Y:S05]  /*0500*/  BRA `(.L_x_2041) ;  /* 0x0000000800c07947 */ /* 0x000fea0003800000 */
.L_x_2046:
[----:B------:R0:W5:Y:S01]  /*0510*/  LDG.E.64 R26, desc[UR36][R4.64] ;  /* 0x00000024041a7981 */ /* 0x000162000c1e1b00 */
[----:B------:R-:W-:Y:S05]  /*0520*/  BRA `(.L_x_2041) ;  /* 0x0000000800b87947 */ /* 0x000fea0003800000 */
.L_x_2036:
        /* <DEDUP_REMOVED lines=13> */
.L_x_2050:
[----:B------:R0:W5:Y:S01]  /*0600*/  LDG.E.64 R26, desc[UR36][R4.64] ;  /* 0x00000024041a7981 */ /* 0x000162000c1e1b00 */
[----:B------:R-:W-:Y:S05]  /*0610*/  BRA `(.L_x_2041) ;  /* 0x00000008007c7947 */ /* 0x000fea0003800000 */
.L_x_2049:
        /* <DEDUP_REMOVED lines=25> */
[----:B------:R-:W-:-:S04]  /*07b0*/  FMUL.FTZ R7, R7, 1 ;  /* 0x3f80000007077820 */ /* 0x000fc80000410000 */
[----:B------:R0:W1:Y:S01]  /*07c0*/  F2F.F64.F32 R26, R7 ;  /* 0x00000007001a7310 */ /* 0x0000620000201800 */
[----:B------:R-:W-:Y:S05]  /*07d0*/  BRA `(.L_x_2041) ;  /* 0x00000008000c7947 */ /* 0x000fea0003800000 */
.L_x_2052:
        /* <DEDUP_REMOVED lines=16> */
.L_x_2051:
[----:B------:R-:W2:Y:S02]  /*08e0*/  LDG.E.U16 R0, desc[UR36][R4.64] ;  /* 0x0000002404007981 */ /* 0x000ea4000c1e1500 */
[----:B--2---:R-:W-:-:S04]  /*08f0*/  IMAD.U32 R0, R0, 0x10000, RZ ;  /* 0x0001000000007824 */ /* 0x004fc800078e00ff */
[----:B------:R-:W-:-:S04]  /*0900*/  FMUL.FTZ R0, R0, 1 ;  /* 0x3f80000000007820 */ /* 0x000fc80000410000 */
[----:B------:R0:W1:Y:S01]  /*0910*/  F2F.F64.F32 R26, R0 ;  /* 0x00000000001a7310 */ /* 0x0000620000201800 */
[----:B------:R-:W-:Y:S05]  /*0920*/  BRA `(.L_x_2041) ;  /* 0x0000000400b87947 */ /* 0x000fea0003800000 */
.L_x_2048:
        /* <DEDUP_REMOVED lines=11> */
.L_x_2055:
        /* <DEDUP_REMOVED lines=21> */
.L_x_2059:
[----:B------:R-:W-:Y:S05]  /*0b30*/  BSYNC B1 ;  /* 0x0000000000017941 */ /* 0x000fea0003800000 */
.L_x_2058:
[----:B------:R-:W-:Y:S01]  /*0b40*/  LEA R5, R0, 0x3b800000, 0x17 ;  /* 0x3b80000000057811 */ /* 0x000fe200078eb8ff */
[----:B------:R-:W-:-:S05]  /*0b50*/  IMAD.SHL.U32 R0, R3, 0x100000, RZ ;  /* 0x0010000003007824 */ /* 0x000fca00078e00ff */
[----:B------:R-:W-:-:S07]  /*0b60*/  LOP3.LUT R0, R5, R0, R6, 0xfe, !PT ;  /* 0x0000000005007212 */ /* 0x000fce00078efe06 */
.L_x_2057:
[----:B------:R-:W-:Y:S05]  /*0b70*/  BSYNC B0 ;  /* 0x0000000000007941 */ /* 0x000fea0003800000 */
.L_x_2056:
[----:B------:R-:W-:-:S04]  /*0b80*/  FMUL.FTZ R0, R0, 1 ;  /* 0x3f80000000007820 */ /* 0x000fc80000410000 */
[----:B------:R0:W1:Y:S01]  /*0b90*/  F2F.F64.F32 R26, R0 ;  /* 0x00000000001a7310 */ /* 0x0000620000201800 */
[----:B------:R-:W-:Y:S05]  /*0ba0*/  BRA `(.L_x_2041) ;  /* 0x0000000400187947 */ /* 0x000fea0003800000 */
.L_x_2054:
        /* <DEDUP_REMOVED lines=21> */
.L_x_2063:
[----:B------:R-:W-:Y:S05]  /*0d00*/  BSYNC B1 ;  /* 0x0000000000017941 */ /* 0x000fea0003800000 */
.L_x_2062:
[----:B------:R-:W-:Y:S01]  /*0d10*/  LEA R5, R0, 0x37800000, 0x17 ;  /* 0x3780000000057811 */ /* 0x000fe200078eb8ff */
[----:B------:R-:W-:-:S05]  /*0d20*/  IMAD.SHL.U32 R0, R3, 0x200000, RZ ;  /* 0x0020000003007824 */ /* 0x000fca00078e00ff */
[----:B------:R-:W-:-:S07]  /*0d30*/  LOP3.LUT R0, R5, R0, R6, 0xfe, !PT ;  /* 0x0000000005007212 */ /* 0x000fce00078efe06 */
.L_x_2061:
[----:B------:R-:W-:Y:S05]  /*0d40*/  BSYNC B0 ;  /* 0x0000000000007941 */ /* 0x000fea0003800000 */
.L_x_2060:
[----:B------:R-:W-:-:S04]  /*0d50*/  FMUL.FTZ R0, R0, 1 ;  /* 0x3f80000000007820 */ /* 0x000fc80000410000 */
[----:B------:R0:W1:Y:S01]  /*0d60*/  F2F.F64.F32 R26, R0 ;  /* 0x00000000001a7310 */ /* 0x0000620000201800 */
[----:B------:R-:W-:Y:S05]  /*0d70*/  BRA `(.L_x_2041) ;  /* 0x0000000000a47947 */ /* 0x000fea0003800000 */
.L_x_2053:
        /* <DEDUP_REMOVED lines=14> */
.L_x_2067:
[----:B------:R-:W-:Y:S05]  /*0e60*/  BSYNC B0 ;  /* 0x0000000000007941 */ /* 0x000fea0003800000 */
.L_x_2066:
[----:B------:R-:W-:-:S04]  /*0e70*/  FMUL.FTZ R0, R0, 1 ;  /* 0x3f80000000007820 */ /* 0x000fc80000410000 */
[----:B------:R0:W1:Y:S01]  /*0e80*/  F2F.F64.F32 R26, R0 ;  /* 0x00000000001a7310 */ /* 0x0000620000201800 */
[----:B------:R-:W-:Y:S05]  /*0e90*/  BRA `(.L_x_2041) ;  /* 0x00000000005c7947 */ /* 0x000fea0003800000 */
.L_x_2040:
        /* <DEDUP_REMOVED lines=16> */
.L_x_2068:
[----:B------:R-:W-:Y:S01]  /*0fa0*/  CS2R R26, SRZ ;  /* 0x00000000001a7805 */ /* 0x000fe2000001ff00 */
[----:B------:R-:W-:Y:S06]  /*0fb0*/  BRA `(.L_x_2041) ;  /* 0x0000000000147947 */ /* 0x000fec0003800000 */
.L_x_2065:
[----:B------:R-:W2:Y:S02]  /*0fc0*/  LDG.E.64 R26, desc[UR36][R4.64] ;  /* 0x00000024041a7981 */ /* 0x000ea4000c1e1b00 */
[----:B--2---:R-:W0:Y:S01]  /*0fd0*/  I2F.F64.U64 R26, R26 ;  /* 0x0000001a001a7312 */ /* 0x004e220000301800 */
[----:B------:R-:W-:Y:S05]  /*0fe0*/  BRA `(.L_x_2041) ;  /* 0x0000000000087947 */ /* 0x000fea0003800000 */
.L_x_2064:
[----:B------:R-:W2:Y:S02]  /*0ff0*/  LDG.E R4, desc[UR36][R4.64] ;  /* 0x0000002404047981 */ /* 0x000ea4000c1e1900 */
[----:B--2---:R0:W1:Y:S02]  /*1000*/  I2F.F64.U32 R26, R4 ;  /* 0x00000004001a7312 */ /* 0x0040640000201800 */
.L_x_2041:
[----:B------:R-:W3:Y:S02]  /*1010*/  S2R R29, SR_TID.X ;  /* 0x00000000001d7919 */ /* 0x000ee40000002100 */
[----:B---3--:R-:W-:-:S07]  /*1020*/  VIADD R29, R29, 0x80 ;  /* 0x000000801d1d7836 */ /* 0x008fce0000000000 */
.L_x_2035:
[----:B------:R-:W-:Y:S05]  /*1030*/  BSYNC B6 ;  /* 0x0000000000067941 */ /* 0x000fea0003800000 */
.L_x_2034:
        /* <DEDUP_REMOVED lines=21> */
[----:B------:R-:W3:Y:S02]  /*1190*/  LDG.E.S8 R4, desc[UR36][R4.64] ;  /* 0x0000002404047981 */ /* 0x000ee4000c1e1300 */
[----:B---3--:R0:W1:Y:S01]  /*11a0*/  I2F.F64.S16 R22, R4 ;  /* 0x0000000400167312 */ /* 0x0080620000101c00 */
[----:B------:R-:W-:Y:S05]  /*11b0*/  BRA `(.L_x_2076) ;  /* 0x0000000c007c7947 */ /* 0x000fea0003800000 */
.L_x_2074:
[----:B------:R-:W3:Y:S02]  /*11c0*/  LDG.E.U8 R4, desc[UR36][R4.64] ;  /* 0x0000002404047981 */ /* 0x000ee4000c1e1100 */
[----:B---3--:R0:W1:Y:S01]  /*11d0*/  I2F.F64.U16 R22, R4 ;  /* 0x0000000400167312 */ /* 0x0080620000101800 */
[----:B------:R-:W-:Y:S05]  /*11e0*/  BRA `(.L_x_2076) ;  /* 0x0000000c00707947 */ /* 0x000fea0003800000 */
.L_x_2073:
[----:B------:R-:W-:-:S13]  /*11f0*/  ISETP.NE.AND P0, PT, R0, 0x2, PT ;  /* 0x000000020000780c */ /* 0x000fda0003f05270 */
[----:B------:R-:W-:Y:S05]  /*1200*/  @!P0 BRA `(.L_x_2077) ;  /* 0x0000000000288947 */ /* 0x000fea0003800000 */
[----:B------:R-:W-:-:S13]  /*1210*/  ISETP.NE.AND P0, PT, R0, 0x3, PT ;  /* 0x000000030000780c */ /* 0x000fda0003f05270 */
[----:B------:R-:W-:Y:S05]  /*1220*/  @!P0 BRA `(.L_x_2078) ;  /* 0x0000000000148947 */ /* 0x000fea0003800000 */
[----:B------:R-:W-:-:S13]  /*1230*/  ISETP.NE.AND P0, PT, R0, 0x4, PT ;  /* 0x000000040000780c */ /* 0x000fda0003f05270 */
[----:B------:R-:W-:Y:S05]  /*1240*/  @P0 BRA `(.L_x_2075) ;  /* 0x0000000800fc0947 */ /* 0x000fea0003800000 */
[----:B------:R-:W3:Y:S02]  /*1250*/  LDG.E.64 R22, desc[UR36][R4.64] ;  /* 0x0000002404167981 */ /* 0x000ee4000c1e1b00 */
[----:B---3--:R-:W0:Y:S01]  /*1260*/  I2F.F64.S64 R22, R22 ;  /* 0x0000001600167312 */ /* 0x008e220000301c00 */
[----:B------:R-:W-:Y:S05]  /*1270*/  BRA `(.L_x_2076) ;  /* 0x0000000c004c7947 */ /* 0x000fea0003800000 */
.L_x_2078:
[----:B------:R-:W3:Y:S02]  /*1280*/  LDG.E R4, desc[UR36][R4.64] ;  /* 0x0000002404047981 */ /* 0x000ee4000c1e1900 */
[----:B---3--:R0:W1:Y:S01]  /*1290*/  I2F.F64 R22, R4 ;  /* 0x0000000400167312 */ /* 0x0080620000201c00 */
[----:B------:R-:W-:Y:S05]  /*12a0*/  BRA `(.L_x_2076) ;  /* 0x0000000c00407947 */ /* 0x000fea0003800000 */
.L_x_2077:
[----:B------:R-:W3:Y:S02]  /*12b0*/  LDG.E.U16 R4, desc[UR36][R4.64] ;  /* 0x0000002404047981 */ /* 0x000ee4000c1e1500 */
[----:B---3--:R0:W1:Y:S01]  /*12c0*/  I2F.F64.S16 R22, R4 ;  /* 0x0000000400167312 */ /* 0x0080620000101c00 */
[----:B------:R-:W-:Y:S05]  /*12d0*/  BRA `(.L_x_2076) ;  /* 0x0000000c00347947 */ /* 0x000fea0003800000 */
.L_x_2072:
[----:B------:R-:W-:-:S13]  /*12e0*/  ISETP.GT.AND P0, PT, R0, 0x6, PT ;  /* 0x000000060000780c */ /* 0x000fda0003f04270 */
[----:B------:R-:W-:Y:S05]  /*12f0*/  @P0 BRA `(.L_x_2079) ;  /* 0x0000000000340947 */ /* 0x000fea0003800000 */
[----:B------:R-:W-:-:S13]  /*1300*/  ISETP.NE.AND P0, PT, R0, 0x5, PT ;  /* 0x000000050000780c */ /* 0x000fda0003f05270 */
[----:B------:R-:W-:Y:S05]  /*1310*/  @!P0 BRA `(.L_x_2080) ;  /* 0x0000000000188947 */ /* 0x000fea0003800000 */
[----:B------:R-:W-:-:S13]  /*1320*/  ISETP.NE.AND P0, PT, R0, 0x6, PT ;  /* 0x000000060000780c */ /* 0x000fda0003f05270 */
[----:B------:R-:W-:Y:S05]  /*1330*/  @P0 BRA `(.L_x_2075) ;  /* 0x0000000800c00947 */ /* 0x000fea0003800000 */
[----:B------:R-:W3:Y:S02]  /*1340*/  LDG.E R22, desc[UR36][R4.64] ;  /* 0x0000002404167981 */ /* 0x000ee4000c1e1900 */
[----:B---3--:R-:W-:-:S06]  /*1350*/  FMUL.FTZ R22, R22, 1 ;  /* 0x3f80000016167820 */ /* 0x008fcc0000410000 */
[----:B------:R-:W0:Y:S01]  /*1360*/  F2F.F64.F32 R22, R22 ;  /* 0x0000001600167310 */ /* 0x000e220000201800 */
[----:B------:R-:W-:Y:S05]  /*1370*/  BRA `(.L_x_2076) ;  /* 0x0000000c000c7947 */ /* 0x000fea0003800000 */
.L_x_2080:
[----:B------:R-:W3:Y:S02]  /*1380*/  LDG.E.U16 R0, desc[UR36][R4.64] ;  /* 0x0000002404007981 */ /* 0x000ee4000c1e1500 */
[----:B---3--:R-:W-:-:S05]  /*1390*/  HADD2.F32 R0, -RZ, R0.H0_H0 ;  /* 0x20000000ff007230 */ /* 0x008fca0000004100 */
[----:B------:R-:W-:-:S04]  /*13a0*/  FMUL.FTZ R0, R0, 1 ;  /* 0x3f80000000007820 */ /* 0x000fc80000410000 */
[----:B------:R0:W1:Y:S01]  /*13b0*/  F2F.F64.F32 R22, R0 ;  /* 0x0000000000167310 */ /* 0x0000620000201800 */
[----:B------:R-:W-:Y:S05]  /*13c0*/  BRA `(.L_x_2076) ;  /* 0x0000000800f87947 */ /* 0x000fea0003800000 */
.L_x_2079:
[----:B------:R-:W-:-:S13]  /*13d0*/  ISETP.NE.AND P0, PT, R0, 0x7, PT ;  /* 0x000000070000780c */ /* 0x000fda0003f05270 */
[----:B------:R-:W-:Y:S05]  /*13e0*/  @!P0 BRA `(.L_x_2081) ;  /* 0x0000000000348947 */ /* 0x000fea0003800000 */
        /* <DEDUP_REMOVED lines=8> */
.L_x_2082:
[----:B------:R-:W3:Y:S02]  /*1470*/  LDG.E.U16 R4, desc[UR36][R4.64] ;  /* 0x0000002404047981 */ /* 0x000ee4000c1e1500 */
[----:B---3--:R-:W-:-:S05]  /*1480*/  HADD2.F32 R0, -RZ, R4.H0_H0 ;  /* 0x20000004ff007230 */ /* 0x008fca0000004100 */
[----:B------:R-:W-:-:S04]  /*1490*/  FMUL.FTZ R0, R0, 1 ;  /* 0x3f80000000007820 */ /* 0x000fc80000410000 */
[----:B------:R0:W1:Y:S01]  /*14a0*/  F2F.F64.F32 R22, R0 ;  /* 0x0000000000167310 */ /* 0x0000620000201800 */
[----:B------:R-:W-:Y:S05]  /*14b0*/  BRA `(.L_x_2076) ;  /* 0x0000000800bc7947 */ /* 0x000fea0003800000 */
.L_x_2081:
[----:B------:R0:W5:Y:S01]  /*14c0*/  LDG.E.64 R22, desc[UR36][R4.64] ;  /* 0x0000002404167981 */ /* 0x000162000c1e1b00 */
[----:B------:R-:W-:Y:S05]  /*14d0*/  BRA `(.L_x_2076) ;  /* 0x0000000800b47947 */ /* 0x000fea0003800000 */
.L_x_2071:
        /* <DEDUP_REMOVED lines=8> */
[----:B------:R-:W3:Y:S01]  /*1560*/  LDG.E.U8 R4, desc[UR36][R4.64] ;  /* 0x0000002404047981 */ /* 0x000ee2000c1e1100 */
[----:B------:R-:W-:Y:S01]  /*1570*/  IMAD.MOV.U32 R22, RZ, RZ, RZ ;  /* 0x000000ffff167224 */ /* 0x000fe200078e00ff */
[----:B---3--:R-:W-:-:S04]  /*1580*/  ISETP.NE.AND P0, PT, R4, RZ, PT ;  /* 0x000000ff0400720c */ /* 0x008fc80003f05270 */
[----:B------:R-:W-:Y:S01]  /*1590*/  FSEL R23, RZ, 1.875, !P0 ;  /* 0x3ff00000ff177808 */ /* 0x000fe20004000000 */
[----:B------:R-:W-:Y:S08]  /*15a0*/  BRA `(.L_x_2076) ;  /* 0x0000000800807947 */ /* 0x000ff00003800000 */
.L_x_2085:
[----:B------:R0:W5:Y:S01]  /*15b0*/  LDG.E.64 R22, desc[UR36][R4.64] ;  /* 0x0000002404167981 */ /* 0x000162000c1e1b00 */
[----:B------:R-:W-:Y:S05]  /*15c0*/  BRA `(.L_x_2076) ;  /* 0x0000000800787947 */ /* 0x000fea0003800000 */
.L_x_2084:
[----:B------:R-:W-:-:S13]  /*15d0*/  ISETP.NE.AND P0, PT, R0, 0xf, PT ;  /* 0x0000000f0000780c */ /* 0x000fda0003f05270 */
[----:B------:R-:W-:Y:S05]  /*15e0*/  @!P0 BRA `(.L_x_2086) ;  /* 0x0000000000a48947 */ /* 0x000fea0003800000 */
[----:B------:R-:W-:-:S13]  /*15f0*/  ISETP.NE.AND P0, PT, R0, 0x17, PT ;  /* 0x000000170000780c */ /* 0x000fda0003f05270 */
[----:B------:R-:W-:Y:S05]  /*1600*/  @!P0 BRA `(.L_x_2087) ;  /* 0x0000000000608947 */ /* 0x000fea0003800000 */
[----:B------:R-:W-:-:S13]  /*1610*/  ISETP.NE.AND P0, PT, R0, 0x18, PT ;  /* 0x000000180000780c */ /* 0x000fda0003f05270 */
[----:B------:R-:W-:Y:S05]  /*1620*/  @P0 BRA `(.L_x_2075) ;  /* 0x0000000800040947 */ /* 0x000fea0003800000 */
[----:B------:R-:W3:Y:S01]  /*1630*/  LDG.E.U8 R0, desc[UR36][R4.64] ;  /* 0x0000002404007981 */ /* 0x000ee2000c1e1100 */
[----:B------:R-:W-:Y:S02]  /*1640*/  IMAD.MOV.U32 R9, RZ, RZ, -0x800000 ;  /* 0xff800000ff097424 */ /* 0x000fe400078e00ff */
[----:B---3--:R-:W-:-:S05]  /*1650*/  IMAD.SHL.U32 R0, R0, 0x1000000, RZ ;  /* 0x0100000000007824 */ /* 0x008fca00078e00ff */
        /* <DEDUP_REMOVED lines=19> */
.L_x_2087:
[----:B------:R-:W3:Y:S02]  /*1790*/  LDG.E.U8 R4, desc[UR36][R4.64] ;  /* 0x0000002404047981 */ /* 0x000ee4000c1e1100 */
[----:B---3--:R-:W-:-:S05]  /*17a0*/  IMAD.SHL.U32 R0, R4, 0x2000000, RZ ;  /* 0x0200000004007824 */ /* 0x008fca00078e00ff */
        /* <DEDUP_REMOVED lines=11> */
[----:B------:R3:W0:Y:S01]  /*1860*/  F2F.F64.F32 R22, R0 ;  /* 0x0000000000167310 */ /* 0x0006220000201800 */
[----:B------:R-:W-:Y:S05]  /*1870*/  BRA `(.L_x_2076) ;  /* 0x0000000400cc7947 */ /* 0x000fea0003800000 */
.L_x_2086:
[----:B------:R-:W3:Y:S02]  /*1880*/  LDG.E.U16 R0, desc[UR36][R4.64] ;  /* 0x0000002404007981 */ /* 0x000ee4000c1e1500 */
[----:B---3--:R-:W-:-:S04]  /*1890*/  IMAD.U32 R0, R0, 0x10000, RZ ;  /* 0x0001000000007824 */ /* 0x008fc800078e00ff */
[----:B------:R-:W-:-:S04]  /*18a0*/  FMUL.FTZ R0, R0, 1 ;  /* 0x3f80000000007820 */ /* 0x000fc80000410000 */
[----:B------:R0:W1:Y:S01]  /*18b0*/  F2F.F64.F32 R22, R0 ;  /* 0x0000000000167310 */ /* 0x0000620000201800 */
[----:B------:R-:W-:Y:S05]  /*18c0*/  BRA `(.L_x_2076) ;  /* 0x0000000400b87947 */ /* 0x000fea0003800000 */
.L_x_2083:
        /* <DEDUP_REMOVED lines=8> */
[----:B------:R-:W3:Y:S02]  /*1950*/  LDG.E.U16 R4, desc[UR36][R4.64] ;  /* 0x0000002404047981 */ /* 0x000ee4000c1e1500 */
[----:B---3--:R0:W1:Y:S01]  /*1960*/  I2F.F64.U16 R22, R4 ;  /* 0x0000000400167312 */ /* 0x0080620000101800 */
[----:B------:R-:W-:Y:S05]  /*1970*/  BRA `(.L_x_2076) ;  /* 0x00000004008c7947 */ /* 0x000fea0003800000 */
.L_x_2090:
[----:B------:R-:W3:Y:S01]  /*1980*/  LDG.E.U8 R3, desc[UR36][R4.64] ;  /* 0x0000002404037981 */ /* 0x000ee2000c1e1100 */
[----:B------:R-:W-:Y:S01]  /*1990*/  BSSY B0, `(.L_x_2091) ;  /* 0x0000018000007945 */ /* 0x000fe20003800000 */
[----:B------:R-:W-:Y:S01]  /*19a0*/  IMAD.MOV.U32 R0, RZ, RZ, RZ ;  /* 0x000000ffff007224 */ /* 0x000fe200078e00ff */
[----:B---3--:R-:W-:-:S13]  /*19b0*/  ISETP.NE.AND P0, PT, R3, RZ, PT ;  /* 0x000000ff0300720c */ /* 0x008fda0003f05270 */
        /* <DEDUP_REMOVED lines=17> */
.L_x_2094:
[----:B------:R-:W-:Y:S05]  /*1ad0*/  BSYNC B1 ;  /* 0x0000000000017941 */ /* 0x000fea0003800000 */
.L_x_2093:
[----:B------:R-:W-:Y:S01]  /*1ae0*/  LEA R5, R0, 0x3b800000, 0x17 ;  /* 0x3b80000000057811 */ /* 0x000fe200078eb8ff */
[----:B------:R-:W-:-:S05]  /*1af0*/  IMAD.SHL.U32 R0, R3, 0x100000, RZ ;  /* 0x0010000003007824 */ /* 0x000fca00078e00ff */
[----:B------:R-:W-:-:S07]  /*1b00*/  LOP3.LUT R0, R5, R0, R6, 0xfe, !PT ;  /* 0x0000000005007212 */ /* 0x000fce00078efe06 */
.L_x_2092:
[----:B------:R-:W-:Y:S05]  /*1b10*/  BSYNC B0 ;  /* 0x0000000000007941 */ /* 0x000fea0003800000 */
.L_x_2091:
[----:B------:R-:W-:-:S04]  /*1b20*/  FMUL.FTZ R0, R0, 1 ;  /* 0x3f80000000007820 */ /* 0x000fc80000410000 */
[----:B------:R0:W1:Y:S01]  /*1b30*/  F2F.F64.F32 R22, R0 ;  /* 0x0000000000167310 */ /* 0x0000620000201800 */
[----:B------:R-:W-:Y:S05]  /*1b40*/  BRA `(.L_x_2076) ;  /* 0x0000000400187947 */ /* 0x000fea0003800000 */
.L_x_2089:
        /* <DEDUP_REMOVED lines=21> */
.L_x_2098:
[----:B------:R-:W-:Y:S05]  /*1ca0*/  BSYNC B1 ;  /* 0x0000000000017941 */ /* 0x000fea0003800000 */
.L_x_2097:
[----:B------:R-:W-:Y:S01]  /*1cb0*/  LEA R5, R0, 0x37800000, 0x17 ;  /* 0x3780000000057811 */ /* 0x000fe200078eb8ff */
[----:B------:R-:W-:-:S05]  /*1cc0*/  IMAD.SHL.U32 R0, R3, 0x200000, RZ ;  /* 0x0020000003007824 */ /* 0x000fca00078e00ff */
[----:B------:R-:W-:-:S07]  /*1cd0*/  LOP3.LUT R0, R5, R0, R6, 0xfe, !PT ;  /* 0x0000000005007212 */ /* 0x000fce00078efe06 */
.L_x_2096:
[----:B------:R-:W-:Y:S05]  /*1ce0*/  BSYNC B0 ;  /* 0x0000000000007941 */ /* 0x000fea0003800000 */
.L_x_2095:
[----:B------:R-:W-:-:S04]  /*1cf0*/  FMUL.FTZ R0, R0, 1 ;  /* 0x3f80000000007820 */ /* 0x000fc80000410000 */
[----:B------:R0:W1:Y:S01]  /*1d00*/  F2F.F64.F32 R22, R0 ;  /* 0x0000000000167310 */ /* 0x0000620000201800 */
[----:B------:R-:W-:Y:S05]  /*1d10*/  BRA `(.L_x_2076) ;  /* 0x0000000000a47947 */ /* 0x000fea0003800000 */
.L_x_2088:
[----:B------:R-:W-:-:S13]  /*1d20*/  ISETP.NE.AND P0, PT, R0, 0x1c, PT ;  /* 0x0000001c0000780c */ /* 0x000fda0003f05270 */
[----:B------:R-:W-:Y:S05]  /*1d30*/  @!P0 BRA `(.L_x_2099) ;  /* 0x0000000000948947 */ /* 0x000fea0003800000 */
[----:B------:R-:W-:-:S13]  /*1d40*/  ISETP.NE.AND P0, PT, R0, 0x1d, PT ;  /* 0x0000001d0000780c */ /* 0x000fda0003f05270 */
[----:B------:R-:W-:Y:S05]  /*1d50*/  @!P0 BRA `(.L_x_2100) ;  /* 0x0000000000808947 */ /* 0x000fea0003800000 */
[----:B------:R-:W-:-:S13]  /*1d60*/  ISETP.NE.AND P0, PT, R0, 0x2c, PT ;  /* 0x0000002c0000780c */ /* 0x000fda0003f05270 */
[----:B------:R-:W-:Y:S05]  /*1d70*/  @P0 BRA `(.L_x_2075) ;  /* 0x0000000000300947 */ /* 0x000fea0003800000 */
[----:B------:R-:W3:Y:S01]  /*1d80*/  LDG.E.U8 R4, desc[UR36][R4.64] ;  /* 0x0000002404047981 */ /* 0x000ee2000c1e1100 */
[----:B------:R-:W-:Y:S01]  /*1d90*/  BSSY B0, `(.L_x_2101) ;  /* 0x0000007000007945 */ /* 0x000fe20003800000 */
[----:B------:R-:W-:Y:S01]  /*1da0*/  IMAD.MOV.U32 R0, RZ, RZ, 0x400000 ;  /* 0x00400000ff007424 */ /* 0x000fe200078e00ff */
[----:B---3--:R-:W-:-:S13]  /*1db0*/  ISETP.NE.AND P0, PT, R4, RZ, PT ;  /* 0x000000ff0400720c */ /* 0x008fda0003f05270 */
[----:B------:R-:W-:Y:S05]  /*1dc0*/  @!P0 BRA `(.L_x_2102) ;  /* 0x00000000000c8947 */ /* 0x000fea0003800000 */
[----:B------:R-:W-:-:S13]  /*1dd0*/  ISETP.NE.AND P0, PT, R4, 0xff, PT ;  /* 0x000000ff0400780c */ /* 0x000fda0003f05270 */
[----:B------:R-:W-:Y:S02]  /*1de0*/  @!P0 IMAD.MOV.U32 R0, RZ, RZ, 0x7f800001 ;  /* 0x7f800001ff008424 */ /* 0x000fe400078e00ff */
[----:B------:R-:W-:-:S07]  /*1df0*/  @P0 IMAD.SHL.U32 R0, R4, 0x800000, RZ ;  /* 0x0080000004000824 */ /* 0x000fce00078e00ff */
.L_x_2102:
[----:B------:R-:W-:Y:S05]  /*1e00*/  BSYNC B0 ;  /* 0x0000000000007941 */ /* 0x000fea0003800000 */
.L_x_2101:
[----:B------:R-:W-:-:S04]  /*1e10*/  FMUL.FTZ R0, R0, 1 ;  /* 0x3f80000000007820 */ /* 0x000fc80000410000 */
[----:B------:R0:W1:Y:S01]  /*1e20*/  F2F.F64.F32 R22, R0 ;  /* 0x0000000000167310 */ /* 0x0000620000201800 */
[----:B------:R-:W-:Y:S05]  /*1e30*/  BRA `(.L_x_2076) ;  /* 0x00000000005c7947 */ /* 0x000fea0003800000 */
.L_x_2075:
        /* <DEDUP_REMOVED lines=15> */
[----:B-12-45:R-:W-:Y:S05]  /*1f30*/  CALL.ABS.NOINC R14 ;  /* 0x000000000e007343 */ /* 0x036fea0003c00000 */
.L_x_2103:
[----:B------:R-:W-:Y:S01]  /*1f40*/  CS2R R22, SRZ ;  /* 0x0000000000167805 */ /* 0x000fe2000001ff00 */
[----:B------:R-:W-:Y:S06]  /*1f50*/  BRA `(.L_x_2076) ;  /* 0x0000000000147947 */ /* 0x000fec0003800000 */
.L_x_2100:
[----:B------:R-:W3:Y:S02]  /*1f60*/  LDG.E.64 R22, desc[UR36][R4.64] ;  /* 0x0000002404167981 */ /* 0x000ee4000c1e1b00 */
[----:B---3--:R-:W0:Y:S01]  /*1f70*/  I2F.F64.U64 R22, R22 ;  /* 0x0000001600167312 */ /* 0x008e220000301800 */
[----:B------:R-:W-:Y:S05]  /*1f80*/  BRA `(.L_x_2076) ;  /* 0x0000000000087947 */ /* 0x000fea0003800000 */
.L_x_2099:
[----:B------:R-:W3:Y:S02]  /*1f90*/  LDG.E R4, desc[UR36][R4.64] ;  /* 0x0000002404047981 */ /* 0x000ee4000c1e1900 */
[----:B---3--:R0:W1:Y:S02]  /*1fa0*/  I2F.F64.U32 R22, R4 ;  /* 0x0000000400167312 */ /* 0x0080640000201800 */
.L_x_2076:
[----:B------:R-:W-:-:S07]  /*1fb0*/  VIADD R29, R29, 0x80 ;  /* 0x000000801d1d7836 */ /* 0x000fce0000000000 */
.L_x_2070:
[----:B------:R-:W-:Y:S05]  /*1fc0*/  BSYNC B6 ;  /* 0x0000000000067941 */ /* 0x000fea0003800000 */
.L_x_2069:
[----:B------:R-:W-:Y:S01]  /*1fd0*/  ISETP.GE.AND P0, PT, R29, R18, PT ;  /* 0x000000121d00720c */ /* 0x000fe20003f06270 */
[----:B------:R-:W-:Y:S01]  /*1fe0*/  BSSY B6, `(.L_x_2104) ;  /* 0x00000f9000067945 */ /* 0x000fe20003800000 */
[----:B------:R-:W-:Y:S02]  /*1ff0*/  CS2R R16, SRZ ;  /* 0x0000000000107805 */ /* 0x000fe4000001ff00 */
[----:B------:R-:W-:-:S09]  /*2000*/  CS2R R24, SRZ ;  /* 0x0000000000187805 */ /* 0x000fd2000001ff00 */
[----:B------:R-:W-:Y:S05]  /*2010*/  @P0 BRA `(.L_x_2105) ;  /* 0x0000000c00d40947 */ /* 0x000fea0003800000 */
[----:B01----:R-:W0:Y:S01]  /*2020*/  LDC.64 R4, c[0x0][0x220] ;  /* 0x00008800ff047b82 */ /* 0x003e220000000a00 */
[----:B---3--:R-:W-:Y:S01]  /*2030*/  IMAD R0, R2, 0x200, R29 ;  /* 0x0000020002007824 */ /* 0x008fe200078e021d */
        /* <DEDUP_REMOVED lines=19> */
.L_x_2109:
[----:B------:R-:W3:Y:S02]  /*2170*/  LDG.E.U8 R4, desc[UR36][R4.64] ;  /* 0x0000002404047981 */ /* 0x000ee4000c1e1100 */
[----:B---3--:R0:W1:Y:S01]  /*2180*/  I2F.F64.U16 R24, R4 ;  /* 0x0000000400187312 */ /* 0x0080620000101800 */
[----:B------:R-:W-:Y:S05]  /*2190*/  BRA `(.L_x_2111) ;  /* 0x0000000c00707947 */ /* 0x000fea0003800000 */
.L_x_2108:
        /* <DEDUP_REMOVED lines=9> */
.L_x_2113:
[----:B------:R-:W3:Y:S02]  /*2230*/  LDG.E R4, desc[UR36][R4.64] ;  /* 0x0000002404047981 */ /* 0x000ee4000c1e1900 */
[----:B---3--:R0:W1:Y:S01]  /*2240*/  I2F.F64 R24, R4 ;  /* 0x0000000400187312 */ /* 0x0080620000201c00 */
[----:B------:R-:W-:Y:S05]  /*2250*/  BRA `(.L_x_2111) ;  /* 0x0000000c00407947 */ /* 0x000fea0003800000 */
.L_x_2112:
[----:B------:R-:W3:Y:S02]  /*2260*/  LDG.E.U16 R4, desc[UR36][R4.64] ;  /* 0x0000002404047981 */ /* 0x000ee4000c1e1500 */
[----:B---3--:R0:W1:Y:S01]  /*2270*/  I2F.F64.S16 R24, R4 ;  /* 0x0000000400187312 */ /* 0x0080620000101c00 */
[----:B------:R-:W-:Y:S05]  /*2280*/  BRA `(.L_x_2111) ;  /* 0x0000000c00347947 */ /* 0x000fea0003800000 */
.L_x_2107:
        /* <DEDUP_REMOVED lines=10> */
.L_x_2115:
[----:B------:R-:W3:Y:S02]  /*2330*/  LDG.E.U16 R0, desc[UR36][R4.64] ;  /* 0x0000002404007981 */ /* 0x000ee4000c1e1500 */
[----:B---3--:R-:W-:-:S05]  /*2340*/  HADD2.F32 R0, -RZ, R0.H0_H0 ;  /* 0x20000000ff007230 */ /* 0x008fca0000004100 */
[----:B------:R-:W-:-:S04]  /*2350*/  FMUL.FTZ R0, R0, 1 ;  /* 0x3f80000000007820 */ /* 0x000fc80000410000 */
[----:B------:R0:W1:Y:S01]  /*2360*/  F2F.F64.F32 R24, R0 ;  /* 0x0000000000187310 */ /* 0x0000620000201800 */
[----:B------:R-:W-:Y:S05]  /*2370*/  BRA `(.L_x_2111) ;  /* 0x0000000800f87947 */ /* 0x000fea0003800000 */
.L_x_2114:
        /* <DEDUP_REMOVED lines=10> */
.L_x_2117:
[----:B------:R-:W3:Y:S02]  /*2420*/  LDG.E.U16 R4, desc[UR36][R4.64] ;  /* 0x0000002404047981 */ /* 0x000ee4000c1e1500 */
[----:B---3--:R-:W-:-:S05]  /*2430*/  HADD2.F32 R0, -RZ, R4.H0_H0 ;  /* 0x20000004ff007230 */ /* 0x008fca0000004100 */
[----:B------:R-:W-:-:S04]  /*2440*/  FMUL.FTZ R0, R0, 1 ;  /* 0x3f80000000007820 */ /* 0x000fc80000410000 */
[----:B------:R0:W1:Y:S01]  /*2450*/  F2F.F64.F32 R24, R0 ;  /* 0x0000000000187310 */ /* 0x0000620000201800 */
[----:B------:R-:W-:Y:S05]  /*2460*/  BRA `(.L_x_2111) ;  /* 0x0000000800bc7947 */ /* 0x000fea0003800000 */
.L_x_2116:
[----:B------:R0:W5:Y:S01]  /*2470*/  LDG.E.64 R24, desc[UR36][R4.64] ;  /* 0x0000002404187981 */ /* 0x000162000c1e1b00 */
[----:B------:R-:W-:Y:S05]  /*2480*/  BRA `(.L_x_2111) ;  /* 0x0000000800b47947 */ /* 0x000fea0003800000 */
.L_x_2106:
        /* <DEDUP_REMOVED lines=13> */
.L_x_2120:
[----:B------:R0:W5:Y:S01]  /*2560*/  LDG.E.64 R24, desc[UR36][R4.64] ;  /* 0x0000002404187981 */ /* 0x000162000c1e1b00 */
[----:B------:R-:W-:Y:S05]  /*2570*/  BRA `(.L_x_2111) ;  /* 0x0000000800787947 */ /* 0x000fea0003800000 */
.L_x_2119:
        /* <DEDUP_REMOVED lines=28> */
.L_x_2122:
        /* <DEDUP_REMOVED lines=15> */
.L_x_2121:
[----:B------:R-:W3:Y:S02]  /*2830*/  LDG.E.U16 R0, desc[UR36][R4.64] ;  /* 0x0000002404007981 */ /* 0x000ee4000c1e1500 */
[----:B---3--:R-:W-:-:S04]  /*2840*/  IMAD.U32 R0, R0, 0x10000, RZ ;  /* 0x0001000000007824 */ /* 0x008fc800078e00ff */
[----:B------:R-:W-:-:S04]  /*2850*/  FMUL.FTZ R0, R0, 1 ;  /* 0x3f80000000007820 */ /* 0x000fc80000410000 */
[----:B------:R0:W1:Y:S01]  /*2860*/  F2F.F64.F32 R24, R0 ;  /* 0x0000000000187310 */ /* 0x0000620000201800 */
[----:B------:R-:W-:Y:S05]  /*2870*/  BRA `(.L_x_2111) ;  /* 0x0000000400b87947 */ /* 0x000fea0003800000 */
.L_x_2118:
        /* <DEDUP_REMOVED lines=11> */
.L_x_2125:
        /* <DEDUP_REMOVED lines=21> */
.L_x_2129:
[----:B------:R-:W-:Y:S05]  /*2a80*/  BSYNC B1 ;  /* 0x0000000000017941 */ /* 0x000fea0003800000 */
.L_x_2128:
[----:B------:R-:W-:Y:S01]  /*2a90*/  LEA R5, R0, 0x3b800000, 0x17 ;  /* 0x3b80000000057811 */ /* 0x000fe200078eb8ff */
[----:B------:R-:W-:-:S05]  /*2aa0*/  IMAD.SHL.U32 R0, R3, 0x100000, RZ ;  /* 0x0010000003007824 */ /* 0x000fca00078e00ff */
[----:B------:R-:W-:-:S07]  /*2ab0*/  LOP3.LUT R0, R5, R0, R6, 0xfe, !PT ;  /* 0x0000000005007212 */ /* 0x000fce00078efe06 */
.L_x_2127:
[----:B------:R-:W-:Y:S05]  /*2ac0*/  BSYNC B0 ;  /* 0x0000000000007941 */ /* 0x000fea0003800000 */
.L_x_2126:
[----:B------:R-:W-:-:S04]  /*2ad0*/  FMUL.FTZ R0, R0, 1 ;  /* 0x3f80000000007820 */ /* 0x000fc80000410000 */
[----:B------:R3:W0:Y:S01]  /*2ae0*/  F2F.F64.F32 R24, R0 ;  /* 0x0000000000187310 */ /* 0x0006220000201800 */
[----:B------:R-:W-:Y:S05]  /*2af0*/  BRA `(.L_x_2111) ;  /* 0x0000000400187947 */ /* 0x000fea0003800000 */
.L_x_2124:
        /* <DEDUP_REMOVED lines=21> */
.L_x_2133:
[----:B------:R-:W-:Y:S05]  /*2c50*/  BSYNC B1 ;  /* 0x0000000000017941 */ /* 0x000fea0003800000 */
.L_x_2132:
[----:B------:R-:W-:Y:S01]  /*2c60*/  LEA R5, R0, 0x37800000, 0x17 ;  /* 0x3780000000057811 */ /* 0x000fe200078eb8ff */
[----:B------:R-:W-:-:S05]  /*2c70*/  IMAD.SHL.U32 R0, R3, 0x200000, RZ ;  /* 0x0020000003007824 */ /* 0x000fca00078e00ff */
[----:B------:R-:W-:-:S07]  /*2c80*/  LOP3.LUT R0, R5, R0, R6, 0xfe, !PT ;  /* 0x0000000005007212 */ /* 0x000fce00078efe06 */
.L_x_2131:
[----:B------:R-:W-:Y:S05]  /*2c90*/  BSYNC B0 ;  /* 0x0000000000007941 */ /* 0x000fea0003800000 */
.L_x_2130:
[----:B------:R-:W-:-:S04]  /*2ca0*/  FMUL.FTZ R0, R0, 1 ;  /* 0x3f80000000007820 */ /* 0x000fc80000410000 */
[----:B------:R0:W1:Y:S01]  /*2cb0*/  F2F.F64.F32 R24, R0 ;  /* 0x0000000000187310 */ /* 0x0000620000201800 */
[----:B------:R-:W-:Y:S05]  /*2cc0*/  BRA `(.L_x_2111) ;  /* 0x0000000000a47947 */ /* 0x000fea0003800000 */
.L_x_2123:
        /* <DEDUP_REMOVED lines=14> */
.L_x_2137:
[----:B------:R-:W-:Y:S05]  /*2db0*/  BSYNC B0 ;  /* 0x0000000000007941 */ /* 0x000fea0003800000 */
.L_x_2136:
[----:B------:R-:W-:-:S04]  /*2dc0*/  FMUL.FTZ R0, R0, 1 ;  /* 0x3f80000000007820 */ /* 0x000fc80000410000 */
[----:B------:R0:W1:Y:S01]  /*2dd0*/  F2F.F64.F32 R24, R0 ;  /* 0x0000000000187310 */ /* 0x0000620000201800 */
[----:B------:R-:W-:Y:S05]  /*2de0*/  BRA `(.L_x_2111) ;  /* 0x00000000005c7947 */ /* 0x000fea0003800000 */
.L_x_2110:
        /* <DEDUP_REMOVED lines=16> */
.L_x_2138:
[----:B------:R-:W-:Y:S01]  /*2ef0*/  CS2R R24, SRZ ;  /* 0x0000000000187805 */ /* 0x000fe2000001ff00 */
[----:B------:R-:W-:Y:S06]  /*2f00*/  BRA `(.L_x_2111) ;  /* 0x0000000000147947 */ /* 0x000fec0003800000 */
.L_x_2135:
[----:B------:R-:W3:Y:S02]  /*2f10*/  LDG.E.64 R24, desc[UR36][R4.64] ;  /* 0x0000002404187981 */ /* 0x000ee4000c1e1b00 */
[----:B---3--:R-:W0:Y:S01]  /*2f20*/  I2F.F64.U64 R24, R24 ;  /* 0x0000001800187312 */ /* 0x008e220000301800 */
[----:B------:R-:W-:Y:S05]  /*2f30*/  BRA `(.L_x_2111) ;  /* 0x0000000000087947 */ /* 0x000fea0003800000 */
.L_x_2134:
[----:B------:R-:W3:Y:S02]  /*2f40*/  LDG.E R4, desc[UR36][R4.64] ;  /* 0x0000002404047981 */ /* 0x000ee4000c1e1900 */
[----:B---3--:R0:W1:Y:S02]  /*2f50*/  I2F.F64.U32 R24, R4 ;  /* 0x0000000400187312 */ /* 0x0080640000201800 */
.L_x_2111:
[----:B------:R-:W-:-:S07]  /*2f60*/  VIADD R29, R29, 0x80 ;  /* 0x000000801d1d7836 */ /* 0x000fce0000000000 */
.L_x_2105:
[----:B------:R-:W-:Y:S05]  /*2f70*/  BSYNC B6 ;  /* 0x0000000000067941 */ /* 0x000fea0003800000 */
.L_x_2104:
[----:B------:R-:W-:Y:S01]  /*2f80*/  ISETP.GE.AND P0, PT, R29, R18, PT ;  /* 0x000000121d00720c */ /* 0x000fe20003f06270 */
[----:B------:R-:W-:-:S12]  /*2f90*/  BSSY B6, `(.L_x_2139) ;  /* 0x00000f4000067945 */ /* 0x000fd80003800000 */
[----:B------:R-:W-:Y:S05]  /*2fa0*/  @P0 BRA `(.L_x_2140) ;  /* 0x0000000c00c80947 */ /* 0x000fea0003800000 */
[----:B01----:R-:W0:Y:S01]  /*2fb0*/  LDC.64 R4, c[0x0][0x220] ;  /* 0x00008800ff047b82 */ /* 0x003e220000000a00 */
[----:B---3--:R-:W-:Y:S01]  /*2fc0*/  PRMT R0, R19, 0x9910, RZ ;  /* 0x0000991013007816 */ /* 0x008fe200000000ff */
        /* <DEDUP_REMOVED lines=18> */
.L_x_2144:
[----:B------:R-:W3:Y:S02]  /*30f0*/  LDG.E.U8 R4, desc[UR36][R4.64] ;  /* 0x0000002404047981 */ /* 0x000ee4000c1e1100 */
[----:B---3--:R0:W1:Y:S01]  /*3100*/  I2F.F64.U16 R16, R4 ;  /* 0x0000000400107312 */ /* 0x0080620000101800 */
[----:B------:R-:W-:Y:S05]  /*3110*/  BRA `(.L_x_2140) ;  /* 0x0000000c006c7947 */ /* 0x000fea0003800000 */
.L_x_2143:
        /* <DEDUP_REMOVED lines=9> */
.L_x_2147:
[----:B------:R-:W3:Y:S02]  /*31b0*/  LDG.E R4, desc[UR36][R4.64] ;  /* 0x0000002404047981 */ /* 0x000ee4000c1e1900 */
[----:B---3--:R0:W1:Y:S01]  /*31c0*/  I2F.F64 R16, R4 ;  /* 0x0000000400107312 */ /* 0x0080620000201c00 */
[----:B------:R-:W-:Y:S05]  /*31d0*/  BRA `(.L_x_2140) ;  /* 0x0000000c003c7947 */ /* 0x000fea0003800000 */
.L_x_2146:
[----:B------:R-:W3:Y:S02]  /*31e0*/  LDG.E.U16 R4, desc[UR36][R4.64] ;  /* 0x0000002404047981 */ /* 0x000ee4000c1e1500 */
[----:B---3--:R0:W1:Y:S01]  /*31f0*/  I2F.F64.S16 R16, R4 ;  /* 0x0000000400107312 */ /* 0x0080620000101c00 */
[----:B------:R-:W-:Y:S05]  /*3200*/  BRA `(.L_x_2140) ;  /* 0x0000000c00307947 */ /* 0x000fea0003800000 */
.L_x_2142:
        /* <DEDUP_REMOVED lines=10> */
.L_x_2149:
[----:B------:R-:W3:Y:S02]  /*32b0*/  LDG.E.U16 R0, desc[UR36][R4.64] ;  /* 0x0000002404007981 */ /* 0x000ee4000c1e1500 */
[----:B---3--:R-:W-:-:S05]  /*32c0*/  HADD2.F32 R0, -RZ, R0.H0_H0 ;  /* 0x20000000ff007230 */ /* 0x008fca0000004100 */
[----:B------:R-:W-:-:S04]  /*32d0*/  FMUL.FTZ R0, R0, 1 ;  /* 0x3f80000000007820 */ /* 0x000fc80000410000 */
[----:B------:R0:W1:Y:S01]  /*32e0*/  F2F.F64.F32 R16, R0 ;  /* 0x0000000000107310 */ /* 0x0000620000201800 */
[----:B------:R-:W-:Y:S05]  /*32f0*/  BRA `(.L_x_2140) ;  /* 0x0000000800f47947 */ /* 0x000fea0003800000 */
.L_x_2148:
        /* <DEDUP_REMOVED lines=10> */
.L_x_2151:
[----:B------:R-:W3:Y:S02]  /*33a0*/  LDG.E.U16 R4, desc[UR36][R4.64] ;  /* 0x0000002404047981 */ /* 0x000ee4000c1e1500 */
[----:B---3--:R-:W-:-:S05]  /*33b0*/  HADD2.F32 R0, -RZ, R4.H0_H0 ;  /* 0x20000004ff007230 */ /* 0x008fca0000004100 */
[----:B------:R-:W-:-:S04]  /*33c0*/  FMUL.FTZ R0, R0, 1 ;  /* 0x3f80000000007820 */ /* 0x000fc80000410000 */
[----:B------:R0:W1:Y:S01]  /*33d0*/  F2F.F64.F32 R16, R0 ;  /* 0x0000000000107310 */ /* 0x0000620000201800 */
[----:B------:R-:W-:Y:S05]  /*33e0*/  BRA `(.L_x_2140) ;  /* 0x0000000800b87947 */ /* 0x000fea0003800000 */
.L_x_2150:
[----:B------:R0:W5:Y:S01]  /*33f0*/  LDG.E.64 R16, desc[UR36][R4.64] ;  /* 0x0000002404107981 */ /* 0x000162000c1e1b00 */
[----:B------:R-:W-:Y:S05]  /*3400*/  BRA `(.L_x_2140) ;  /* 0x0000000800b07947 */ /* 0x000fea0003800000 */
.L_x_2141:
        /* <DEDUP_REMOVED lines=13> */
.L_x_2154:
[----:B------:R0:W5:Y:S01]  /*34e0*/  LDG.E.64 R16, desc[UR36][R4.64] ;  /* 0x0000002404107981 */ /* 0x000162000c1e1b00 */
[----:B------:R-:W-:Y:S05]  /*34f0*/  BRA `(.L_x_2140) ;  /* 0x0000000800747947 */ /* 0x000fea0003800000 */
.L_x_2153:
        /* <DEDUP_REMOVED lines=28> */
.L_x_2156:
        /* <DEDUP_REMOVED lines=15> */
.L_x_2155:
[----:B------:R-:W3:Y:S02]  /*37b0*/  LDG.E.U16 R0, desc[UR36][R4.64] ;  /* 0x0000002404007981 */ /* 0x000ee4000c1e1500 */
[----:B---3--:R-:W-:-:S04]  /*37c0*/  IMAD.U32 R0, R0, 0x10000, RZ ;  /* 0x0001000000007824 */ /* 0x008fc800078e00ff */
[----:B------:R-:W-:-:S04]  /*37d0*/  FMUL.FTZ R0, R0, 1 ;  /* 0x3f80000000007820 */ /* 0x000fc80000410000 */
[----:B------:R0:W1:Y:S01]  /*37e0*/  F2F.F64.F32 R16, R0 ;  /* 0x0000000000107310 */ /* 0x0000620000201800 */
[----:B------:R-:W-:Y:S05]  /*37f0*/  BRA `(.L_x_2140) ;  /* 0x0000000400b47947 */ /* 0x000fea0003800000 */
.L_x_2152:
        /* <DEDUP_REMOVED lines=11> */
.L_x_2159:
        /* <DEDUP_REMOVED lines=21> */
.L_x_2163:
[----:B------:R-:W-:Y:S05]  /*3a00*/  BSYNC B1 ;  /* 0x0000000000017941 */ /* 0x000fea0003800000 */
.L_x_2162:
[----:B------:R-:W-:Y:S01]  /*3a10*/  LEA R5, R0, 0x3b800000, 0x17 ;  /* 0x3b80000000057811 */ /* 0x000fe200078eb8ff */
[----:B------:R-:W-:-:S05]  /*3a20*/  IMAD.SHL.U32 R0, R3, 0x100000, RZ ;  /* 0x0010000003007824 */ /* 0x000fca00078e00ff */
[----:B------:R-:W-:-:S07]  /*3a30*/  LOP3.LUT R0, R5, R0, R6, 0xfe, !PT ;  /* 0x0000000005007212 */ /* 0x000fce00078efe06 */
.L_x_2161:
[----:B------:R-:W-:Y:S05]  /*3a40*/  BSYNC B0 ;  /* 0x0000000000007941 */ /* 0x000fea0003800000 */
.L_x_2160:
[----:B------:R-:W-:-:S04]  /*3a50*/  FMUL.FTZ R0, R0, 1 ;  /* 0x3f80000000007820 */ /* 0x000fc80000410000 */
[----:B------:R0:W1:Y:S01]  /*3a60*/  F2F.F64.F32 R16, R0 ;  /* 0x0000000000107310 */ /* 0x0000620000201800 */
[----:B------:R-:W-:Y:S05]  /*3a70*/  BRA `(.L_x_2140) ;  /* 0x0000000400147947 */ /* 0x000fea0003800000 */
.L_x_2158:
        /* <DEDUP_REMOVED lines=21> */
.L_x_2167:
[----:B------:R-:W-:Y:S05]  /*3bd0*/  BSYNC B1 ;  /* 0x0000000000017941 */ /* 0x000fea0003800000 */
.L_x_2166:
[----:B------:R-:W-:Y:S01]  /*3be0*/  LEA R5, R0, 0x37800000, 0x17 ;  /* 0x3780000000057811 */ /* 0x000fe200078eb8ff */
[----:B------:R-:W-:-:S05]  /*3bf0*/  IMAD.SHL.U32 R0, R3, 0x200000, RZ ;  /* 0x0020000003007824 */ /* 0x000fca00078e00ff */
[----:B------:R-:W-:-:S07]  /*3c00*/  LOP3.LUT R0, R5, R0, R6, 0xfe, !PT ;  /* 0x0000000005007212 */ /* 0x000fce00078efe06 */
.L_x_2165:
[----:B------:R-:W-:Y:S05]  /*3c10*/  BSYNC B0 ;  /* 0x0000000000007941 */ /* 0x000fea0003800000 */
.L_x_2164:
[----:B------:R-:W-:-:S04]  /*3c20*/  FMUL.FTZ R0, R0, 1 ;  /* 0x3f80000000007820 */ /* 0x000fc80000410000 */
[----:B------:R0:W1:Y:S01]  /*3c30*/  F2F.F64.F32 R16, R0 ;  /* 0x0000000000107310 */ /* 0x0000620000201800 */
[----:B------:R-:W-:Y:S05]  /*3c40*/  BRA `(.L_x_2140) ;  /* 0x0000000000a07947 */ /* 0x000fea0003800000 */
.L_x_2157:
        /* <DEDUP_REMOVED lines=14> */
.L_x_2171:
[----:B------:R-:W-:Y:S05]  /*3d30*/  BSYNC B0 ;  /* 0x0000000000007941 */ /* 0x000fea0003800000 */
.L_x_2170:
[----:B------:R-:W-:-:S04]  /*3d40*/  FMUL.FTZ R0, R0, 1 ;  /* 0x3f80000000007820 */ /* 0x000fc80000410000 */
[----:B------:R0:W1:Y:S01]  /*3d50*/  F2F.F64.F32 R16, R0 ;  /* 0x0000000000107310 */ /* 0x0000620000201800 */
[----:B------:R-:W-:Y:S05]  /*3d60*/  BRA `(.L_x_2140) ;  /* 0x0000000000587947 */ /* 0x000fea0003800000 */
.L_x_2145:
        /* <DEDUP_REMOVED lines=16> */
.L_x_2172:
[----:B------:R-:W-:Y:S05]  /*3e70*/  BRA `(.L_x_2140) ;  /* 0x0000000000147947 */ /* 0x000fea0003800000 */
.L_x_2169:
[----:B------:R-:W3:Y:S02]  /*3e80*/  LDG.E.64 R16, desc[UR36][R4.64] ;  /* 0x0000002404107981 */ /* 0x000ee4000c1e1b00 */
[----:B---3--:R-:W0:Y:S01]  /*3e90*/  I2F.F64.U64 R16, R16 ;  /* 0x0000001000107312 */ /* 0x008e220000301800 */
[----:B------:R-:W-:Y:S05]  /*3ea0*/  BRA `(.L_x_2140) ;  /* 0x0000000000087947 */ /* 0x000fea0003800000 */
.L_x_2168:
[----:B------:R-:W3:Y:S02]  /*3eb0*/  LDG.E R4, desc[UR36][R4.64] ;  /* 0x0000002404047981 */ /* 0x000ee4000c1e1900 */
[----:B---3--:R0:W1:Y:S02]  /*3ec0*/  I2F.F64.U32 R16, R4 ;  /* 0x0000000400107312 */ /* 0x0080640000201800 */
.L_x_2140:
[----:B------:R-:W-:Y:S05]  /*3ed0*/  BSYNC B6 ;  /* 0x0000000000067941 */ /* 0x000fea0003800000 */
.L_x_2139:
[----:B0-----:R-:W0:Y:S01]  /*3ee0*/  S2R R19, SR_TID.X ;  /* 0x0000000000137919 */ /* 0x001e220000002100 */
[----:B------:R-:W-:Y:S01]  /*3ef0*/  BSSY B0, `(.L_x_2173) ;  /* 0x0000035000007945 */ /* 0x000fe20003800000 */
[----:B0-----:R-:W-:-:S13]  /*3f00*/  ISETP.GE.AND P2, PT, R19, R18, PT ;  /* 0x000000121300720c */ /* 0x001fda0003f46270 */
[----:B------:R-:W-:Y:S05]  /*3f10*/  @P2 BRA `(.L_x_2174) ;  /* 0x0000000000c82947 */ /* 0x000fea0003800000 */
[----:B-12-45:R-:W-:Y:S01]  /*3f20*/  DSETP.NEU.AND P0, PT, |R26|, +INF , PT ;  /* 0x7ff000001a00742a */ /* 0x036fe20003f0d200 */
        /* <DEDUP_REMOVED lines=21> */
[----:B------:R-:W-:Y:S05]  /*4080*/  CALL.REL.NOINC `($_ZN2at6native27unrolled_elementwise_kernelIZZZNS0_15sin_kernel_cudaERNS_18TensorIteratorBaseEENKUlvE0_clEvENKUlvE_clEvEUldE_St5arrayIPcLm2EELi4E23TrivialOffsetCalculatorILi1EjESB_NS0_6memory12LoadWithCastILi1EEENSC_13StoreWithCastILi1EEEEEviT_T0_T2_T3_T4_T5_$__internal_trig_reduction_slowpathd) ;  /* 0x0000005400087944 */ /* 0x000fea0003c00000 */
[----:B------:R-:W-:Y:S01]  /*4090*/  IMAD.MOV.U32 R0, RZ, RZ, R11 ;  /* 0x000000ffff007224 */ /* 0x000fe200078e000b */
[----:B------:R-:W-:Y:S06]  /*40a0*/  BRA `(.L_x_2177) ;  /* 0x0000000000087947 */ /* 0x000fec0003800000 */
.L_x_2176:
[----:B------:R-:W-:Y:S01]  /*40b0*/  DMUL R20, RZ, R26 ;  /* 0x0000001aff147228 */ /* 0x000fe20000000000 */
[----:B---3--:R-:W-:-:S10]  /*40c0*/  IMAD.MOV.U32 R0, RZ, RZ, RZ ;  /* 0x000000ffff007224 */ /* 0x008fd400078e00ff */
.L_x_2177:
[----:B------:R-:W-:Y:S05]  /*40d0*/  BSYNC B1 ;  /* 0x0000000000017941 */ /* 0x000fea0003800000 */
.L_x_2175:
        /* <DEDUP_REMOVED lines=14> */
[----:B------:R-:W-:-:S08]  /*41c0*/  DFMA R4, R26, R4, R6 ;  /* 0x000000041a04722b */ /* 0x000fd00000000006 */
[----:B---3--:R-:W-:-:S08]  /*41d0*/  DFMA R4, R26, R4, R8 ;  /* 0x000000041a04722b */ /* 0x008fd00000000008 */
[----:B------:R-:W-:-:S08]  /*41e0*/  DFMA R4, R26, R4, R10 ;  /* 0x000000041a04722b */ /* 0x000fd0000000000a */
[----:B----4-:R-:W-:-:S08]  /*41f0*/  DFMA R4, R26, R4, R12 ;  /* 0x000000041a04722b */ /* 0x010fd0000000000c */
[----:B------:R-:W-:-:S08]  /*4200*/  DFMA R14, R26, R4, R14 ;  /* 0x000000041a0e722b */ /* 0x000fd0000000000e */
[----:B------:R-:W-:Y:S02]  /*4210*/  DFMA R4, R14, R20, R20 ;  /* 0x000000140e04722b */ /* 0x000fe40000000014 */
[----:B------:R-:W-:-:S08]  /*4220*/  @P0 DFMA R4, R26, R14, 1 ;  /* 0x3ff000001a04042b */ /* 0x000fd0000000000e */
[----:B------:R-:W-:-:S11]  /*4230*/  @P1 DFMA R4, R4, -1, RZ ;  /* 0xbff000000404182b */ /* 0x000fd600000000ff */
.L_x_2174:
[----:B------:R-:W-:Y:S05]  /*4240*/  BSYNC B0 ;  /* 0x0000000000007941 */ /* 0x000fea0003800000 */
.L_x_2173:
[----:B-12-45:R-:W-:Y:S01]  /*4250*/  VIADD R27, R19, 0x80 ;  /* 0x00000080131b7836 */ /* 0x036fe20000000000 */
[----:B------:R-:W-:Y:S04]  /*4260*/  BSSY B0, `(.L_x_2178) ;  /* 0x0000037000007945 */ /* 0x000fe80003800000 */
[----:B------:R-:W-:-:S13]  /*4270*/  ISETP.GE.AND P0, PT, R27, R18, PT ;  /* 0x000000121b00720c */ /* 0x000fda0003f06270 */
[----:B------:R-:W-:Y:S05]  /*4280*/  @P0 BRA `(.L_x_2179) ;  /* 0x0000000000d00947 */ /* 0x000fea0003800000 */
[----:B------:R-:W-:Y:S01]  /*4290*/  DSETP.NEU.AND P0, PT, |R22|, +INF , PT ;  /* 0x7ff000001600742a */ /* 0x000fe20003f0d200 */
        /* <DEDUP_REMOVED lines=22> */
[----:B------:R-:W-:Y:S02]  /*4400*/  IMAD.MOV.U32 R0, RZ, RZ, R11 ;  /* 0x000000ffff007224 */ /* 0x000fe400078e000b */
[----:B------:R-:W-:Y:S02]  /*4410*/  IMAD.MOV.U32 R28, RZ, RZ, R20 ;  /* 0x000000ffff1c7224 */ /* 0x000fe400078e0014 */
[----:B------:R-:W-:Y:S01]  /*4420*/  IMAD.MOV.U32 R29, RZ, RZ, R21 ;  /* 0x000000ffff1d7224 */ /* 0x000fe200078e0015 */
[----:B------:R-:W-:Y:S06]  /*4430*/  BRA `(.L_x_2182) ;  /* 0x0000000000087947 */ /* 0x000fec0003800000 */
.L_x_2181:
[----:B------:R-:W-:Y:S01]  /*4440*/  DMUL R28, RZ, R22 ;  /* 0x00000016ff1c7228 */ /* 0x000fe20000000000 */
[----:B---3--:R-:W-:-:S10]  /*4450*/  IMAD.MOV.U32 R0, RZ, RZ, RZ ;  /* 0x000000ffff007224 */ /* 0x008fd400078e00ff */
.L_x_2182:
[----:B------:R-:W-:Y:S05]  /*4460*/  BSYNC B1 ;  /* 0x0000000000017941 */ /* 0x000fea0003800000 */
.L_x_2180:
        /* <DEDUP_REMOVED lines=22> */
.L_x_2179:
[----:B------:R-:W-:Y:S05]  /*45d0*/  BSYNC B0 ;  /* 0x0000000000007941 */ /* 0x000fea0003800000 */
.L_x_2178:
[----:B------:R-:W-:Y:S01]  /*45e0*/  VIADD R3, R19, 0x100 ;  /* 0x0000010013037836 */ /* 0x000fe20000000000 */
        /* <DEDUP_REMOVED lines=30> */
.L_x_2186:
[----:B------:R-:W-:Y:S01]  /*47d0*/  DMUL R6, RZ, R24 ;  /* 0x00000018ff067228 */ /* 0x000fe20000000000 */
[----:B---3--:R-:W-:-:S10]  /*47e0*/  IMAD.MOV.U32 R0, RZ, RZ, RZ ;  /* 0x000000ffff007224 */ /* 0x008fd400078e00ff */
.L_x_2187:
[----:B------:R-:W-:Y:S05]  /*47f0*/  BSYNC B1 ;  /* 0x0000000000017941 */ /* 0x000fea0003800000 */
.L_x_2185:
        /* <DEDUP_REMOVED lines=22> */
.L_x_2184:
[----:B------:R-:W-:Y:S05]  /*4960*/  BSYNC B0 ;  /* 0x0000000000007941 */ /* 0x000fea0003800000 */
.L_x_2183:
        /* <DEDUP_REMOVED lines=31> */
.L_x_2191:
[----:B------:R-:W-:Y:S01]  /*4b60*/  DMUL R6, RZ, R16 ;  /* 0x00000010ff067228 */ /* 0x000fe20000000000 */
[----:B---3--:R-:W-:-:S10]  /*4b70*/  IMAD.MOV.U32 R0, RZ, RZ, RZ ;  /* 0x000000ffff007224 */ /* 0x008fd400078e00ff */
.L_x_2192:
[----:B------:R-:W-:Y:S05]  /*4b80*/  BSYNC B1 ;  /* 0x0000000000017941 */ /* 0x000fea0003800000 */
.L_x_2190:
        /* <DEDUP_REMOVED lines=22> */
.L_x_2189:
[----:B------:R-:W-:Y:S05]  /*4cf0*/  BSYNC B0 ;  /* 0x0000000000007941 */ /* 0x000fea0003800000 */
.L_x_2188:
[----:B------:R-:W0:Y:S01]  /*4d00*/  LDC.U8 R22, c[0x0][0x234] ;  /* 0x00008d00ff167b82 */ /* 0x000e220000000000 */
[----:B------:R-:W-:Y:S04]  /*4d10*/  BSSY B6, `(.L_x_2193) ;  /* 0x000012e000067945 */ /* 0x000fe80003800000 */
[----:B------:R-:W-:Y:S05]  /*4d20*/  @P2 BRA `(.L_x_2194) ;  /* 0x0000001000b02947 */ /* 0x000fea0003800000 */
[----:B------:R-:W3:Y:S01]  /*4d30*/  S2R R3, SR_TID.X ;  /* 0x0000000000037919 */ /* 0x000ee20000002100 */
[----:B------:R-:W1:Y:S01]  /*4d40*/  LDC.64 R8, c[0x0][0x218] ;  /* 0x00008600ff087b82 */ /* 0x000e620000000a00 */
[----:B0-----:R-:W-:Y:S01]  /*4d50*/  PRMT R6, R22, 0x9910, RZ ;  /* 0x0000991016067816 */ /* 0x001fe200000000ff */
[----:B------:R-:W-:Y:S01]  /*4d60*/  ULDC UR4, c[0x0][0x238] ;  /* 0x00008e0000047ab9 */ /* 0x000fe20000000800 */
[----:B---3--:R-:W-:-:S04]  /*4d70*/  IMAD R0, R2, 0x200, R3 ;  /* 0x0000020002007824 */ /* 0x008fc800078e0203 */
[----:B------:R-:W-:Y:S02]  /*4d80*/  IMAD R3, R0, UR4, RZ ;  /* 0x0000000400037c24 */ /* 0x000fe4000f8e02ff */
[----:B------:R-:W-:-:S03]  /*4d90*/  IMAD.MOV.U32 R0, RZ, RZ, R6 ;  /* 0x000000ffff007224 */ /* 0x000fc600078e0006 */
[----:B-1----:R-:W-:Y:S02]  /*4da0*/  IADD3 R8, P1, R3, R8, RZ ;  /* 0x0000000803087210 */ /* 0x002fe40007f3e0ff */
[----:B------:R-:W-:-:S03]  /*4db0*/  ISETP.GT.AND P0, PT, R0, 0x9, PT ;  /* 0x000000090000780c */ /* 0x000fc60003f04270 */
[----:B------:R-:W-:-:S10]  /*4dc0*/  IMAD.X R9, RZ, RZ, R9, P1 ;  /* 0x000000ffff097224 */ /* 0x000fd400008e0609 */
        /* <DEDUP_REMOVED lines=9> */
[----:B------:R-:W0:Y:S01]  /*4e60*/  F2I.F64.TRUNC R5, R4 ;  /* 0x0000000400057311 */ /* 0x000e22000030d100 */
[----:B------:R-:W-:Y:S01]  /*4e70*/  IMAD.MOV.U32 R19, RZ, RZ, R27 ;  /* 0x000000ffff137224 */ /* 0x000fe200078e001b */
[----:B0-----:R0:W-:Y:S01]  /*4e80*/  STG.E.U8 desc[UR36][R8.64], R5 ;  /* 0x0000000508007986 */ /* 0x0011e2000c101124 */
[----:B------:R-:W-:Y:S05]  /*4e90*/  BRA `(.L_x_2194) ;  /* 0x0000001000547947 */ /* 0x000fea0003800000 */
.L_x_2198:
[----:B------:R-:W0:Y:S01]  /*4ea0*/  F2I.S64.F64.TRUNC R4, R4 ;  /* 0x0000000400047311 */ /* 0x000e22000030d900 */
[----:B------:R-:W-:Y:S02]  /*4eb0*/  IMAD.MOV.U32 R19, RZ, RZ, R27 ;  /* 0x000000ffff137224 */ /* 0x000fe400078e001b */
[----:B0-----:R-:W-:-:S05]  /*4ec0*/  IMAD.MOV.U32 R3, RZ, RZ, R4 ;  /* 0x000000ffff037224 */ /* 0x001fca00078e0004 */
[----:B------:R0:W-:Y:S01]  /*4ed0*/  STG.E.U8 desc[UR36][R8.64], R3 ;  /* 0x0000000308007986 */ /* 0x0001e2000c101124 */
[----:B------:R-:W-:Y:S05]  /*4ee0*/  BRA `(.L_x_2194) ;  /* 0x0000001000407947 */ /* 0x000fea0003800000 */
.L_x_2197:
[----:B------:R-:W-:-:S13]  /*4ef0*/  ISETP.NE.AND P0, PT, R0, 0x2, PT ;  /* 0x000000020000780c */ /* 0x000fda0003f05270 */
[----:B------:R-:W-:Y:S05]  /*4f00*/  @!P0 BRA `(.L_x_2200) ;  /* 0x0000000000308947 */ /* 0x000fea0003800000 */
[----:B------:R-:W-:-:S13]  /*4f10*/  ISETP.NE.AND P0, PT, R0, 0x3, PT ;  /* 0x000000030000780c */ /* 0x000fda0003f05270 */
[----:B------:R-:W-:Y:S05]  /*4f20*/  @!P0 BRA `(.L_x_2201) ;  /* 0x0000000000188947 */ /* 0x000fea0003800000 */
[----:B------:R-:W-:-:S13]  /*4f30*/  ISETP.NE.AND P0, PT, R0, 0x4, PT ;  /* 0x000000040000780c */ /* 0x000fda0003f05270 */
[----:B------:R-:W-:Y:S05]  /*4f40*/  @P0 BRA `(.L_x_2199) ;  /* 0x0000000c00c40947 */ /* 0x000fea0003800000 */
[----:B------:R-:W0:Y:S01]  /*4f50*/  F2I.S64.F64.TRUNC R4, R4 ;  /* 0x0000000400047311 */ /* 0x000e22000030d900 */
[----:B------:R-:W-:Y:S01]  /*4f60*/  IMAD.MOV.U32 R19, RZ, RZ, R27 ;  /* 0x000000ffff137224 */ /* 0x000fe200078e001b */
[----:B0-----:R0:W-:Y:S01]  /*4f70*/  STG.E.64 desc[UR36][R8.64], R4 ;  /* 0x0000000408007986 */ /* 0x0011e2000c101b24 */
[----:B------:R-:W-:Y:S05]  /*4f80*/  BRA `(.L_x_2194) ;  /* 0x0000001000187947 */ /* 0x000fea0003800000 */
.L_x_2201:
[----:B------:R-:W0:Y:S01]  /*4f90*/  F2I.F64.TRUNC R5, R4 ;  /* 0x0000000400057311 */ /* 0x000e22000030d100 */
[----:B------:R-:W-:Y:S01]  /*4fa0*/  IMAD.MOV.U32 R19, RZ, RZ, R27 ;  /* 0x000000ffff137224 */ /* 0x000fe200078e001b */
[----:B0-----:R0:W-:Y:S01]  /*4fb0*/  STG.E desc[UR36][R8.64], R5 ;  /* 0x0000000508007986 */ /* 0x0011e2000c101924 */
[----:B------:R-:W-:Y:S05]  /*4fc0*/  BRA `(.L_x_2194) ;  /* 0x0000001000087947 */ /* 0x000fea0003800000 */
.L_x_2200:
[----:B------:R-:W0:Y:S01]  /*4fd0*/  F2I.F64.TRUNC R5, R4 ;  /* 0x0000000400057311 */ /* 0x000e22000030d100 */
[----:B------:R-:W-:Y:S01]  /*4fe0*/  IMAD.MOV.U32 R19, RZ, RZ, R27 ;  /* 0x000000ffff137224 */ /* 0x000fe200078e001b */
[----:B0-----:R0:W-:Y:S01]  /*4ff0*/  STG.E.U16 desc[UR36][R8.64], R5 ;  /* 0x0000000508007986 */ /* 0x0011e2000c101524 */
[----:B------:R-:W-:Y:S05]  /*5000*/  BRA `(.L_x_2194) ;  /* 0x0000000c00f87947 */ /* 0x000fea0003800000 */
.L_x_2196:
        /* <DEDUP_REMOVED lines=10> */
[----:B------:R-:W-:-:S13]  /*50b0*/  IMAD.MOV.U32 R19, RZ, RZ, R27 ;  /* 0x000000ffff137224 */ /* 0x000fda00078e001b */
[----:B0-----:R-:W-:-:S05]  /*50c0*/  @!P0 FMUL R3, R3, 1.175494350822287508e-38 ;  /* 0x0080000003038820 */ /* 0x001fca0000400000 */
[----:B------:R0:W-:Y:S01]  /*50d0*/  STG.E desc[UR36][R8.64], R3 ;  /* 0x0000000308007986 */ /* 0x0001e2000c101924 */
[----:B------:R-:W-:Y:S05]  /*50e0*/  BRA `(.L_x_2194) ;  /* 0x0000000c00c07947 */ /* 0x000fea0003800000 */
.L_x_2203:
[----:B------:R-:W-:Y:S01]  /*50f0*/  UMOV UR4, 0xf0000000 ;  /* 0xf000000000047882 */ /* 0x000fe20000000000 */
[----:B------:R-:W-:Y:S01]  /*5100*/  UMOV UR5, 0x380fffff ;  /* 0x380fffff00057882 */ /* 0x000fe20000000000 */
[----:B------:R-:W0:Y:S01]  /*5110*/  F2F.F32.F64 R0, R4 ;  /* 0x0000000400007310 */ /* 0x000e220000301000 */
[----:B------:R-:W-:Y:S01]  /*5120*/  DSETP.GEU.AND P0, PT, |R4|, UR4, PT ;  /* 0x0000000404007e2a */ /* 0x000fe2000bf0e200 */
[----:B------:R-:W-:-:S13]  /*5130*/  IMAD.MOV.U32 R19, RZ, RZ, R27 ;  /* 0x000000ffff137224 */ /* 0x000fda00078e001b */
[----:B0-----:R-:W-:-:S05]  /*5140*/  @!P0 FMUL R0, R0, 1.175494350822287508e-38 ;  /* 0x0080000000008820 */ /* 0x001fca0000400000 */
[----:B------:R-:W-:-:S05]  /*5150*/  F2FP.F16.F32.PACK_AB R0, RZ, R0 ;  /* 0x00000000ff00723e */ /* 0x000fca00000000ff */
[----:B------:R0:W-:Y:S01]  /*5160*/  STG.E.U16 desc[UR36][R8.64], R0 ;  /* 0x0000000008007986 */ /* 0x0001e2000c101524 */
[----:B------:R-:W-:Y:S05]  /*5170*/  BRA `(.L_x_2194) ;  /* 0x0000000c009c7947 */ /* 0x000fea0003800000 */
.L_x_2202:
        /* <DEDUP_REMOVED lines=10> */
[----:B------:R-:W-:Y:S02]  /*5220*/  IMAD.MOV.U32 R7, RZ, RZ, RZ ;  /* 0x000000ffff077224 */ /* 0x000fe400078e00ff */
[----:B------:R-:W-:-:S11]  /*5230*/  IMAD.MOV.U32 R19, RZ, RZ, R27 ;  /* 0x000000ffff137224 */ /* 0x000fd600078e001b */
[----:B0-----:R-:W-:-:S05]  /*5240*/  @!P0 FMUL R6, R6, 1.175494350822287508e-38 ;  /* 0x0080000006068820 */ /* 0x001fca0000400000 */
[----:B------:R0:W-:Y:S01]  /*5250*/  STG.E.64 desc[UR36][R8.64], R6 ;  /* 0x0000000608007986 */ /* 0x0001e2000c101b24 */
[----:B------:R-:W-:Y:S05]  /*5260*/  BRA `(.L_x_2194) ;  /* 0x0000000c00607947 */ /* 0x000fea0003800000 */
.L_x_2205:
[----:B------:R-:W-:Y:S01]  /*5270*/  UMOV UR4, 0xf0000000 ;  /* 0xf000000000047882 */ /* 0x000fe20000000000 */
[----:B------:R-:W-:Y:S01]  /*5280*/  UMOV UR5, 0x380fffff ;  /* 0x380fffff00057882 */ /* 0x000fe20000000000 */
[----:B------:R-:W0:Y:S01]  /*5290*/  F2F.F32.F64 R0, R4 ;  /* 0x0000000400007310 */ /* 0x000e220000301000 */
[----:B------:R-:W-:Y:S01]  /*52a0*/  DSETP.GEU.AND P0, PT, |R4|, UR4, PT ;  /* 0x0000000404007e2a */ /* 0x000fe2000bf0e200 */
[----:B------:R-:W-:-:S13]  /*52b0*/  IMAD.MOV.U32 R19, RZ, RZ, R27 ;  /* 0x000000ffff137224 */ /* 0x000fda00078e001b */
[----:B0-----:R-:W-:-:S05]  /*52c0*/  @!P0 FMUL R0, R0, 1.175494350822287508e-38 ;  /* 0x0080000000008820 */ /* 0x001fca0000400000 */
[----:B------:R-:W-:-:S04]  /*52d0*/  F2FP.F16.F32.PACK_AB R3, RZ, R0 ;  /* 0x00000000ff03723e */ /* 0x000fc800000000ff */
[----:B------:R-:W-:-:S05]  /*52e0*/  PRMT R3, R3, 0x5410, RZ ;  /* 0x0000541003037816 */ /* 0x000fca00000000ff */
[----:B------:R0:W-:Y:S01]  /*52f0*/  STG.E desc[UR36][R8.64], R3 ;  /* 0x0000000308007986 */ /* 0x0001e2000c101924 */
[----:B------:R-:W-:Y:S05]  /*5300*/  BRA `(.L_x_2194) ;  /* 0x0000000c00387947 */ /* 0x000fea0003800000 */
.L_x_2204:
[----:B------:R0:W-:Y:S01]  /*5310*/  STG.E.64 desc[UR36][R8.64], R4 ;  /* 0x0000000408007986 */ /* 0x0001e2000c101b24 */
[----:B------:R-:W-:Y:S01]  /*5320*/  IMAD.MOV.U32 R19, RZ, RZ, R27 ;  /* 0x000000ffff137224 */ /* 0x000fe200078e001b */
[----:B------:R-:W-:Y:S06]  /*5330*/  BRA `(.L_x_2194) ;  /* 0x0000000c002c7947 */ /* 0x000fec0003800000 */
.L_x_2195:
        /* <DEDUP_REMOVED lines=8> */
[----:B------:R-:W-:Y:S01]  /*53c0*/  DSETP.NEU.AND P0, PT, R4, RZ, PT ;  /* 0x000000ff0400722a */ /* 0x000fe20003f0d000 */
[----:B------:R-:W-:-:S05]  /*53d0*/  IMAD.MOV.U32 R19, RZ, RZ, R27 ;  /* 0x000000ffff137224 */ /* 0x000fca00078e001b */
[----:B------:R-:W-:-:S05]  /*53e0*/  SEL R3, RZ, 0x1, !P0 ;  /* 0x00000001ff037807 */ /* 0x000fca0004000000 */
[----:B------:R0:W-:Y:S01]  /*53f0*/  STG.E.U8 desc[UR36][R8.64], R3 ;  /* 0x0000000308007986 */ /* 0x0001e2000c101124 */
[----:B------:R-:W-:Y:S05]  /*5400*/  BRA `(.L_x_2194) ;  /* 0x0000000800f87947 */ /* 0x000fea0003800000 */
.L_x_2208:
[----:B------:R-:W-:Y:S01]  /*5410*/  CS2R R6, SRZ ;  /* 0x0000000000067805 */ /* 0x000fe2000001ff00 */
[----:B------:R-:W-:-:S04]  /*5420*/  IMAD.MOV.U32 R19, RZ, RZ, R27 ;  /* 0x000000ffff137224 */ /* 0x000fc800078e001b */
[----:B------:R0:W-:Y:S01]  /*5430*/  STG.E.128 desc[UR36][R8.64], R4 ;  /* 0x0000000408007986 */ /* 0x0001e2000c101d24 */
[----:B------:R-:W-:Y:S05]  /*5440*/  BRA `(.L_x_2194) ;  /* 0x0000000800e87947 */ /* 0x000fea0003800000 */
.L_x_2207:
        /* <DEDUP_REMOVED lines=25> */
.L_x_2212:
[----:B------:R-:W-:Y:S05]  /*55e0*/  BSYNC B0 ;  /* 0x0000000000007941 */ /* 0x000fea0003800000 */
.L_x_2211:
[----:B------:R-:W-:Y:S01]  /*55f0*/  LOP3.LUT R7, R0, R7, RZ, 0xfc, !PT ;  /* 0x0000000700077212 */ /* 0x000fe200078efcff */
[----:B------:R-:W-:-:S04]  /*5600*/  IMAD.MOV.U32 R19, RZ, RZ, R27 ;  /* 0x000000ffff137224 */ /* 0x000fc800078e001b */
[----:B------:R0:W-:Y:S01]  /*5610*/  STG.E.U8 desc[UR36][R8.64], R7 ;  /* 0x0000000708007986 */ /* 0x0001e2000c101124 */
[----:B------:R-:W-:Y:S05]  /*5620*/  BRA `(.L_x_2194) ;  /* 0x0000000800707947 */ /* 0x000fea0003800000 */
.L_x_2210:
        /* <DEDUP_REMOVED lines=17> */
.L_x_2214:
[----:B------:R-:W-:Y:S01]  /*5740*/  IMAD.MOV.U32 R0, RZ, RZ, 0x7f ;  /* 0x0000007fff007424 */ /* 0x000fe200078e00ff */
[----:B------:R-:W-:-:S04]  /*5750*/  ISETP.GT.U32.AND P0, PT, R3, 0x7f800000, PT ;  /* 0x7f8000000300780c */ /* 0x000fc80003f04070 */
[----:B------:R-:W-:-:S09]  /*5760*/  SEL R0, R0, 0x7c, P0 ;  /* 0x0000007c00007807 */ /* 0x000fd20000000000 */
.L_x_2215:
[----:B------:R-:W-:Y:S05]  /*5770*/  BSYNC B0 ;  /* 0x0000000000007941 */ /* 0x000fea0003800000 */
.L_x_2213:
[----:B------:R-:W-:Y:S01]  /*5780*/  LOP3.LUT R3, R7, 0x80000000, RZ, 0xc0, !PT ;  /* 0x8000000007037812 */ /* 0x000fe200078ec0ff */
[----:B------:R-:W-:-:S03]  /*5790*/  IMAD.MOV.U32 R19, RZ, RZ, R27 ;  /* 0x000000ffff137224 */ /* 0x000fc600078e001b */
[----:B------:R-:W-:-:S04]  /*57a0*/  SHF.R.U32.HI R3, RZ, 0x18, R3 ;  /* 0x00000018ff037819 */ /* 0x000fc80000011603 */
[----:B------:R-:W-:-:S05]  /*57b0*/  LOP3.LUT R3, R0, R3, RZ, 0xfc, !PT ;  /* 0x0000000300037212 */ /* 0x000fca00078efcff */
[----:B------:R0:W-:Y:S01]  /*57c0*/  STG.E.U8 desc[UR36][R8.64], R3 ;  /* 0x0000000308007986 */ /* 0x0001e2000c101124 */
[----:B------:R-:W-:Y:S05]  /*57d0*/  BRA `(.L_x_2194) ;  /* 0x0000000800047947 */ /* 0x000fea0003800000 */
.L_x_2209:
[----:B------:R-:W-:Y:S01]  /*57e0*/  UMOV UR4, 0xf0000000 ;  /* 0xf000000000047882 */ /* 0x000fe20000000000 */
[----:B------:R-:W-:Y:S01]  /*57f0*/  UMOV UR5, 0x380fffff ;  /* 0x380fffff00057882 */ /* 0x000fe20000000000 */
[----:B------:R-:W0:Y:S01]  /*5800*/  F2F.F32.F64 R0, R4 ;  /* 0x0000000400007310 */ /* 0x000e220000301000 */
[----:B------:R-:W-:Y:S01]  /*5810*/  DSETP.GEU.AND P0, PT, |R4|, UR4, PT ;  /* 0x0000000404007e2a */ /* 0x000fe2000bf0e200 */
[----:B------:R-:W-:-:S13]  /*5820*/  IMAD.MOV.U32 R19, RZ, RZ, R27 ;  /* 0x000000ffff137224 */ /* 0x000fda00078e001b */
[----:B0-----:R-:W-:-:S05]  /*5830*/  @!P0 FMUL R0, R0, 1.175494350822287508e-38 ;  /* 0x0080000000008820 */ /* 0x001fca0000400000 */
[----:B------:R-:W-:-:S05]  /*5840*/  F2FP.BF16.F32.PACK_AB R0, RZ, R0 ;  /* 0x00000000ff00723e */ /* 0x000fca00000010ff */
[----:B------:R0:W-:Y:S01]  /*5850*/  STG.E.U16 desc[UR36][R8.64], R0 ;  /* 0x0000000008007986 */ /* 0x0001e2000c101524 */
[----:B------:R-:W-:Y:S05]  /*5860*/  BRA `(.L_x_2194) ;  /* 0x0000000400e07947 */ /* 0x000fea0003800000 */
.L_x_2206:
        /* <DEDUP_REMOVED lines=8> */
[----:B------:R-:W0:Y:S01]  /*58f0*/  F2I.U32.F64.TRUNC R5, R4 ;  /* 0x0000000400057311 */ /* 0x000e22000030d000 */
[----:B------:R-:W-:Y:S01]  /*5900*/  IMAD.MOV.U32 R19, RZ, RZ, R27 ;  /* 0x000000ffff137224 */ /* 0x000fe200078e001b */
[----:B0-----:R0:W-:Y:S01]  /*5910*/  STG.E.U16 desc[UR36][R8.64], R5 ;  /* 0x0000000508007986 */ /* 0x0011e2000c101524 */
[----:B------:R-:W-:Y:S05]  /*5920*/  BRA `(.L_x_2194) ;  /* 0x0000000400b07947 */ /* 0x000fea0003800000 */
.L_x_2218:
        /* <DEDUP_REMOVED lines=21> */
.L_x_2221:
[----:B------:R-:W-:-:S04]  /*5a80*/  LOP3.LUT R0, R7, 0x80000000, RZ, 0xc0, !PT ;  /* 0x8000000007007812 */ /* 0x000fc800078ec0ff */
[----:B------:R-:W-:-:S04]  /*5a90*/  SHF.R.U32.HI R0, RZ, 0x18, R0 ;  /* 0x00000018ff007819 */ /* 0x000fc80000011600 */
[----:B------:R-:W-:-:S07]  /*5aa0*/  LOP3.LUT R0, R3, R0, RZ, 0xfc, !PT ;  /* 0x0000000003007212 */ /* 0x000fce00078efcff */
.L_x_2220:
[----:B------:R-:W-:Y:S05]  /*5ab0*/  BSYNC B0 ;  /* 0x0000000000007941 */ /* 0x000fea0003800000 */
.L_x_2219:
[----:B------:R0:W-:Y:S01]  /*5ac0*/  STG.E.U8 desc[UR36][R8.64], R0 ;  /* 0x0000000008007986 */ /* 0x0001e2000c101124 */
[----:B------:R-:W-:Y:S01]  /*5ad0*/  IMAD.MOV.U32 R19, RZ, RZ, R27 ;  /* 0x000000ffff137224 */ /* 0x000fe200078e001b */
[----:B------:R-:W-:Y:S06]  /*5ae0*/  BRA `(.L_x_2194) ;  /* 0x0000000400407947 */ /* 0x000fec0003800000 */
.L_x_2217:
        /* <DEDUP_REMOVED lines=21> */
.L_x_2224:
[----:B------:R-:W-:-:S04]  /*5c40*/  LOP3.LUT R0, R7, 0x80000000, RZ, 0xc0, !PT ;  /* 0x8000000007007812 */ /* 0x000fc800078ec0ff */
[----:B------:R-:W-:-:S04]  /*5c50*/  SHF.R.U32.HI R0, RZ, 0x18, R0 ;  /* 0x00000018ff007819 */ /* 0x000fc80000011600 */
[----:B------:R-:W-:-:S07]  /*5c60*/  LOP3.LUT R0, R3, R0, RZ, 0xfc, !PT ;  /* 0x0000000003007212 */ /* 0x000fce00078efcff */
.L_x_2223:
[----:B------:R-:W-:Y:S05]  /*5c70*/  BSYNC B0 ;  /* 0x0000000000007941 */ /* 0x000fea0003800000 */
.L_x_2222:
[----:B------:R0:W-:Y:S01]  /*5c80*/  STG.E.U8 desc[UR36][R8.64], R0 ;  /* 0x0000000008007986 */ /* 0x0001e2000c101124 */
[----:B------:R-:W-:Y:S01]  /*5c90*/  IMAD.MOV.U32 R19, RZ, RZ, R27 ;  /* 0x000000ffff137224 */ /* 0x000fe200078e001b */
[----:B------:R-:W-:Y:S06]  /*5ca0*/  BRA `(.L_x_2194) ;  /* 0x0000000000d07947 */ /* 0x000fec0003800000 */
.L_x_2216:
        /* <DEDUP_REMOVED lines=27> */
.L_x_2199:
        /* <DEDUP_REMOVED lines=16> */
.L_x_2227:
[----:B------:R-:W-:Y:S01]  /*5f60*/  IMAD.MOV.U32 R19, RZ, RZ, R27 ;  /* 0x000000ffff137224 */ /* 0x000fe200078e001b */
[----:B------:R-:W-:Y:S06]  /*5f70*/  BRA `(.L_x_2194) ;  /* 0x00000000001c7947 */ /* 0x000fec0003800000 */
.L_x_2226:
[----:B------:R-:W0:Y:S01]  /*5f80*/  F2I.U64.F64.TRUNC R4, R4 ;  /* 0x0000000400047311 */ /* 0x000e22000030d800 */
[----:B------:R-:W-:Y:S01]  /*5f90*/  IMAD.MOV.U32 R19, RZ, RZ, R27 ;  /* 0x000000ffff137224 */ /* 0x000fe200078e001b */
[----:B0-----:R4:W-:Y:S01]  /*5fa0*/  STG.E.64 desc[UR36][R8.64], R4 ;  /* 0x0000000408007986 */ /* 0x0019e2000c101b24 */
[----:B------:R-:W-:Y:S05]  /*5fb0*/  BRA `(.L_x_2194) ;  /* 0x00000000000c7947 */ /* 0x000fea0003800000 */
.L_x_2225:
[----:B------:R-:W0:Y:S01]  /*5fc0*/  F2I.U32.F64.TRUNC R5, R4 ;  /* 0x0000000400057311 */ /* 0x000e22000030d000 */
[----:B------:R-:W-:Y:S01]  /*5fd0*/  IMAD.MOV.U32 R19, RZ, RZ, R27 ;  /* 0x000000ffff137224 */ /* 0x000fe200078e001b */
[----:B0-----:R1:W-:Y:S06]  /*5fe0*/  STG.E desc[UR36][R8.64], R5 ;  /* 0x0000000508007986 */ /* 0x0013ec000c101924 */
.L_x_2194:
[----:B------:R-:W-:Y:S05]  /*5ff0*/  BSYNC B6 ;  /* 0x0000000000067941 */ /* 0x000fea0003800000 */
.L_x_2193:
[----:B------:R-:W-:Y:S01]  /*6000*/  ISETP.GE.AND P0, PT, R19, R18, PT ;  /* 0x000000121300720c */ /* 0x000fe20003f06270 */
[----:B------:R-:W-:-:S12]  /*6010*/  BSSY B6, `(.L_x_2228) ;  /* 0x0000230000067945 */ /* 0x000fd80003800000 */
[----:B------:R-:W-:Y:S05]  /*6020*/  @P0 BRA `(.L_x_2229) ;  /* 0x0000002000b80947 */ /* 0x000fea0003800000 */
[----:B01--4-:R-:W0:Y:S01]  /*6030*/  LDC.64 R4, c[0x0][0x218] ;  /* 0x00008600ff047b82 */ /* 0x013e220000000a00 */
[----:B---3--:R-:W-:Y:S01]  /*6040*/  IMAD R0, R2, 0x200, R19 ;  /* 0x0000020002007824 */ /* 0x008fe200078e0213 */
[----:B------:R-:W-:Y:S01]  /*6050*/  PRMT R6, R22, 0x9910, RZ ;  /* 0x0000991016067816 */ /* 0x000fe200000000ff */
[----:B------:R-:W-:Y:S02]  /*6060*/  ULDC UR4, c[0x0][0x238] ;  /* 0x00008e0000047ab9 */ /* 0x000fe40000000800 */
[----:B--2---:R-:W-:Y:S02]  /*6070*/  IMAD R3, R0, UR4, RZ ;  /* 0x0000000400037c24 */ /* 0x004fe4000f8e02ff */
        /* <DEDUP_REMOVED lines=16> */
.L_x_2233:
[----:B------:R-:W0:Y:S02]  /*6180*/  F2I.S64.F64.TRUNC R28, R28 ;  /* 0x0000001c001c7311 */ /* 0x000e24000030d900 */
[----:B0-----:R-:W-:-:S05]  /*6190*/  IMAD.MOV.U32 R3, RZ, RZ, R28 ;  /* 0x000000ffff037224 */ /* 0x001fca00078e001c */
[----:B------:R0:W-:Y:S01]  /*61a0*/  STG.E.U8 desc[UR36][R4.64], R3 ;  /* 0x0000000304007986 */ /* 0x0001e2000c101124 */
[----:B------:R-:W-:Y:S05]  /*61b0*/  BRA `(.L_x_2235) ;  /* 0x0000000c00f07947 */ /* 0x000fea0003800000 */
.L_x_2232:
        /* <DEDUP_REMOVED lines=9> */
.L_x_2237:
[----:B------:R-:W0:Y:S02]  /*6250*/  F2I.F64.TRUNC R29, R28 ;  /* 0x0000001c001d7311 */ /* 0x000e24000030d100 */
[----:B0-----:R0:W-:Y:S01]  /*6260*/  STG.E desc[UR36][R4.64], R29 ;  /* 0x0000001d04007986 */ /* 0x0011e2000c101924 */
[----:B------:R-:W-:Y:S05]  /*6270*/  BRA `(.L_x_2235) ;  /* 0x0000000c00c07947 */ /* 0x000fea0003800000 */
.L_x_2236:
[----:B------:R-:W0:Y:S02]  /*6280*/  F2I.F64.TRUNC R29, R28 ;  /* 0x0000001c001d7311 */ /* 0x000e24000030d100 */
[----:B0-----:R0:W-:Y:S01]  /*6290*/  STG.E.U16 desc[UR36][R4.64], R29 ;  /* 0x0000001d04007986 */ /* 0x0011e2000c101524 */
[----:B------:R-:W-:Y:S05]  /*62a0*/  BRA `(.L_x_2235) ;  /* 0x0000000c00b47947 */ /* 0x000fea0003800000 */
.L_x_2231:
        /* <DEDUP_REMOVED lines=13> */
.L_x_2239:
        /* <DEDUP_REMOVED lines=8> */
.L_x_2238:
        /* <DEDUP_REMOVED lines=14> */
.L_x_2241:
        /* <DEDUP_REMOVED lines=9> */
.L_x_2240:
[----:B------:R0:W-:Y:S01]  /*6570*/  STG.E.64 desc[UR36][R4.64], R28 ;  /* 0x0000001c04007986 */ /* 0x0001e2000c101b24 */
[----:B------:R-:W-:Y:S05]  /*6580*/  BRA `(.L_x_2235) ;  /* 0x0000000800fc7947 */ /* 0x000fea0003800000 */
.L_x_2230:
        /* <DEDUP_REMOVED lines=12> */
.L_x_2244:
[----:B------:R-:W-:-:S05]  /*6650*/  CS2R R30, SRZ ;  /* 0x00000000001e7805 */ /* 0x000fca000001ff00 */
[----:B------:R0:W-:Y:S01]  /*6660*/  STG.E.128 desc[UR36][R4.64], R28 ;  /* 0x0000001c04007986 */ /* 0x0001e2000c101d24 */
[----:B------:R-:W-:Y:S05]  /*6670*/  BRA `(.L_x_2235) ;  /* 0x0000000800c07947 */ /* 0x000fea0003800000 */
.L_x_2243:
        /* <DEDUP_REMOVED lines=25> */
.L_x_2248:
[----:B------:R-:W-:Y:S05]  /*6810*/  BSYNC B0 ;  /* 0x0000000000007941 */ /* 0x000fea0003800000 */
.L_x_2247:
[----:B------:R-:W-:-:S05]  /*6820*/  LOP3.LUT R7, R0, R7, RZ, 0xfc, !PT ;  /* 0x0000000700077212 */ /* 0x000fca00078efcff */
[----:B------:R0:W-:Y:S01]  /*6830*/  STG.E.U8 desc[UR36][R4.64], R7 ;  /* 0x0000000704007986 */ /* 0x0001e2000c101124 */
[----:B------:R-:W-:Y:S05]  /*6840*/  BRA `(.L_x_2235) ;  /* 0x00000008004c7947 */ /* 0x000fea0003800000 */
.L_x_2246:
        /* <DEDUP_REMOVED lines=17> */
.L_x_2250:
[----:B------:R-:W-:Y:S01]  /*6960*/  IMAD.MOV.U32 R0, RZ, RZ, 0x7f ;  /* 0x0000007fff007424 */ /* 0x000fe200078e00ff */
[----:B------:R-:W-:-:S04]  /*6970*/  ISETP.GT.U32.AND P0, PT, R3, 0x7f800000, PT ;  /* 0x7f8000000300780c */ /* 0x000fc80003f04070 */
[----:B------:R-:W-:-:S09]  /*6980*/  SEL R0, R0, 0x7c, P0 ;  /* 0x0000007c00007807 */ /* 0x000fd20000000000 */
.L_x_2251:
[----:B------:R-:W-:Y:S05]  /*6990*/  BSYNC B0 ;  /* 0x0000000000007941 */ /* 0x000fea0003800000 */
.L_x_2249:
[----:B------:R-:W-:-:S04]  /*69a0*/  LOP3.LUT R3, R7, 0x80000000, RZ, 0xc0, !PT ;  /* 0x8000000007037812 */ /* 0x000fc800078ec0ff */
[----:B------:R-:W-:-:S04]  /*69b0*/  SHF.R.U32.HI R3, RZ, 0x18, R3 ;  /* 0x00000018ff037819 */ /* 0x000fc80000011603 */
[----:B------:R-:W-:-:S05]  /*69c0*/  LOP3.LUT R3, R0, R3, RZ, 0xfc, !PT ;  /* 0x0000000300037212 */ /* 0x000fca00078efcff */
[----:B------:R0:W-:Y:S01]  /*69d0*/  STG.E.U8 desc[UR36][R4.64], R3 ;  /* 0x0000000304007986 */ /* 0x0001e2000c101124 */
[----:B------:R-:W-:Y:S05]  /*69e0*/  BRA `(.L_x_2235) ;  /* 0x0000000400e47947 */ /* 0x000fea0003800000 */
.L_x_2245:
        /* <DEDUP_REMOVED lines=8> */
.L_x_2242:
        /* <DEDUP_REMOVED lines=11> */
.L_x_2254:
        /* <DEDUP_REMOVED lines=21> */
.L_x_2257:
[----:B------:R-:W-:-:S04]  /*6c70*/  LOP3.LUT R0, R7, 0x80000000, RZ, 0xc0, !PT ;  /* 0x8000000007007812 */ /* 0x000fc800078ec0ff */
[----:B------:R-:W-:-:S04]  /*6c80*/  SHF.R.U32.HI R0, RZ, 0x18, R0 ;  /* 0x00000018ff007819 */ /* 0x000fc80000011600 */
[----:B------:R-:W-:-:S07]  /*6c90*/  LOP3.LUT R0, R3, R0, RZ, 0xfc, !PT ;  /* 0x0000000003007212 */ /* 0x000fce00078efcff */
.L_x_2256:
[----:B------:R-:W-:Y:S05]  /*6ca0*/  BSYNC B0 ;  /* 0x0000000000007941 */ /* 0x000fea0003800000 */
.L_x_2255:
[----:B------:R3:W-:Y:S01]  /*6cb0*/  STG.E.U8 desc[UR36][R4.64], R0 ;  /* 0x0000000004007986 */ /* 0x0007e2000c101124 */
[----:B------:R-:W-:Y:S05]  /*6cc0*/  BRA `(.L_x_2235) ;  /* 0x00000004002c7947 */ /* 0x000fea0003800000 */
.L_x_2253:
        /* <DEDUP_REMOVED lines=21> */
.L_x_2260:
[----:B------:R-:W-:-:S04]  /*6e20*/  LOP3.LUT R0, R7, 0x80000000, RZ, 0xc0, !PT ;  /* 0x8000000007007812 */ /* 0x000fc800078ec0ff */
[----:B------:R-:W-:-:S04]  /*6e30*/  SHF.R.U32.HI R0, RZ, 0x18, R0 ;  /* 0x00000018ff007819 */ /* 0x000fc80000011600 */
[----:B------:R-:W-:-:S07]  /*6e40*/  LOP3.LUT R0, R3, R0, RZ, 0xfc, !PT ;  /* 0x0000000003007212 */ /* 0x000fce00078efcff */
.L_x_2259:
[----:B------:R-:W-:Y:S05]  /*6e50*/  BSYNC B0 ;  /* 0x0000000000007941 */ /* 0x000fea0003800000 */
.L_x_2258:
[----:B------:R0:W-:Y:S01]  /*6e60*/  STG.E.U8 desc[UR36][R4.64], R0 ;  /* 0x0000000004007986 */ /* 0x0001e2000c101124 */
[----:B------:R-:W-:Y:S05]  /*6e70*/  BRA `(.L_x_2235) ;  /* 0x0000000000c07947 */ /* 0x000fea0003800000 */
.L_x_2252:
        /* <DEDUP_REMOVED lines=26> */
.L_x_2234:
        /* <DEDUP_REMOVED lines=16> */
.L_x_2263:
[----:B------:R-:W-:Y:S05]  /*7120*/  BRA `(.L_x_2235) ;  /* 0x0000000000147947 */ /* 0x000fea0003800000 */
.L_x_2262:
[----:B------:R-:W0:Y:S02]  /*7130*/  F2I.U64.F64.TRUNC R28, R28 ;  /* 0x0000001c001c7311 */ /* 0x000e24000030d800 */
[----:B0-----:R2:W-:Y:S01]  /*7140*/  STG.E.64 desc[UR36][R4.64], R28 ;  /* 0x0000001c04007986 */ /* 0x0015e2000c101b24 */
[----:B------:R-:W-:Y:S05]  /*7150*/  BRA `(.L_x_2235) ;  /* 0x0000000000087947 */ /* 0x000fea0003800000 */
.L_x_2261:
[----:B------:R-:W0:Y:S02]  /*7160*/  F2I.U32.F64.TRUNC R29, R28 ;  /* 0x0000001c001d7311 */ /* 0x000e24000030d000 */
[----:B0-----:R0:W-:Y:S02]  /*7170*/  STG.E desc[UR36][R4.64], R29 ;  /* 0x0000001d04007986 */ /* 0x0011e4000c101924 */
.L_x_2235:
        /* <DEDUP_REMOVED lines=24> */
.L_x_2267:
[----:B------:R-:W0:Y:S02]  /*7300*/  F2I.S64.F64.TRUNC R24, R24 ;  /* 0x0000001800187311 */ /* 0x000e24000030d900 */
[----:B0-----:R-:W-:-:S05]  /*7310*/  IMAD.MOV.U32 R3, RZ, RZ, R24 ;  /* 0x000000ffff037224 */ /* 0x001fca00078e0018 */
[----:B------:R3:W-:Y:S01]  /*7320*/  STG.E.U8 desc[UR36][R4.64], R3 ;  /* 0x0000000304007986 */ /* 0x0007e2000c101124 */
[----:B------:R-:W-:Y:S05]  /*7330*/  BRA `(.L_x_2269) ;  /* 0x0000000c00f07947 */ /* 0x000fea0003800000 */
.L_x_2266:
        /* <DEDUP_REMOVED lines=9> */
.L_x_2271:
[----:B------:R-:W0:Y:S02]  /*73d0*/  F2I.F64.TRUNC R25, R24 ;  /* 0x0000001800197311 */ /* 0x000e24000030d100 */
[----:B0-----:R2:W-:Y:S01]  /*73e0*/  STG.E desc[UR36][R4.64], R25 ;  /* 0x0000001904007986 */ /* 0x0015e2000c101924 */
[----:B------:R-:W-:Y:S05]  /*73f0*/  BRA `(.L_x_2269) ;  /* 0x0000000c00c07947 */ /* 0x000fea0003800000 */
.L_x_2270:
[----:B------:R-:W0:Y:S02]  /*7400*/  F2I.F64.TRUNC R25, R24 ;  /* 0x0000001800197311 */ /* 0x000e24000030d100 */
[----:B0-----:R0:W-:Y:S01]  /*7410*/  STG.E.U16 desc[UR36][R4.64], R25 ;  /* 0x0000001904007986 */ /* 0x0011e2000c101524 */
[----:B------:R-:W-:Y:S05]  /*7420*/  BRA `(.L_x_2269) ;  /* 0x0000000c00b47947 */ /* 0x000fea0003800000 */
.L_x_2265:
        /* <DEDUP_REMOVED lines=13> */
.L_x_2273:
        /* <DEDUP_REMOVED lines=8> */
.L_x_2272:
        /* <DEDUP_REMOVED lines=14> */
.L_x_2275:
        /* <DEDUP_REMOVED lines=9> */
.L_x_2274:
[----:B------:R0:W-:Y:S01]  /*76f0*/  STG.E.64 desc[UR36][R4.64], R24 ;  /* 0x0000001804007986 */ /* 0x0001e2000c101b24 */
[----:B------:R-:W-:Y:S05]  /*7700*/  BRA `(.L_x_2269) ;  /* 0x0000000800fc7947 */ /* 0x000fea0003800000 */
.L_x_2264:
        /* <DEDUP_REMOVED lines=12> */
.L_x_2278:
[----:B------:R-:W-:-:S05]  /*77d0*/  CS2R R26, SRZ ;  /* 0x00000000001a7805 */ /* 0x000fca000001ff00 */
[----:B------:R0:W-:Y:S01]  /*77e0*/  STG.E.128 desc[UR36][R4.64], R24 ;  /* 0x0000001804007986 */ /* 0x0001e2000c101d24 */
[----:B------:R-:W-:Y:S05]  /*77f0*/  BRA `(.L_x_2269) ;  /* 0x0000000800c07947 */ /* 0x000fea0003800000 */
.L_x_2277:
        /* <DEDUP_REMOVED lines=25> */
.L_x_2282:
[----:B------:R-:W-:Y:S05]  /*7990*/  BSYNC B0 ;  /* 0x0000000000007941 */ /* 0x000fea0003800000 */
.L_x_2281:
[----:B------:R-:W-:-:S05]  /*79a0*/  LOP3.LUT R7, R0, R7, RZ, 0xfc, !PT ;  /* 0x0000000700077212 */ /* 0x000fca00078efcff */
[----:B------:R0:W-:Y:S01]  /*79b0*/  STG.E.U8 desc[UR36][R4.64], R7 ;  /* 0x0000000704007986 */ /* 0x0001e2000c101124 */
[----:B------:R-:W-:Y:S05]  /*79c0*/  BRA `(.L_x_2269) ;  /* 0x00000008004c7947 */ /* 0x000fea0003800000 */
.L_x_2280:
        /* <DEDUP_REMOVED lines=17> */
.L_x_2284:
[----:B------:R-:W-:Y:S01]  /*7ae0*/  IMAD.MOV.U32 R0, RZ, RZ, 0x7f ;  /* 0x0000007fff007424 */ /* 0x000fe200078e00ff */
[----:B------:R-:W-:-:S04]  /*7af0*/  ISETP.GT.U32.AND P0, PT, R3, 0x7f800000, PT ;  /* 0x7f8000000300780c */ /* 0x000fc80003f04070 */
[----:B------:R-:W-:-:S09]  /*7b00*/  SEL R0, R0, 0x7c, P0 ;  /* 0x0000007c00007807 */ /* 0x000fd20000000000 */
.L_x_2285:
[----:B------:R-:W-:Y:S05]  /*7b10*/  BSYNC B0 ;  /* 0x0000000000007941 */ /* 0x000fea0003800000 */
.L_x_2283:
[----:B------:R-:W-:-:S04]  /*7b20*/  LOP3.LUT R3, R7, 0x80000000, RZ, 0xc0, !PT ;  /* 0x8000000007037812 */ /* 0x000fc800078ec0ff */
[----:B------:R-:W-:-:S04]  /*7b30*/  SHF.R.U32.HI R3, RZ, 0x18, R3 ;  /* 0x00000018ff037819 */ /* 0x000fc80000011603 */
[----:B------:R-:W-:-:S05]  /*7b40*/  LOP3.LUT R3, R0, R3, RZ, 0xfc, !PT ;  /* 0x0000000300037212 */ /* 0x000fca00078efcff */
[----:B------:R0:W-:Y:S01]  /*7b50*/  STG.E.U8 desc[UR36][R4.64], R3 ;  /* 0x0000000304007986 */ /* 0x0001e2000c101124 */
[----:B------:R-:W-:Y:S05]  /*7b60*/  BRA `(.L_x_2269) ;  /* 0x0000000400e47947 */ /* 0x000fea0003800000 */
.L_x_2279:
        /* <DEDUP_REMOVED lines=8> */
.L_x_2276:
        /* <DEDUP_REMOVED lines=11> */
.L_x_2288:
        /* <DEDUP_REMOVED lines=21> */
.L_x_2291:
[----:B------:R-:W-:-:S04]  /*7df0*/  LOP3.LUT R0, R7, 0x80000000, RZ, 0xc0, !PT ;  /* 0x8000000007007812 */ /* 0x000fc800078ec0ff */
[----:B------:R-:W-:-:S04]  /*7e00*/  SHF.R.U32.HI R0, RZ, 0x18, R0 ;  /* 0x00000018ff007819 */ /* 0x000fc80000011600 */
[----:B------:R-:W-:-:S07]  /*7e10*/  LOP3.LUT R0, R3, R0, RZ, 0xfc, !PT ;  /* 0x0000000003007212 */ /* 0x000fce00078efcff */
.L_x_2290:
[----:B------:R-:W-:Y:S05]  /*7e20*/  BSYNC B0 ;  /* 0x0000000000007941 */ /* 0x000fea0003800000 */
.L_x_2289:
[----:B------:R0:W-:Y:S01]  /*7e30*/  STG.E.U8 desc[UR36][R4.64], R0 ;  /* 0x0000000004007986 */ /* 0x0001e2000c101124 */
[----:B------:R-:W-:Y:S05]  /*7e40*/  BRA `(.L_x_2269) ;  /* 0x00000004002c7947 */ /* 0x000fea0003800000 */
.L_x_2287:
        /* <DEDUP_REMOVED lines=21> */
.L_x_2294:
[----:B------:R-:W-:-:S04]  /*7fa0*/  LOP3.LUT R0, R7, 0x80000000, RZ, 0xc0, !PT ;  /* 0x8000000007007812 */ /* 0x000fc800078ec0ff */
[----:B------:R-:W-:-:S04]  /*7fb0*/  SHF.R.U32.HI R0, RZ, 0x18, R0 ;  /* 0x00000018ff007819 */ /* 0x000fc80000011600 */
[----:B------:R-:W-:-:S07]  /*7fc0*/  LOP3.LUT R0, R3, R0, RZ, 0xfc, !PT ;  /* 0x0000000003007212 */ /* 0x000fce00078efcff */
.L_x_2293:
[----:B------:R-:W-:Y:S05]  /*7fd0*/  BSYNC B0 ;  /* 0x0000000000007941 */ /* 0x000fea0003800000 */
.L_x_2292:
[----:B------:R0:W-:Y:S01]  /*7fe0*/  STG.E.U8 desc[UR36][R4.64], R0 ;  /* 0x0000000004007986 */ /* 0x0001e2000c101124 */
[----:B------:R-:W-:Y:S05]  /*7ff0*/  BRA `(.L_x_2269) ;  /* 0x0000000000c07947 */ /* 0x000fea0003800000 */
.L_x_2286:
        /* <DEDUP_REMOVED lines=26> */
.L_x_2268:
        /* <DEDUP_REMOVED lines=16> */
.L_x_2297:
[----:B------:R-:W-:Y:S05]  /*82a0*/  BRA `(.L_x_2269) ;  /* 0x0000000000147947 */ /* 0x000fea0003800000 */
.L_x_2296:
[----:B------:R-:W0:Y:S02]  /*82b0*/  F2I.U64.F64.TRUNC R24, R24 ;  /* 0x0000001800187311 */ /* 0x000e24000030d800 */
[----:B0-----:R0:W-:Y:S01]  /*82c0*/  STG.E.64 desc[UR36][R4.64], R24 ;  /* 0x0000001804007986 */ /* 0x0011e2000c101b24 */
[----:B------:R-:W-:Y:S05]  /*82d0*/  BRA `(.L_x_2269) ;  /* 0x0000000000087947 */ /* 0x000fea0003800000 */
.L_x_2295:
[----:B------:R-:W0:Y:S02]  /*82e0*/  F2I.U32.F64.TRUNC R25, R24 ;  /* 0x0000001800197311 */ /* 0x000e24000030d000 */
[----:B0-----:R0:W-:Y:S02]  /*82f0*/  STG.E desc[UR36][R4.64], R25 ;  /* 0x0000001904007986 */ /* 0x0011e4000c101924 */
.L_x_2269:
[----:B------:R-:W-:-:S07]  /*8300*/  VIADD R19, R19, 0x80 ;  /* 0x0000008013137836 */ /* 0x000fce0000000000 */
.L_x_2229:
[----:B------:R-:W-:Y:S05]  /*8310*/  BSYNC B6 ;  /* 0x0000000000067941 */ /* 0x000fea0003800000 */
.L_x_2228:
        /* <DEDUP_REMOVED lines=22> */
.L_x_2301:
[----:B------:R-:W0:Y:S02]  /*8480*/  F2I.S64.F64.TRUNC R16, R16 ;  /* 0x0000001000107311 */ /* 0x000e24000030d900 */
[----:B0-----:R-:W-:-:S05]  /*8490*/  IMAD.MOV.U32 R5, RZ, RZ, R16 ;  /* 0x000000ffff057224 */ /* 0x001fca00078e0010 */
[----:B------:R-:W-:Y:S01]  /*84a0*/  STG.E.U8 desc[UR36][R2.64], R5 ;  /* 0x0000000502007986 */ /* 0x000fe2000c101124 */
[----:B------:R-:W-:Y:S05]  /*84b0*/  EXIT ;  /* 0x000000000000794d */ /* 0x000fea0003800000 */
.L_x_2300:
        /* <DEDUP_REMOVED lines=9> */
.L_x_2304:
[----:B------:R-:W0:Y:S02]  /*8550*/  F2I.F64.TRUNC R17, R16 ;  /* 0x0000001000117311 */ /* 0x000e24000030d100 */
[----:B0-----:R-:W-:Y:S01]  /*8560*/  STG.E desc[UR36][R2.64], R17 ;  /* 0x0000001102007986 */ /* 0x001fe2000c101924 */
[----:B------:R-:W-:Y:S05]  /*8570*/  EXIT ;  /* 0x000000000000794d */ /* 0x000fea0003800000 */
.L_x_2303:
[----:B------:R-:W0:Y:S02]  /*8580*/  F2I.F64.TRUNC R17, R16 ;  /* 0x0000001000117311 */ /* 0x000e24000030d100 */
[----:B0-----:R-:W-:Y:S01]  /*8590*/  STG.E.U16 desc[UR36][R2.64], R17 ;  /* 0x0000001102007986 */ /* 0x001fe2000c101524 */
[----:B------:R-:W-:Y:S05]  /*85a0*/  EXIT ;  /* 0x000000000000794d */ /* 0x000fea0003800000 */
.L_x_2299:
        /* <DEDUP_REMOVED lines=13> */
.L_x_2306:
        /* <DEDUP_REMOVED lines=8> */
.L_x_2305:
        /* <DEDUP_REMOVED lines=14> */
.L_x_2308:
        /* <DEDUP_REMOVED lines=9> */
.L_x_2307:
[----:B------:R-:W-:Y:S01]  /*8870*/  STG.E.64 desc[UR36][R2.64], R16 ;  /* 0x0000001002007986 */ /* 0x000fe2000c101b24 */
[----:B------:R-:W-:Y:S05]  /*8880*/  EXIT ;  /* 0x000000000000794d */ /* 0x000fea0003800000 */
.L_x_2298:
        /* <DEDUP_REMOVED lines=12> */
.L_x_2311:
[----:B------:R-:W-:-:S05]  /*8950*/  CS2R R18, SRZ ;  /* 0x0000000000127805 */ /* 0x000fca000001ff00 */
[----:B------:R-:W-:Y:S01]  /*8960*/  STG.E.128 desc[UR36][R2.64], R16 ;  /* 0x0000001002007986 */ /* 0x000fe2000c101d24 */
[----:B------:R-:W-:Y:S05]  /*8970*/  EXIT ;  /* 0x000000000000794d */ /* 0x000fea0003800000 */
.L_x_2310:
        /* <DEDUP_REMOVED lines=25> */
.L_x_2315:
[----:B------:R-:W-:Y:S05]  /*8b10*/  BSYNC B0 ;  /* 0x0000000000007941 */ /* 0x000fea0003800000 */
.L_x_2314:
[----:B------:R-:W-:-:S05]  /*8b20*/  LOP3.LUT R5, R0, R5, RZ, 0xfc, !PT ;  /* 0x0000000500057212 */ /* 0x000fca00078efcff */
[----:B------:R-:W-:Y:S01]  /*8b30*/  STG.E.U8 desc[UR36][R2.64], R5 ;  /* 0x0000000502007986 */ /* 0x000fe2000c101124 */
[----:B------:R-:W-:Y:S05]  /*8b40*/  EXIT ;  /* 0x000000000000794d */ /* 0x000fea0003800000 */
.L_x_2313:
        /* <DEDUP_REMOVED lines=17> */
.L_x_2317:
[----:B------:R-:W-:Y:S01]  /*8c60*/  IMAD.MOV.U32 R0, RZ, RZ, 0x7f ;  /* 0x0000007fff007424 */ /* 0x000fe200078e00ff */
[----:B------:R-:W-:-:S04]  /*8c70*/  ISETP.GT.U32.AND P0, PT, R4, 0x7f800000, PT ;  /* 0x7f8000000400780c */ /* 0x000fc80003f04070 */
[----:B------:R-:W-:-:S09]  /*8c80*/  SEL R0, R0, 0x7c, P0 ;  /* 0x0000007c00007807 */ /* 0x000fd20000000000 */
.L_x_2318:
[----:B------:R-:W-:Y:S05]  /*8c90*/  BSYNC B0 ;  /* 0x0000000000007941 */ /* 0x000fea0003800000 */
.L_x_2316:
[----:B------:R-:W-:-:S04]  /*8ca0*/  LOP3.LUT R4, R5, 0x80000000, RZ, 0xc0, !PT ;  /* 0x8000000005047812 */ /* 0x000fc800078ec0ff */
[----:B------:R-:W-:-:S04]  /*8cb0*/  SHF.R.U32.HI R5, RZ, 0x18, R4 ;  /* 0x00000018ff057819 */ /* 0x000fc80000011604 */
[----:B------:R-:W-:-:S05]  /*8cc0*/  LOP3.LUT R5, R0, R5, RZ, 0xfc, !PT ;  /* 0x0000000500057212 */ /* 0x000fca00078efcff */
[----:B------:R-:W-:Y:S01]  /*8cd0*/  STG.E.U8 desc[UR36][R2.64], R5 ;  /* 0x0000000502007986 */ /* 0x000fe2000c101124 */
[----:B------:R-:W-:Y:S05]  /*8ce0*/  EXIT ;  /* 0x000000000000794d */ /* 0x000fea0003800000 */
.L_x_2312:
        /* <DEDUP_REMOVED lines=8> */
.L_x_2309:
        /* <DEDUP_REMOVED lines=11> */
.L_x_2321:
        /* <DEDUP_REMOVED lines=21> */
.L_x_2324:
[----:B------:R-:W-:-:S04]  /*8f70*/  LOP3.LUT R0, R7, 0x80000000, RZ, 0xc0, !PT ;  /* 0x8000000007007812 */ /* 0x000fc800078ec0ff */
[----:B------:R-:W-:-:S04]  /*8f80*/  SHF.R.U32.HI R5, RZ, 0x18, R0 ;  /* 0x00000018ff057819 */ /* 0x000fc80000011600 */
[----:B------:R-:W-:-:S04]  /*8f90*/  LOP3.LUT R4, R4, R5, RZ, 0xfc, !PT ;  /* 0x0000000504047212 */ /* 0x000fc800078efcff */
[----:B------:R-:W-:-:S07]  /*8fa0*/  PRMT R0, R4, 0x7610, R0 ;  /* 0x0000761004007816 */ /* 0x000fce0000000000 */
.L_x_2323:
[----:B------:R-:W-:Y:S05]  /*8fb0*/  BSYNC B0 ;  /* 0x0000000000007941 */ /* 0x000fea0003800000 */
.L_x_2322:
[----:B------:R-:W-:Y:S01]  /*8fc0*/  STG.E.U8 desc[UR36][R2.64], R0 ;  /* 0x0000000002007986 */ /* 0x000fe2000c101124 */
[----:B------:R-:W-:Y:S05]  /*8fd0*/  EXIT ;  /* 0x000000000000794d */ /* 0x000fea0003800000 */
.L_x_2320:
        /* <DEDUP_REMOVED lines=21> */
.L_x_2327:
[----:B------:R-:W-:-:S04]  /*9130*/  LOP3.LUT R0, R7, 0x80000000, RZ, 0xc0, !PT ;  /* 0x8000000007007812 */ /* 0x000fc800078ec0ff */
[----:B------:R-:W-:-:S04]  /*9140*/  SHF.R.U32.HI R5, RZ, 0x18, R0 ;  /* 0x00000018ff057819 */ /* 0x000fc80000011600 */
[----:B------:R-:W-:-:S04]  /*9150*/  LOP3.LUT R4, R4, R5, RZ, 0xfc, !PT ;  /* 0x0000000504047212 */ /* 0x000fc800078efcff */
[----:B------:R-:W-:-:S07]  /*9160*/  PRMT R0, R4, 0x7610, R0 ;  /* 0x0000761004007816 */ /* 0x000fce0000000000 */
.L_x_2326:
[----:B------:R-:W-:Y:S05]  /*9170*/  BSYNC B0 ;  /* 0x0000000000007941 */ /* 0x000fea0003800000 */
.L_x_2325:
[----:B------:R-:W-:Y:S01]  /*9180*/  STG.E.U8 desc[UR36][R2.64], R0 ;  /* 0x0000000002007986 */ /* 0x000fe2000c101124 */
[----:B------:R-:W-:Y:S05]  /*9190*/  EXIT ;  /* 0x000000000000794d */ /* 0x000fea0003800000 */
.L_x_2319:
        /* <DEDUP_REMOVED lines=26> */
.L_x_2302:
        /* <DEDUP_REMOVED lines=16> */
.L_x_2330:
[----:B------:R-:W-:Y:S05]  /*9440*/  EXIT ;  /* 0x000000000000794d */ /* 0x000fea0003800000 */
.L_x_2329:
[----:B------:R-:W0:Y:S02]  /*9450*/  F2I.U64.F64.TRUNC R16, R16 ;  /* 0x0000001000107311 */ /* 0x000e24000030d800 */
[----:B0-----:R-:W-:Y:S01]  /*9460*/  STG.E.64 desc[UR36][R2.64], R16 ;  /* 0x0000001002007986 */ /* 0x001fe2000c101b24 */
[----:B------:R-:W-:Y:S05]  /*9470*/  EXIT ;  /* 0x000000000000794d */ /* 0x000fea0003800000 */
.L_x_2328:
[----:B------:R-:W0:Y:S02]  /*9480*/  F2I.U32.F64.TRUNC R17, R16 ;  /* 0x0000001000117311 */ /* 0x000e24000030d000 */
[----:B0-----:R-:W-:Y:S01]  /*9490*/  STG.E desc[UR36][R2.64], R17 ;  /* 0x0000001102007986 */ /* 0x001fe2000c101924 */
[----:B------:R-:W-:Y:S05]  /*94a0*/  EXIT ;  /* 0x000000000000794d */ /* 0x000fea0003800000 */
        .type           $_ZN2at6native27unrolled_elementwise_kernelIZZZNS0_15sin_kernel_cudaERNS_18TensorIteratorBaseEENKUlvE0_clEvENKUlvE_clEvEUldE_St5arrayIPcLm2EELi4E23TrivialOffsetCalculatorILi1EjESB_NS0_6memory12LoadWithCastILi1EEENSC_13StoreWithCastILi1EEEEEviT_T0_T2_T3_T4_T5_$__internal_trig_reduction_slowpathd,@function
        .size           $_ZN2at6native27unrolled_elementwise_kernelIZZZNS0_15sin_kernel_cudaERNS_18TensorIteratorBaseEENKUlvE0_clEvENKUlvE_clEvEUldE_St5arrayIPcLm2EELi4E23TrivialOffsetCalculatorILi1EjESB_NS0_6memory12LoadWithCastILi1EEENSC_13StoreWithCastILi1EEEEEviT_T0_T2_T3_T4_T5_$__internal_trig_reduction_slowpathd,(.L_x_2610 - $_ZN2at6native27unrolled_elementwise_kernelIZZZNS0_15sin_kernel_cudaERNS_18TensorIteratorBaseEENKUlvE0_clEvENKUlvE_clEvEUldE_St5arrayIPcLm2EELi4E23TrivialOffsetCalculatorILi1EjESB_NS0_6memory12LoadWithCastILi1EEENSC_13StoreWithCastILi1EEEEEviT_T0_T2_T3_T4_T5_$__internal_trig_reduction_slowpathd)
$_ZN2at6native27unrolled_elementwise_kernelIZZZNS0_15sin_kernel_cudaERNS_18TensorIteratorBaseEENKUlvE0_clEvENKUlvE_clEvEUldE_St5arrayIPcLm2EELi4E23TrivialOffsetCalculatorILi1EjESB_NS0_6memory12LoadWithCastILi1EEENSC_13StoreWithCastILi1EEEEEviT_T0_T2_T3_T4_T5_$__internal_trig_reduction_slowpathd:
[----:B------:R-:W-:Y:S01]  /*94b0*/  SHF.R.U32.HI R9, RZ, 0x14, R3 ;  /* 0x00000014ff097819 */ /* 0x000fe20000011603 */
[----:B------:R-:W-:-:S03]  /*94c0*/  IMAD.MOV.U32 R11, RZ, RZ, RZ ;  /* 0x000000ffff0b7224 */ /* 0x000fc600078e00ff */
[----:B------:R-:W-:-:S04]  /*94d0*/  LOP3.LUT R7, R9, 0x7ff, RZ, 0xc0, !PT ;  /* 0x000007ff09077812 */ /* 0x000fc800078ec0ff */
[----:B------:R-:W-:-:S13]  /*94e0*/  ISETP.NE.AND P0, PT, R7, 0x7ff, PT ;  /* 0x000007ff0700780c */ /* 0x000fda0003f05270 */
[----:B------:R-:W-:Y:S05]  /*94f0*/  @!P0 BRA `(.L_x_2331) ;  /* 0x0000000800448947 */ /* 0x000fea0003800000 */
[----:B------:R-:W-:Y:S01]  /*9500*/  VIADD R7, R7, 0xfffffc00 ;  /* 0xfffffc0007077836 */ /* 0x000fe20000000000 */
[C---:B------:R-:W-:Y:S01]  /*9510*/  LOP3.LUT R11, R9.reuse, 0x7ff, RZ, 0xc0, !PT ;  /* 0x000007ff090b7812 */ /* 0x040fe200078ec0ff */
[----:B------:R-:W-:Y:S01]  /*9520*/  VIADD R9, R9, 0xfffffc00 ;  /* 0xfffffc0009097836 */ /* 0x000fe20000000000 */
[----:B------:R-:W-:Y:S01]  /*9530*/  BSSY B2, `(.L_x_2332) ;  /* 0x0000033000027945 */ /* 0x000fe20003800000 */
[----:B------:R-:W-:Y:S02]  /*9540*/  CS2R R12, SRZ ;  /* 0x00000000000c7805 */ /* 0x000fe4000001ff00 */
[----:B------:R-:W-:Y:S01]  /*9550*/  SHF.R.U32.HI R8, RZ, 0x6, R7 ;  /* 0x00000006ff087819 */ /* 0x000fe20000011607 */
[----:B------:R-:W-:Y:S01]  /*9560*/  VIADD R11, R11, 0xfffffc00 ;  /* 0xfffffc000b0b7836 */ /* 0x000fe20000000000 */
[----:B------:R-:W-:Y:S02]  /*9570*/  LOP3.LUT P3, R9, R9, 0x3f, RZ, 0xc0, !PT ;  /* 0x0000003f09097812 */ /* 0x000fe4000786c0ff */
[----:B------:R-:W-:-:S02]  /*9580*/  IADD3 R10, -R8, 0x10, RZ ;  /* 0x00000010080a7810 */ /* 0x000fc40007ffe1ff */
[----:B------:R-:W-:Y:S02]  /*9590*/  IADD3 R7, -R8, 0x13, RZ ;  /* 0x0000001308077810 */ /* 0x000fe40007ffe1ff */
[----:B------:R-:W-:Y:S02]  /*95a0*/  ISETP.GT.AND P0, PT, R10, 0xe, PT ;  /* 0x0000000e0a00780c */ /* 0x000fe40003f04270 */
[----:B------:R-:W-:Y:S02]  /*95b0*/  SHF.R.U32.HI R11, RZ, 0x6, R11 ;  /* 0x00000006ff0b7819 */ /* 0x000fe4000001160b */
[----:B------:R-:W-:Y:S02]  /*95c0*/  SEL R7, R7, 0x12, !P0 ;  /* 0x0000001207077807 */ /* 0x000fe40004000000 */
[----:B------:R-:W-:Y:S02]  /*95d0*/  IADD3 R20, -R8, 0xf, RZ ;  /* 0x0000000f08147810 */ /* 0x000fe40007ffe1ff */
[----:B------:R-:W-:-:S02]  /*95e0*/  ISETP.GT.AND P0, PT, R10, R7, PT ;  /* 0x000000070a00720c */ /* 0x000fc40003f04270 */
[----:B------:R-:W-:-:S11]  /*95f0*/  IADD3 R8, -R11, 0xf, RZ ;  /* 0x0000000f0b087810 */ /* 0x000fd60007ffe1ff */
[----:B------:R-:W-:Y:S05]  /*9600*/  @P0 BRA `(.L_x_2333) ;  /* 0x0000000000940947 */ /* 0x000fea0003800000 */
[----:B------:R-:W0:Y:S01]  /*9610*/  LDC.64 R32, c[0x4][0x140] ;  /* 0x01005000ff207b82 */ /* 0x000e220000000a00 */
[C---:B------:R-:W-:Y:S01]  /*9620*/  SHF.L.U64.HI R21, R0.reuse, 0xb, R3 ;  /* 0x0000000b00157819 */ /* 0x040fe20000010203 */
[----:B------:R-:W-:Y:S01]  /*9630*/  IMAD.SHL.U32 R31, R0, 0x800, RZ ;  /* 0x00000800001f7824 */ /* 0x000fe200078e00ff */
[----:B------:R-:W-:Y:S01]  /*9640*/  CS2R R12, SRZ ;  /* 0x00000000000c7805 */ /* 0x000fe2000001ff00 */
[----:B------:R-:W-:Y:S01]  /*9650*/  IMAD.MOV.U32 R0, RZ, RZ, R1 ;  /* 0x000000ffff007224 */ /* 0x000fe200078e0001 */
[----:B------:R-:W-:-:S03]  /*9660*/  LOP3.LUT R21, R21, 0x80000000, RZ, 0xfc, !PT ;  /* 0x8000000015157812 */ /* 0x000fc600078efcff */
[----:B------:R-:W1:Y:S01]  /*9670*/  LDC.64 R10, c[0x0][0x208] ;  /* 0x00008200ff0a7b82 */ /* 0x000e620000000a00 */
[----:B0-----:R-:W-:-:S04]  /*9680*/  IMAD.WIDE R32, R20, 0x8, R32 ;  /* 0x0000000814207825 */ /* 0x001fc800078e0220 */
[----:B------:R-:W-:-:S07]  /*9690*/  IMAD.MOV.U32 R26, RZ, RZ, R32 ;  /* 0x000000ffff1a7224 */ /* 0x000fce00078e0020 */
.L_x_2334:
[----:B-1----:R-:W-:Y:S01]  /*96a0*/  R2UR UR4, R10 ;  /* 0x000000000a0472ca */ /* 0x002fe200000e0000 */
[----:B------:R-:W-:Y:S01]  /*96b0*/  IMAD.MOV.U32 R14, RZ, RZ, R26 ;  /* 0x000000ffff0e7224 */ /* 0x000fe200078e001a */
[----:B------:R-:W-:Y:S01]  /*96c0*/  R2UR UR5, R11 ;  /* 0x000000000b0572ca */ /* 0x000fe200000e0000 */
[----:B------:R-:W-:-:S12]  /*96d0*/  IMAD.MOV.U32 R15, RZ, RZ, R33 ;  /* 0x000000ffff0f7224 */ /* 0x000fd800078e0021 */
[----:B------:R-:W2:Y:S01]  /*96e0*/  LDG.E.64.CONSTANT R14, desc[UR4][R14.64] ;  /* 0x000000040e0e7981 */ /* 0x000ea2000c1e9b00 */
[----:B------:R-:W-:Y:S02]  /*96f0*/  VIADD R20, R20, 0x1 ;  /* 0x0000000114147836 */ /* 0x000fe40000000000 */
[----:B--2---:R-:W-:-:S04]  /*9700*/  IMAD.WIDE.U32 R12, P4, R14, R31, R12 ;  /* 0x0000001f0e0c7225 */ /* 0x004fc8000788000c */
[----:B------:R-:W-:Y:S02]  /*9710*/  IMAD R35, R14, R21, RZ ;  /* 0x000000150e237224 */ /* 0x000fe400078e02ff */
[----:B------:R-:W-:-:S03]  /*9720*/  IMAD R30, R15, R31, RZ ;  /* 0x0000001f0f1e7224 */ /* 0x000fc600078e02ff */
[----:B------:R-:W-:Y:S01]  /*9730*/  IADD3 R13, P0, R35, R13, RZ ;  /* 0x0000000d230d7210 */ /* 0x000fe20007f1e0ff */
[----:B------:R-:W-:-:S03]  /*9740*/  IMAD.HI.U32 R35, R14, R21, RZ ;  /* 0x000000150e237227 */ /* 0x000fc600078e00ff */
[----:B------:R-:W-:Y:S01]  /*9750*/  IADD3 R13, P1, R30, R13, RZ ;  /* 0x0000000d1e0d7210 */ /* 0x000fe20007f3e0ff */
[----:B------:R-:W-:-:S04]  /*9760*/  IMAD.HI.U32 R30, R15, R31, RZ ;  /* 0x0000001f0f1e7227 */ /* 0x000fc800078e00ff */
[----:B------:R-:W-:Y:S01]  /*9770*/  IMAD.X R35, RZ, RZ, R35, P4 ;  /* 0x000000ffff237224 */ /* 0x000fe200020e0623 */
[----:B------:R-:W-:Y:S01]  /*9780*/  ISETP.GE.AND P4, PT, R20, R7, PT ;  /* 0x000000071400720c */ /* 0x000fe20003f86270 */
[C---:B------:R-:W-:Y:S01]  /*9790*/  IMAD.HI.U32 R14, R15.reuse, R21, RZ ;  /* 0x000000150f0e7227 */ /* 0x040fe200078e00ff */
[----:B------:R0:W-:Y:S02]  /*97a0*/  STL.64 [R0], R12 ;  /* 0x0000000c00007387 */ /* 0x0001e40000100a00 */
[----:B------:R-:W-:Y:S01]  /*97b0*/  IADD3.X R30, P0, R30, R35, RZ, P0, !PT ;  /* 0x000000231e1e7210 */ /* 0x000fe2000071e4ff */
[----:B------:R-:W-:-:S04]  /*97c0*/  IMAD R15, R15, R21, RZ ;  /* 0x000000150f0f7224 */ /* 0x000fc800078e02ff */
[----:B------:R-:W-:Y:S01]  /*97d0*/  IMAD.X R14, RZ, RZ, R14, P0 ;  /* 0x000000ffff0e7224 */ /* 0x000fe200000e060e */
[----:B------:R-:W-:Y:S02]  /*97e0*/  IADD3.X R30, P1, R15, R30, RZ, P1, !PT ;  /* 0x0000001e0f1e7210 */ /* 0x000fe40000f3e4ff */
[----:B------:R-:W-:Y:S01]  /*97f0*/  IADD3 R26, P0, R26, 0x8, RZ ;  /* 0x000000081a1a7810 */ /* 0x000fe20007f1e0ff */
[----:B0-----:R-:W-:Y:S02]  /*9800*/  VIADD R0, R0, 0x8 ;  /* 0x0000000800007836 */ /* 0x001fe40000000000 */
[----:B------:R-:W-:Y:S02]  /*9810*/  IMAD.X R15, RZ, RZ, R14, P1 ;  /* 0x000000ffff0f7224 */ /* 0x000fe400008e060e */
[----:B------:R-:W-:Y:S02]  /*9820*/  IMAD.X R33, RZ, RZ, R33, P0 ;  /* 0x000000ffff217224 */ /* 0x000fe400000e0621 */
[----:B------:R-:W-:-:S02]  /*9830*/  IMAD.MOV.U32 R12, RZ, RZ, R30 ;  /* 0x000000ffff0c7224 */ /* 0x000fc400078e001e */
[----:B------:R-:W-:Y:S01]  /*9840*/  IMAD.MOV.U32 R13, RZ, RZ, R15 ;  /* 0x000000ffff0d7224 */ /* 0x000fe200078e000f */
[----:B------:R-:W-:Y:S06]  /*9850*/  @!P4 BRA `(.L_x_2334) ;  /* 0xfffffffc0090c947 */ /* 0x000fec000383ffff */
.L_x_2333:
[----:B------:R-:W-:Y:S05]  /*9860*/  BSYNC B2 ;  /* 0x0000000000027941 */ /* 0x000fea0003800000 */
.L_x_2332:
[----:B------:R-:W-:-:S04]  /*9870*/  IMAD.IADD R8, R20, 0x1, -R8 ;  /* 0x0000000114087824 */ /* 0x000fc800078e0a08 */
[----:B------:R-:W-:-:S05]  /*9880*/  IMAD R33, R8, 0x8, R1 ;  /* 0x0000000808217824 */ /* 0x000fca00078e0201 */
[----:B------:R0:W-:Y:S04]  /*9890*/  STL.64 [R33], R12 ;  /* 0x0000000c21007387 */ /* 0x0001e80000100a00 */
[----:B------:R-:W2:Y:S04]  /*98a0*/  LDL.64 R14, [R1+0x10] ;  /* 0x00001000010e7983 */ /* 0x000ea80000100a00 */
[----:B------:R-:W3:Y:S04]  /*98b0*/  @P3 LDL.64 R20, [R1+0x8] ;  /* 0x0000080001143983 */ /* 0x000ee80000100a00 */
[----:B------:R-:W0:Y:S01]  /*98c0*/  LDL.64 R10, [R1+0x18] ;  /* 0x00001800010a7983 */ /* 0x000e220000100a00 */
[----:B------:R-:W-:Y:S01]  /*98d0*/  @P3 IADD3 R7, -R9, 0x40, RZ ;  /* 0x0000004009073810 */ /* 0x000fe20007ffe1ff */
[----:B------:R-:W-:Y:S01]  /*98e0*/  UMOV UR4, URZ ;  /* 0x0000003f00047c82 */ /* 0x000fe20008000000 */
[----:B--2---:R-:W-:-:S02]  /*98f0*/  @P3 SHF.L.U32 R31, R14, R9, RZ ;  /* 0x000000090e1f3219 */ /* 0x004fc400000006ff */
[-C--:B------:R-:W-:Y:S02]  /*9900*/  @P3 SHF.R.U64 R8, R14, R7.reuse, R15 ;  /* 0x000000070e083219 */ /* 0x080fe4000000120f */
[-CC-:B---3--:R-:W-:Y:S02]  /*9910*/  @P3 SHF.R.U64 R0, R20, R7.reuse, R21.reuse ;  /* 0x0000000714003219 */ /* 0x188fe40000001215 */
[----:B------:R-:W-:Y:S02]  /*9920*/  @P3 SHF.R.U32.HI R20, RZ, R7, R21 ;  /* 0x00000007ff143219 */ /* 0x000fe40000011615 */
[-C--:B------:R-:W-:Y:S02]  /*9930*/  @P3 SHF.L.U64.HI R21, R14, R9.reuse, R15 ;  /* 0x000000090e153219 */ /* 0x080fe4000001020f */
[----:B0-----:R-:W-:Y:S02]  /*9940*/  @P3 SHF.L.U32 R13, R10, R9, RZ ;  /* 0x000000090a0d3219 */ /* 0x001fe400000006ff */
[----:B------:R-:W-:-:S02]  /*9950*/  @P3 LOP3.LUT R14, R0, R31, RZ, 0xfc, !PT ;  /* 0x0000001f000e3212 */ /* 0x000fc400078efcff */
        /* <DEDUP_REMOVED lines=26> */
[----:B------:R-:W0:Y:S02]  /*9b00*/  FLO.U32 R12, R12 ;  /* 0x0000000c000c7300 */ /* 0x000e2400000e0000 */
[C---:B0-----:R-:W-:Y:S02]  /*9b10*/  IADD3 R13, -R12.reuse, 0x1f, RZ ;  /* 0x0000001f0c0d7810 */ /* 0x041fe40007ffe1ff */
[----:B------:R-:W-:-:S03]  /*9b20*/  IADD3 R10, -R12, 0x3f, RZ ;  /* 0x0000003f0c0a7810 */ /* 0x000fc60007ffe1ff */
[----:B------:R-:W-:-:S05]  /*9b30*/  @P0 IMAD.MOV R10, RZ, RZ, R13 ;  /* 0x000000ffff0a0224 */ /* 0x000fca00078e020d */
[C---:B------:R-:W-:Y:S02]  /*9b40*/  ISETP.NE.U32.AND P0, PT, R10.reuse, RZ, PT ;  /* 0x000000ff0a00720c */ /* 0x040fe40003f05070 */
[----:B------:R-:W-:Y:S02]  /*9b50*/  IADD3 R9, -R10, 0x40, RZ ;  /* 0x000000400a097810 */ /* 0x000fe40007ffe1ff */
[----:B------:R-:W-:Y:S02]  /*9b60*/  ISETP.NE.AND.EX P0, PT, RZ, RZ, PT, P0 ;  /* 0x000000ffff00720c */ /* 0x000fe40003f05300 */
[CC--:B------:R-:W-:Y:S02]  /*9b70*/  SHF.L.U32 R13, R15.reuse, R10.reuse, RZ ;  /* 0x0000000a0f0d7219 */ /* 0x0c0fe400000006ff */
[----:B------:R-:W-:Y:S02]  /*9b80*/  SHF.R.U64 R14, R14, R9, R8 ;  /* 0x000000090e0e7219 */ /* 0x000fe40000001208 */
[----:B------:R-:W-:-:S02]  /*9b90*/  SHF.L.U64.HI R21, R15, R10, R7 ;  /* 0x0000000a0f157219 */ /* 0x000fc40000010207 */
        /* <DEDUP_REMOVED lines=24> */
[----:B------:R-:W-:Y:S01]  /*9d20*/  IMAD.X R12, RZ, RZ, R12, P3 ;  /* 0x000000ffff0c7224 */ /* 0x000fe200018e060c */
[----:B------:R-:W-:Y:S01]  /*9d30*/  LOP3.LUT R8, R0, 0x1, RZ, 0xc0, !PT ;  /* 0x0000000100087812 */ /* 0x000fe200078ec0ff */
[----:B------:R-:W-:Y:S01]  /*9d40*/  IMAD.IADD R10, R9, 0x1, R10 ;  /* 0x00000001090a7824 */ /* 0x000fe200078e020a */
[----:B------:R-:W-:-:S02]  /*9d50*/  @P1 LOP3.LUT R3, R3, 0x80000000, RZ, 0x3c, !PT ;  /* 0x8000000003031812 */ /* 0x000fc400078e3cff */
[----:B------:R-:W-:Y:S01]  /*9d60*/  SHF.R.U64 R7, R7, 0xa, R12 ;  /* 0x0000000a07077819 */ /* 0x000fe2000000120c */
[----:B------:R-:W-:Y:S01]  /*9d70*/  IMAD.SHL.U32 R10, R10, 0x100000, RZ ;  /* 0x001000000a0a7824 */ /* 0x000fe200078e00ff */
[----:B------:R-:W-:Y:S02]  /*9d80*/  LEA.HI R11, R11, R8, RZ, 0x2 ;  /* 0x000000080b0b7211 */ /* 0x000fe400078f10ff */
[----:B------:R-:W-:-:S03]  /*9d90*/  IADD3 R7, P3, R7, 0x1, RZ ;  /* 0x0000000107077810 */ /* 0x000fc60007f7e0ff */
[----:B------:R-:W-:Y:S01]  /*9da0*/  @P0 IMAD.MOV R11, RZ, RZ, -R11 ;  /* 0x000000ffff0b0224 */ /* 0x000fe200078e0a0b */
[----:B------:R-:W-:-:S04]  /*9db0*/  LEA.HI.X R12, R12, RZ, RZ, 0x16, P3 ;  /* 0x000000ff0c0c7211 */ /* 0x000fc800018fb4ff */
[--C-:B------:R-:W-:Y:S02]  /*9dc0*/  SHF.R.U64 R7, R7, 0x1, R12.reuse ;  /* 0x0000000107077819 */ /* 0x100fe4000000120c */
[----:B------:R-:W-:Y:S02]  /*9dd0*/  SHF.R.U32.HI R9, RZ, 0x1, R12 ;  /* 0x00000001ff097819 */ /* 0x000fe4000001160c */
[----:B------:R-:W-:-:S04]  /*9de0*/  IADD3 R0, P3, P4, R7, -UR4, RZ ;  /* 0x8000000407007c10 */ /* 0x000fc8000fc7e0ff */
[----:B------:R-:W-:-:S04]  /*9df0*/  IADD3.X R8, R9, 0x3fe00000, ~R10, P3, P4 ;  /* 0x3fe0000009087810 */ /* 0x000fc80001fe8c0a */
[----:B------:R-:W-:-:S07]  /*9e00*/  LOP3.LUT R3, R8, R3, RZ, 0xfc, !PT ;  /* 0x0000000308037212 */ /* 0x000fce00078efcff */
.L_x_2331:
[----:B------:R-:W-:Y:S02]  /*9e10*/  IMAD.MOV.U32 R7, RZ, RZ, 0x0 ;  /* 0x00000000ff077424 */ /* 0x000fe400078e00ff */
[----:B------:R-:W-:Y:S02]  /*9e20*/  IMAD.MOV.U32 R20, RZ, RZ, R0 ;  /* 0x000000ffff147224 */ /* 0x000fe400078e0000 */
[----:B------:R-:W-:Y:S01]  /*9e30*/  IMAD.MOV.U32 R21, RZ, RZ, R3 ;  /* 0x000000ffff157224 */ /* 0x000fe200078e0003 */
[----:B------:R-:W-:Y:S06]  /*9e40*/  RET.REL.NODEC R6 `(_ZN2at6native27unrolled_elementwise_kernelIZZZNS0_15sin_kernel_cudaERNS_18TensorIteratorBaseEENKUlvE0_clEvENKUlvE_clEvEUldE_St5arrayIPcLm2EELi4E23TrivialOffsetCalculatorILi1EjESB_NS0_6memory12LoadWithCastILi1EEENSC_13StoreWithCastILi1EEEEEviT_T0_T2_T3_T4_T5_) ;  /* 0xffffff60066c7950 */ /* 0x000fec0003c3ffff */
.L_x_2335:
        /* <DEDUP_REMOVED lines=11> */
.L_x_2610:


//--------------------- .text._ZN2at6native18elementwise_kernelILi128ELi2EZNS0_22gpu_kernel_impl_nocastIZZZNS0_15sin_kernel_cudaERNS_18TensorIteratorBaseEENKUlvE0_clEvENKUlvE_clEvEUldE_EEvS4_RKT_EUliE_EEviT1_ --------------------------
	.section	.text._ZN2at6native18elementwise_kernelILi128ELi2EZNS0_22gpu_kernel_impl_nocastIZZZNS0_15sin_kernel_cudaERNS_18TensorIteratorBaseEENKUlvE0_clEvENKUlvE_clEvEUldE_EEvS4_RKT_EUliE_EEviT1_,"ax",@progbits
	.align	128
        .global         _ZN2at6native18elementwise_kernelILi128ELi2EZNS0_22gpu_kernel_impl_nocastIZZZNS0_15sin_kernel_cudaERNS_18TensorIteratorBaseEENKUlvE0_clEvENKUlvE_clEvEUldE_EEvS4_RKT_EUliE_EEviT1_
        .type           _ZN2at6native18elementwise_kernelILi128ELi2EZNS0_22gpu_kernel_impl_nocastIZZZNS0_15sin_kernel_cudaERNS_18TensorIteratorBaseEENKUlvE0_clEvENKUlvE_clEvEUldE_EEvS4_RKT_EUliE_EEviT1_,@function
        .size           _ZN2at6native18elementwise_kernelILi128ELi2EZNS0_22gpu_kernel_impl_nocastIZZZNS0_15sin_kernel_cudaERNS_18TensorIteratorBaseEENKUlvE0_clEvENKUlvE_clEvEUldE_EEvS4_RKT_EUliE_EEviT1_,(.L_x_2611 - _ZN2at6native18elementwise_kernelILi128ELi2EZNS0_22gpu_kernel_impl_nocastIZZZNS0_15sin_kernel_cudaERNS_18TensorIteratorBaseEENKUlvE0_clEvENKUlvE_clEvEUldE_EEvS4_RKT_EUliE_EEviT1_)
        .other          _ZN2at6native18elementwise_kernelILi128ELi2EZNS0_22gpu_kernel_impl_nocastIZZZNS0_15sin_kernel_cudaERNS_18TensorIteratorBaseEENKUlvE0_clEvENKUlvE_clEvEUldE_EEvS4_RKT_EUliE_EEviT1_,@"STO_CUDA_ENTRY STV_DEFAULT"
_ZN2at6native18elementwise_kernelILi128ELi2EZNS0_22gpu_kernel_impl_nocastIZZZNS0_15sin_kernel_cudaERNS_18TensorIteratorBaseEENKUlvE0_clEvENKUlvE_clEvEUldE_EEvS4_RKT_EUliE_EEviT1_:
.text._ZN2at6native18elementwise_kernelILi128ELi2EZNS0_22gpu_kernel_impl_nocastIZZZNS0_15sin_kernel_cudaERNS_18TensorIteratorBaseEENKUlvE0_clEvENKUlvE_clEvEUldE_EEvS4_RKT_EUliE_EEviT1_:
[----:B------:R-:W0:Y:S01]  /*0000*/  LDC R1, c[0x0][0x28] ;  /* 0x00000a00ff017b82 */ /* 0x000e220000000800 */
[----:B------:R-:W1:Y:S01]  /*0010*/  S2R R2, SR_CTAID.X ;  /* 0x0000000000027919 */ /* 0x000e620000002500 */
[----:B------:R-:W-:Y:S01]  /*0020*/  ULDC UR4, c[0x0][0x210] ;  /* 0x0000840000047ab9 */ /* 0x000fe20000000800 */
[----:B------:R-:W-:Y:S01]  /*0030*/  ULDC.64 UR6, c[0x0][0x208] ;  /* 0x0000820000067ab9 */ /* 0x000fe20000000a00 */
[----:B------:R-:W-:Y:S01]  /*0040*/  BSSY B0, `(.L_x_2336) ;  /* 0x0000170000007945 */ /* 0x000fe20003800000 */
[----:B------:R-:W1:Y:S01]  /*0050*/  S2R R3, SR_TID.X ;  /* 0x0000000000037919 */ /* 0x000e620000002100 */
[----:B0-----:R-:W-:Y:S01]  /*0060*/  IADD3 R1, R1, -0x28, RZ ;  /* 0xffffffd801017810 */ /* 0x001fe20007ffe0ff */
[----:B-1----:R-:W-:-:S05]  /*0070*/  IMAD R9, R2, 0x100, R3 ;  /* 0x0000010002097824 */ /* 0x002fca00078e0203 */
[----:B------:R-:W-:-:S13]  /*0080*/  ISETP.GE.AND P0, PT, R9, UR4, PT ;  /* 0x0000000409007c0c */ /* 0x000fda000bf06270 */
[----:B------:R-:W-:Y:S05]  /*0090*/  @P0 BRA `(.L_x_2337) ;  /* 0x0000001400a80947 */ /* 0x000fea0003800000 */
[----:B------:R-:W0:Y:S01]  /*00a0*/  LDC R6, c[0x0][0x218] ;  /* 0x00008600ff067b82 */ /* 0x000e220000000800 */
[----:B------:R-:W-:Y:S01]  /*00b0*/  HFMA2.MMA R0, -RZ, RZ, 0, 0 ;  /* 0x00000000ff007435 */ /* 0x000fe200000001ff */
[----:B------:R-:W-:Y:S01]  /*00c0*/  IMAD.MOV.U32 R7, RZ, RZ, RZ ;  /* 0x000000ffff077224 */ /* 0x000fe200078e00ff */
[----:B0-----:R-:W-:-:S13]  /*00d0*/  ISETP.NE.AND P0, PT, R6, RZ, PT ;  /* 0x000000ff0600720c */ /* 0x001fda0003f05270 */
[----:B------:R-:W-:Y:S05]  /*00e0*/  @!P0 BRA `(.L_x_2338) ;  /* 0x0000001000a88947 */ /* 0x000fea0003800000 */
[----:B------:R-:W-:Y:S01]  /*00f0*/  MOV R4, RZ ;  /* 0x000000ff00047202 */ /* 0x000fe20000000f00 */
[----:B------:R-:W-:Y:S01]  /*0100*/  IMAD.MOV.U32 R5, RZ, RZ, R9 ;  /* 0x000000ffff057224 */ /* 0x000fe200078e0009 */
        /* <DEDUP_REMOVED lines=280> */
[----:B------:R-:W-:Y:S01]  /*1290*/  SHF.R.U32.HI R11, RZ, UR4, R10 ;  /* 0x00000004ff0b7c19 */ /* 0x000fe2000801160a */
[----:B------:R-:W-:Y:S02]  /*12a0*/  ULDC.64 UR4, c[0x0][0x400] ;  /* 0x0001000000047ab9 */ /* 0x000fe40000000a00 */
[----:B------:R-:W0:Y:S01]  /*12b0*/  @P0 LDC.64 R14, c[0x0][0x340] ;  /* 0x0000d000ff0e0b82 */ /* 0x000e220000000a00 */
[----:B------:R-:W-:Y:S01]  /*12c0*/  @P0 MOV R10, RZ ;  /* 0x000000ff000a0202 */ /* 0x000fe20000000f00 */
[----:B------:R-:W-:-:S06]  /*12d0*/  IMAD.MOV R13, RZ, RZ, -R11 ;  /* 0x000000ffff0d7224 */ /* 0x000fcc00078e0a0b */
[----:B------:R-:W1:Y:S08]  /*12e0*/  @P0 LDC R17, c[0x0][0x33c] ;  /* 0x0000cf00ff110b82 */ /* 0x000e700000000800 */
[----:B------:R-:W2:Y:S01]  /*12f0*/  @P0 LDC.64 R8, c[0x0][0x408] ;  /* 0x00010200ff080b82 */ /* 0x000ea20000000a00 */
[----:B0-----:R-:W-:-:S05]  /*1300*/  @P0 IMAD.HI.U32 R4, R11, R14, R10 ;  /* 0x0000000e0b040227 */ /* 0x001fca00078e000a */
[----:B------:R-:W-:Y:S01]  /*1310*/  @P0 SHF.R.U32.HI R6, RZ, R15, R4 ;  /* 0x0000000fff060219 */ /* 0x000fe20000011604 */
[----:B------:R-:W-:-:S03]  /*1320*/  IMAD R4, R13, UR8, R5 ;  /* 0x000000080d047c24 */ /* 0x000fc6000f8e0205 */
[----:B------:R-:W-:Y:S01]  /*1330*/  @P0 IADD3 R10, -R6, RZ, RZ ;  /* 0x000000ff060a0210 */ /* 0x000fe20007ffe1ff */
[C---:B------:R-:W-:Y:S02]  /*1340*/  IMAD R7, R4.reuse, UR4, R7 ;  /* 0x0000000404077c24 */ /* 0x040fe4000f8e0207 */
[----:B------:R-:W-:Y:S02]  /*1350*/  IMAD R0, R4, UR5, R0 ;  /* 0x0000000504007c24 */ /* 0x000fe4000f8e0200 */
[----:B-1----:R-:W-:-:S04]  /*1360*/  @P0 IMAD R10, R10, R17, R11 ;  /* 0x000000110a0a0224 */ /* 0x002fc800078e020b */
[C---:B--2---:R-:W-:Y:S02]  /*1370*/  @P0 IMAD R7, R10.reuse, R8, R7 ;  /* 0x000000080a070224 */ /* 0x044fe400078e0207 */
[----:B------:R-:W-:-:S07]  /*1380*/  @P0 IMAD R0, R10, R9, R0 ;  /* 0x000000090a000224 */ /* 0x000fce00078e0200 */
.L_x_2338:
[----:B------:R-:W-:Y:S02]  /*1390*/  ULDC.64 UR4, c[0x0][0x418] ;  /* 0x0001060000047ab9 */ /* 0x000fe40000000a00 */
[----:B------:R-:W-:-:S05]  /*13a0*/  IADD3 R4, P0, R0, UR4, RZ ;  /* 0x0000000400047c10 */ /* 0x000fca000ff1e0ff */
[----:B------:R-:W-:Y:S01]  /*13b0*/  IMAD.X R5, RZ, RZ, UR5, P0 ;  /* 0x00000005ff057e24 */ /* 0x000fe200080e06ff */
[----:B------:R-:W-:-:S04]  /*13c0*/  ULDC.64 UR4, c[0x0][0x410] ;  /* 0x0001040000047ab9 */ /* 0x000fc80000000a00 */
[----:B------:R-:W2:Y:S01]  /*13d0*/  LDG.E.64 R12, desc[UR6][R4.64] ;  /* 0x00000006040c7981 */ /* 0x000ea2000c1e1b00 */
[----:B------:R-:W-:Y:S01]  /*13e0*/  IADD3 R6, P1, R7, UR4, RZ ;  /* 0x0000000407067c10 */ /* 0x000fe2000ff3e0ff */
[----:B------:R-:W-:Y:S03]  /*13f0*/  BSSY B1, `(.L_x_2339) ;  /* 0x000001b000017945 */ /* 0x000fe60003800000 */
[----:B------:R-:W-:Y:S01]  /*1400*/  IADD3.X R7, RZ, UR5, RZ, P1, !PT ;  /* 0x00000005ff077c10 */ /* 0x000fe20008ffe4ff */
[----:B--2---:R-:W-:-:S14]  /*1410*/  DSETP.NEU.AND P0, PT, |R12|, +INF , PT ;  /* 0x7ff000000c00742a */ /* 0x004fdc0003f0d200 */
[----:B------:R-:W-:Y:S05]  /*1420*/  @!P0 BRA `(.L_x_2340) ;  /* 0x0000000000548947 */ /* 0x000fea0003800000 */
[----:B------:R-:W-:Y:S01]  /*1430*/  UMOV UR4, 0x6dc9c883 ;  /* 0x6dc9c88300047882 */ /* 0x000fe20000000000 */
[----:B------:R-:W-:Y:S01]  /*1440*/  UMOV UR5, 0x3fe45f30 ;  /* 0x3fe45f3000057882 */ /* 0x000fe20000000000 */
[C---:B------:R-:W-:Y:S02]  /*1450*/  DSETP.GE.AND P0, PT, |R12|.reuse, 2.14748364800000000000e+09, PT ;  /* 0x41e000000c00742a */ /* 0x040fe40003f06200 */
[----:B------:R-:W-:Y:S01]  /*1460*/  DMUL R8, R12, UR4 ;  /* 0x000000040c087c28 */ /* 0x000fe20008000000 */
[----:B------:R-:W-:Y:S01]  /*1470*/  UMOV UR4, 0x54442d18 ;  /* 0x54442d1800047882 */ /* 0x000fe20000000000 */
[----:B------:R-:W-:-:S04]  /*1480*/  UMOV UR5, 0x3ff921fb ;  /* 0x3ff921fb00057882 */ /* 0x000fc80000000000 */
[----:B------:R-:W0:Y:S08]  /*1490*/  F2I.F64 R0, R8 ;  /* 0x0000000800007311 */ /* 0x000e300000301100 */
        /* <DEDUP_REMOVED lines=10> */
[----:B------:R-:W-:-:S07]  /*1540*/  MOV R12, 0x1560 ;  /* 0x00001560000c7802 */ /* 0x000fce0000000f00 */
[----:B------:R-:W-:Y:S05]  /*1550*/  CALL.REL.NOINC `($_ZN2at6native18elementwise_kernelILi128ELi2EZNS0_22gpu_kernel_impl_nocastIZZZNS0_15sin_kernel_cudaERNS_18TensorIteratorBaseEENKUlvE0_clEvENKUlvE_clEvEUldE_EEvS4_RKT_EUliE_EEviT1_$__internal_trig_reduction_slowpathd) ;  /* 0x0000001800347944 */ /* 0x000fea0003c00000 */
[----:B------:R-:W-:Y:S01]  /*1560*/  MOV R0, R8 ;  /* 0x0000000800007202 */ /* 0x000fe20000000f00 */
[----:B------:R-:W-:Y:S06]  /*1570*/  BRA `(.L_x_2341) ;  /* 0x0000000000087947 */ /* 0x000fec0003800000 */
.L_x_2340:
[----:B------:R-:W-:Y:S01]  /*1580*/  DMUL R4, RZ, R12 ;  /* 0x0000000cff047228 */ /* 0x000fe20000000000 */
[----:B------:R-:W-:-:S10]  /*1590*/  IMAD.MOV.U32 R0, RZ, RZ, RZ ;  /* 0x000000ffff007224 */ /* 0x000fd400078e00ff */
.L_x_2341:
[----:B------:R-:W-:Y:S05]  /*15a0*/  BSYNC B1 ;  /* 0x0000000000017941 */ /* 0x000fea0003800000 */
.L_x_2339:
[----:B------:R-:W0:Y:S01]  /*15b0*/  LDC.64 R22, c[0x4][0x138] ;  /* 0x01004e00ff167b82 */ /* 0x000e220000000a00 */
[----:B------:R-:W-:-:S04]  /*15c0*/  SHF.L.U32 R8, R0, 0x3, RZ ;  /* 0x0000000300087819 */ /* 0x000fc800000006ff */
        /* <DEDUP_REMOVED lines=9> */
[----:B------:R-:W-:-:S02]  /*1660*/  IMAD R2, R2, 0x100, R3 ;  /* 0x0000010002027824 */ /* 0x000fc400078e0203 */
        /* <DEDUP_REMOVED lines=10> */
[----:B------:R-:W-:-:S07]  /*1710*/  IADD3 R9, R2, 0x80, RZ ;  /* 0x0000008002097810 */ /* 0x000fce0007ffe0ff */
[----:B------:R-:W-:-:S07]  /*1720*/  @P1 DFMA R4, R4, -1, RZ ;  /* 0xbff000000404182b */ /* 0x000fce00000000ff */
[----:B------:R0:W-:Y:S04]  /*1730*/  STG.E.64 desc[UR6][R6.64], R4 ;  /* 0x0000000406007986 */ /* 0x0001e8000c101b06 */
.L_x_2337:
[----:B------:R-:W-:Y:S05]  /*1740*/  BSYNC B0 ;  /* 0x0000000000007941 */ /* 0x000fea0003800000 */
.L_x_2336:
[----:B------:R-:W-:Y:S02]  /*1750*/  ULDC UR4, c[0x0][0x210] ;  /* 0x0000840000047ab9 */ /* 0x000fe40000000800 */
[----:B------:R-:W-:-:S13]  /*1760*/  ISETP.GE.AND P0, PT, R9, UR4, PT ;  /* 0x0000000409007c0c */ /* 0x000fda000bf06270 */
[----:B------:R-:W-:Y:S05]  /*1770*/  @P0 EXIT ;  /* 0x000000000000094d */ /* 0x000fea0003800000 */
[----:B------:R-:W1:Y:S01]  /*1780*/  LDC R8, c[0x0][0x218] ;  /* 0x00008600ff087b82 */ /* 0x000e620000000800 */
[----:B------:R-:W-:Y:S01]  /*1790*/  IMAD.MOV.U32 R0, RZ, RZ, RZ ;  /* 0x000000ffff007224 */ /* 0x000fe200078e00ff */
[----:B------:R-:W-:Y:S02]  /*17a0*/  MOV R3, RZ ;  /* 0x000000ff00037202 */ /* 0x000fe40000000f00 */
[----:B-1----:R-:W-:-:S13]  /*17b0*/  ISETP.NE.AND P0, PT, R8, RZ, PT ;  /* 0x000000ff0800720c */ /* 0x002fda0003f05270 */
[----:B------:R-:W-:Y:S05]  /*17c0*/  @!P0 BRA `(.L_x_2342) ;  /* 0x0000001000a88947 */ /* 0x000fea0003800000 */
[----:B------:R-:W-:Y:S01]  /*17d0*/  MOV R3, R9 ;  /* 0x0000000900037202 */ /* 0x000fe20000000f00 */
[----:B------:R-:W-:Y:S01]  /*17e0*/  IMAD.MOV.U32 R2, RZ, RZ, RZ ;  /* 0x000000ffff027224 */ /* 0x000fe200078e00ff */
[----:B------:R-:W-:Y:S01]  /*17f0*/  ULDC.64 UR4, c[0x0][0x220] ;  /* 0x0000880000047ab9 */ /* 0x000fe20000000a00 */
[----:B------:R-:W-:Y:S02]  /*1800*/  ISETP.NE.AND P0, PT, R8, 0x1, PT ;  /* 0x000000010800780c */ /* 0x000fe40003f05270 */
[----:B0-----:R-:W-:Y:S01]  /*1810*/  IMAD.HI.U32 R4, R9, UR4, R2 ;  /* 0x0000000409047c27 */ /* 0x001fe2000f8e0002 */
        /* <DEDUP_REMOVED lines=279> */
[----:B------:R-:W-:Y:S01]  /*2990*/  @P0 IMAD.MOV.U32 R6, RZ, RZ, RZ ;  /* 0x000000ffff060224 */ /* 0x000fe200078e00ff */
        /* <DEDUP_REMOVED lines=8> */
[----:B------:R-:W-:-:S05]  /*2a20*/  @P0 SHF.R.U32.HI R2, RZ, R9, R2 ;  /* 0x00000009ff020219 */ /* 0x000fca0000011602 */
[----:B------:R-:W-:-:S04]  /*2a30*/  @P0 IMAD.MOV R6, RZ, RZ, -R2 ;  /* 0x000000ffff060224 */ /* 0x000fc800078e0a02 */
[----:B-1----:R-:W-:-:S04]  /*2a40*/  @P0 IMAD R6, R11, R6, R7 ;  /* 0x000000060b060224 */ /* 0x002fc800078e0207 */
[C---:B--2---:R-:W-:Y:S02]  /*2a50*/  @P0 IMAD R3, R6.reuse, R12, R3 ;  /* 0x0000000c06030224 */ /* 0x044fe400078e0203 */
[----:B------:R-:W-:-:S07]  /*2a60*/  @P0 IMAD R0, R6, R13, R0 ;  /* 0x0000000d06000224 */ /* 0x000fce00078e0200 */
.L_x_2342:
[----:B------:R-:W-:Y:S02]  /*2a70*/  ULDC.64 UR4, c[0x0][0x418] ;  /* 0x0001060000047ab9 */ /* 0x000fe40000000a00 */
[----:B0-----:R-:W-:-:S04]  /*2a80*/  IADD3 R4, P0, R0, UR4, RZ ;  /* 0x0000000400047c10 */ /* 0x001fc8000ff1e0ff */
[----:B------:R-:W-:Y:S01]  /*2a90*/  IADD3.X R5, RZ, UR5, RZ, P0, !PT ;  /* 0x00000005ff057c10 */ /* 0x000fe200087fe4ff */
[----:B------:R-:W-:-:S04]  /*2aa0*/  ULDC.64 UR4, c[0x0][0x410] ;  /* 0x0001040000047ab9 */ /* 0x000fc80000000a00 */
[----:B------:R-:W2:Y:S01]  /*2ab0*/  LDG.E.64 R12, desc[UR6][R4.64] ;  /* 0x00000006040c7981 */ /* 0x000ea2000c1e1b00 */
[----:B------:R-:W-:Y:S01]  /*2ac0*/  IADD3 R2, P1, R3, UR4, RZ ;  /* 0x0000000403027c10 */ /* 0x000fe2000ff3e0ff */
[----:B------:R-:W-:Y:S04]  /*2ad0*/  BSSY B0, `(.L_x_2343) ;  /* 0x000001d000007945 */ /* 0x000fe80003800000 */
[----:B------:R-:W-:Y:S01]  /*2ae0*/  IMAD.X R3, RZ, RZ, UR5, P1 ;  /* 0x00000005ff037e24 */ /* 0x000fe200088e06ff */
        /* <DEDUP_REMOVED lines=18> */
[----:B------:R-:W-:Y:S02]  /*2c10*/  MOV R0, R12 ;  /* 0x0000000c00007202 */ /* 0x000fe40000000f00 */
[----:B------:R-:W-:-:S07]  /*2c20*/  MOV R12, 0x2c40 ;  /* 0x00002c40000c7802 */ /* 0x000fce0000000f00 */
[----:B------:R-:W-:Y:S05]  /*2c30*/  CALL.REL.NOINC `($_ZN2at6native18elementwise_kernelILi128ELi2EZNS0_22gpu_kernel_impl_nocastIZZZNS0_15sin_kernel_cudaERNS_18TensorIteratorBaseEENKUlvE0_clEvENKUlvE_clEvEUldE_EEvS4_RKT_EUliE_EEviT1_$__internal_trig_reduction_slowpathd) ;  /* 0x00000000007c7944 */ /* 0x000fea0003c00000 */
[----:B------:R-:W-:Y:S01]  /*2c40*/  IMAD.MOV.U32 R0, RZ, RZ, R8 ;  /* 0x000000ffff007224 */ /* 0x000fe200078e0008 */
[----:B------:R-:W-:Y:S01]  /*2c50*/  MOV R16, R4 ;  /* 0x0000000400107202 */ /* 0x000fe20000000f00 */
[----:B------:R-:W-:Y:S01]  /*2c60*/  IMAD.MOV.U32 R17, RZ, RZ, R5 ;  /* 0x000000ffff117224 */ /* 0x000fe200078e0005 */
[----:B------:R-:W-:Y:S06]  /*2c70*/  BRA `(.L_x_2345) ;  /* 0x0000000000087947 */ /* 0x000fec0003800000 */
.L_x_2344:
[----:B------:R-:W-:Y:S01]  /*2c80*/  DMUL R16, RZ, R12 ;  /* 0x0000000cff107228 */ /* 0x000fe20000000000 */
[----:B------:R-:W-:-:S10]  /*2c90*/  MOV R0, RZ ;  /* 0x000000ff00007202 */ /* 0x000fd40000000f00 */
.L_x_2345:
[----:B------:R-:W-:Y:S05]  /*2ca0*/  BSYNC B0 ;  /* 0x0000000000007941 */ /* 0x000fea0003800000 */
.L_x_2343:
        /* <DEDUP_REMOVED lines=10> */
[----:B------:R-:W-:-:S03]  /*2d50*/  DMUL R18, R16, R16 ;  /* 0x0000001010127228 */ /* 0x000fc60000000000 */
        /* <DEDUP_REMOVED lines=10> */
[----:B------:R-:W-:-:S07]  /*2e00*/  @P1 DFMA R16, R16, -1, RZ ;  /* 0xbff000001010182b */ /* 0x000fce00000000ff */
[----:B------:R-:W-:Y:S01]  /*2e10*/  STG.E.64 desc[UR6][R2.64], R16 ;  /* 0x0000001002007986 */ /* 0x000fe2000c101b06 */
[----:B------:R-:W-:Y:S05]  /*2e20*/  EXIT ;  /* 0x000000000000794d */ /* 0x000fea0003800000 */
        .type           $_ZN2at6native18elementwise_kernelILi128ELi2EZNS0_22gpu_kernel_impl_nocastIZZZNS0_15sin_kernel_cudaERNS_18TensorIteratorBaseEENKUlvE0_clEvENKUlvE_clEvEUldE_EEvS4_RKT_EUliE_EEviT1_$__internal_trig_reduction_slowpathd,@function
        .size           $_ZN2at6native18elementwise_kernelILi128ELi2EZNS0_22gpu_kernel_impl_nocastIZZZNS0_15sin_kernel_cudaERNS_18TensorIteratorBaseEENKUlvE0_clEvENKUlvE_clEvEUldE_EEvS4_RKT_EUliE_EEviT1_$__internal_trig_reduction_slowpathd,(.L_x_2611 - $_ZN2at6native18elementwise_kernelILi128ELi2EZNS0_22gpu_kernel_impl_nocastIZZZNS0_15sin_kernel_cudaERNS_18TensorIteratorBaseEENKUlvE0_clEvENKUlvE_clEvEUldE_EEvS4_RKT_EUliE_EEviT1_$__internal_trig_reduction_slowpathd)
$_ZN2at6native18elementwise_kernelILi128ELi2EZNS0_22gpu_kernel_impl_nocastIZZZNS0_15sin_kernel_cudaERNS_18TensorIteratorBaseEENKUlvE0_clEvENKUlvE_clEvEUldE_EEvS4_RKT_EUliE_EEviT1_$__internal_trig_reduction_slowpathd:
[----:B------:R-:W-:Y:S02]  /*2e30*/  SHF.R.U32.HI R15, RZ, 0x14, R13 ;  /* 0x00000014ff0f7819 */ /* 0x000fe4000001160d */
[----:B------:R-:W-:Y:S02]  /*2e40*/  MOV R5, RZ ;  /* 0x000000ff00057202 */ /* 0x000fe40000000f00 */
[----:B------:R-:W-:-:S04]  /*2e50*/  LOP3.LUT R4, R15, 0x7ff, RZ, 0xc0, !PT ;  /* 0x000007ff0f047812 */ /* 0x000fc800078ec0ff */
[----:B------:R-:W-:-:S13]  /*2e60*/  ISETP.NE.AND P0, PT, R4, 0x7ff, PT ;  /* 0x000007ff0400780c */ /* 0x000fda0003f05270 */
[----:B------:R-:W-:Y:S05]  /*2e70*/  @!P0 BRA `(.L_x_2346) ;  /* 0x0000000800388947 */ /* 0x000fea0003800000 */
[----:B------:R-:W-:Y:S01]  /*2e80*/  VIADD R4, R4, 0xfffffc00 ;  /* 0xfffffc0004047836 */ /* 0x000fe20000000000 */
[----:B------:R-:W-:Y:S01]  /*2e90*/  IADD3 R15, R15, -0x400, RZ ;  /* 0xfffffc000f0f7810 */ /* 0x000fe20007ffe0ff */
[----:B------:R-:W-:Y:S01]  /*2ea0*/  BSSY B2, `(.L_x_2347) ;  /* 0x0000031000027945 */ /* 0x000fe20003800000 */
[----:B------:R-:W-:Y:S02]  /*2eb0*/  CS2R R10, SRZ ;  /* 0x00000000000a7805 */ /* 0x000fe4000001ff00 */
[----:B------:R-:W-:Y:S02]  /*2ec0*/  SHF.R.U32.HI R4, RZ, 0x6, R4 ;  /* 0x00000006ff047819 */ /* 0x000fe40000011604 */
[----:B------:R-:W-:Y:S02]  /*2ed0*/  LOP3.LUT P2, R15, R15, 0x3f, RZ, 0xc0, !PT ;  /* 0x0000003f0f0f7812 */ /* 0x000fe4000784c0ff */
[C---:B------:R-:W-:Y:S02]  /*2ee0*/  IADD3 R5, -R4.reuse, 0x10, RZ ;  /* 0x0000001004057810 */ /* 0x040fe40007ffe1ff */
[----:B------:R-:W-:-:S02]  /*2ef0*/  IADD3 R14, -R4, 0x13, RZ ;  /* 0x00000013040e7810 */ /* 0x000fc40007ffe1ff */
[C---:B------:R-:W-:Y:S02]  /*2f00*/  ISETP.GT.AND P0, PT, R5.reuse, 0xe, PT ;  /* 0x0000000e0500780c */ /* 0x040fe40003f04270 */
[----:B------:R-:W-:Y:S02]  /*2f10*/  IADD3 R16, -R4, 0xf, RZ ;  /* 0x0000000f04107810 */ /* 0x000fe40007ffe1ff */
[----:B------:R-:W-:Y:S02]  /*2f20*/  SEL R14, R14, 0x12, !P0 ;  /* 0x000000120e0e7807 */ /* 0x000fe40004000000 */
[----:B------:R-:W-:Y:S02]  /*2f30*/  MOV R17, R16 ;  /* 0x0000001000117202 */ /* 0x000fe40000000f00 */
[----:B------:R-:W-:-:S13]  /*2f40*/  ISETP.GT.AND P0, PT, R5, R14, PT ;  /* 0x0000000e0500720c */ /* 0x000fda0003f04270 */
[----:B------:R-:W-:Y:S05]  /*2f50*/  @P0 BRA `(.L_x_2348) ;  /* 0x0000000000940947 */ /* 0x000fea0003800000 */
[----:B------:R-:W0:Y:S01]  /*2f60*/  LDC.64 R18, c[0x4][0x140] ;  /* 0x01005000ff127b82 */ /* 0x000e220000000a00 */
[C---:B------:R-:W-:Y:S01]  /*2f70*/  SHF.L.U64.HI R23, R0.reuse, 0xb, R13 ;  /* 0x0000000b00177819 */ /* 0x040fe2000001020d */
[----:B------:R-:W-:Y:S01]  /*2f80*/  IMAD.SHL.U32 R21, R0, 0x800, RZ ;  /* 0x0000080000157824 */ /* 0x000fe200078e00ff */
[----:B------:R-:W-:Y:S02]  /*2f90*/  MOV R0, R1 ;  /* 0x0000000100007202 */ /* 0x000fe40000000f00 */
[----:B------:R-:W-:Y:S02]  /*2fa0*/  CS2R R10, SRZ ;  /* 0x00000000000a7805 */ /* 0x000fe4000001ff00 */
[----:B------:R-:W-:Y:S02]  /*2fb0*/  MOV R17, R16 ;  /* 0x0000001000117202 */ /* 0x000fe40000000f00 */
[----:B------:R-:W-:Y:S01]  /*2fc0*/  LOP3.LUT R23, R23, 0x80000000, RZ, 0xfc, !PT ;  /* 0x8000000017177812 */ /* 0x000fe200078efcff */
[----:B------:R-:W1:Y:S01]  /*2fd0*/  LDC.64 R4, c[0x0][0x208] ;  /* 0x00008200ff047b82 */ /* 0x000e620000000a00 */
[----:B0-----:R-:W-:-:S07]  /*2fe0*/  IMAD.WIDE R18, R16, 0x8, R18 ;  /* 0x0000000810127825 */ /* 0x001fce00078e0212 */
.L_x_2349:
[----:B-1----:R-:W-:Y:S01]  /*2ff0*/  R2UR UR4, R4 ;  /* 0x00000000040472ca */ /* 0x002fe200000e0000 */
[----:B------:R-:W-:Y:S01]  /*3000*/  IMAD.MOV.U32 R8, RZ, RZ, R18 ;  /* 0x000000ffff087224 */ /* 0x000fe200078e0012 */
[----:B------:R-:W-:Y:S02]  /*3010*/  R2UR UR5, R5 ;  /* 0x00000000050572ca */ /* 0x000fe400000e0000 */
[----:B------:R-:W-:-:S11]  /*3020*/  MOV R9, R19 ;  /* 0x0000001300097202 */ /* 0x000fd60000000f00 */
[----:B------:R-:W2:Y:S01]  /*3030*/  LDG.E.64.CONSTANT R8, desc[UR4][R8.64] ;  /* 0x0000000408087981 */ /* 0x000ea2000c1e9b00 */
[----:B------:R-:W-:Y:S02]  /*3040*/  VIADD R17, R17, 0x1 ;  /* 0x0000000111117836 */ /* 0x000fe40000000000 */
[----:B--2---:R-:W-:-:S04]  /*3050*/  IMAD.WIDE.U32 R10, P3, R8, R21, R10 ;  /* 0x00000015080a7225 */ /* 0x004fc8000786000a */
[C---:B------:R-:W-:Y:S02]  /*3060*/  IMAD R25, R8.reuse, R23, RZ ;  /* 0x0000001708197224 */ /* 0x040fe400078e02ff */
[----:B------:R-:W-:Y:S02]  /*3070*/  IMAD R20, R9, R21, RZ ;  /* 0x0000001509147224 */ /* 0x000fe400078e02ff */
[----:B------:R-:W-:Y:S01]  /*3080*/  IMAD.HI.U32 R22, R8, R23, RZ ;  /* 0x0000001708167227 */ /* 0x000fe200078e00ff */
[----:B------:R-:W-:-:S03]  /*3090*/  IADD3 R11, P0, R25, R11, RZ ;  /* 0x0000000b190b7210 */ /* 0x000fc60007f1e0ff */
[C---:B------:R-:W-:Y:S01]  /*30a0*/  IMAD.HI.U32 R8, R9.reuse, R23, RZ ;  /* 0x0000001709087227 */ /* 0x040fe200078e00ff */
[----:B------:R-:W-:Y:S02]  /*30b0*/  IADD3 R11, P1, R20, R11, RZ ;  /* 0x0000000b140b7210 */ /* 0x000fe40007f3e0ff */
[----:B------:R-:W-:Y:S01]  /*30c0*/  IADD3.X R25, R22, RZ, RZ, P3, !PT ;  /* 0x000000ff16197210 */ /* 0x000fe20001ffe4ff */
[----:B------:R-:W-:Y:S01]  /*30d0*/  IMAD.HI.U32 R20, R9, R21, RZ ;  /* 0x0000001509147227 */ /* 0x000fe200078e00ff */
[----:B------:R-:W-:Y:S01]  /*30e0*/  ISETP.GE.AND P3, PT, R17, R14, PT ;  /* 0x0000000e1100720c */ /* 0x000fe20003f66270 */
[----:B------:R0:W-:Y:S02]  /*30f0*/  STL.64 [R0], R10 ;  /* 0x0000000a00007387 */ /* 0x0001e40000100a00 */
[----:B------:R-:W-:Y:S01]  /*3100*/  IMAD R9, R9, R23, RZ ;  /* 0x0000001709097224 */ /* 0x000fe200078e02ff */
[----:B------:R-:W-:-:S04]  /*3110*/  IADD3.X R20, P0, R20, R25, RZ, P0, !PT ;  /* 0x0000001914147210 */ /* 0x000fc8000071e4ff */
[----:B------:R-:W-:Y:S02]  /*3120*/  IADD3.X R20, P1, R9, R20, RZ, P1, !PT ;  /* 0x0000001409147210 */ /* 0x000fe40000f3e4ff */
[----:B------:R-:W-:Y:S02]  /*3130*/  IADD3.X R8, R8, RZ, RZ, P0, !PT ;  /* 0x000000ff08087210 */ /* 0x000fe400007fe4ff */
[----:B------:R-:W-:Y:S02]  /*3140*/  IADD3 R18, P0, R18, 0x8, RZ ;  /* 0x0000000812127810 */ /* 0x000fe40007f1e0ff */
[----:B------:R-:W-:Y:S02]  /*3150*/  IADD3.X R9, RZ, R8, RZ, P1, !PT ;  /* 0x00000008ff097210 */ /* 0x000fe40000ffe4ff */
[----:B0-----:R-:W-:Y:S01]  /*3160*/  IADD3 R0, R0, 0x8, RZ ;  /* 0x0000000800007810 */ /* 0x001fe20007ffe0ff */
[----:B------:R-:W-:Y:S01]  /*3170*/  IMAD.X R19, RZ, RZ, R19, P0 ;  /* 0x000000ffff137224 */ /* 0x000fe200000e0613 */
[----:B------:R-:W-:Y:S01]  /*3180*/  MOV R10, R20 ;  /* 0x00000014000a7202 */ /* 0x000fe20000000f00 */
[----:B------:R-:W-:Y:S01]  /*3190*/  IMAD.MOV.U32 R11, RZ, RZ, R9 ;  /* 0x000000ffff0b7224 */ /* 0x000fe200078e0009 */
[----:B------:R-:W-:Y:S06]  /*31a0*/  @!P3 BRA `(.L_x_2349) ;  /* 0xfffffffc0090b947 */ /* 0x000fec000383ffff */
.L_x_2348:
[----:B------:R-:W-:Y:S05]  /*31b0*/  BSYNC B2 ;  /* 0x0000000000027941 */ /* 0x000fea0003800000 */
.L_x_2347:
[----:B------:R-:W-:-:S04]  /*31c0*/  IADD3 R16, -R16, R17, RZ ;  /* 0x0000001110107210 */ /* 0x000fc80007ffe1ff */
[----:B------:R-:W-:-:S05]  /*31d0*/  LEA R21, R16, R1, 0x3 ;  /* 0x0000000110157211 */ /* 0x000fca00078e18ff */
[----:B------:R0:W-:Y:S04]  /*31e0*/  STL.64 [R21], R10 ;  /* 0x0000000a15007387 */ /* 0x0001e80000100a00 */
[----:B------:R-:W2:Y:S04]  /*31f0*/  @P2 LDL.64 R16, [R1+0x8] ;  /* 0x0000080001102983 */ /* 0x000ea80000100a00 */
[----:B------:R-:W3:Y:S04]  /*3200*/  LDL.64 R8, [R1+0x10] ;  /* 0x0000100001087983 */ /* 0x000ee80000100a00 */
[----:B------:R-:W0:Y:S01]  /*3210*/  LDL.64 R4, [R1+0x18] ;  /* 0x0000180001047983 */ /* 0x000e220000100a00 */
[----:B------:R-:W-:Y:S01]  /*3220*/  @P2 IADD3 R0, -R15, 0x40, RZ ;  /* 0x000000400f002810 */ /* 0x000fe20007ffe1ff */
[----:B------:R-:W-:-:S03]  /*3230*/  UMOV UR4, URZ ;  /* 0x0000003f00047c82 */ /* 0x000fc60008000000 */
[-CC-:B--2---:R-:W-:Y:S02]  /*3240*/  @P2 SHF.R.U64 R14, R16, R0.reuse, R17.reuse ;  /* 0x00000000100e2219 */ /* 0x184fe40000001211 */
[-C--:B------:R-:W-:Y:S02]  /*3250*/  @P2 SHF.R.U32.HI R16, RZ, R0.reuse, R17 ;  /* 0x00000000ff102219 */ /* 0x080fe40000011611 */
[CC--:B---3--:R-:W-:Y:S02]  /*3260*/  @P2 SHF.L.U32 R19, R8.reuse, R15.reuse, RZ ;  /* 0x0000000f08132219 */ /* 0x0c8fe400000006ff */
[CCC-:B------:R-:W-:Y:S02]  /*3270*/  @P2 SHF.L.U64.HI R17, R8.reuse, R15.reuse, R9.reuse ;  /* 0x0000000f08112219 */ /* 0x1c0fe40000010209 */
[----:B------:R-:W-:Y:S02]  /*3280*/  @P2 SHF.R.U64 R18, R8, R0, R9 ;  /* 0x0000000008122219 */ /* 0x000fe40000001209 */
[----:B0-----:R-:W-:-:S02]  /*3290*/  @P2 SHF.L.U32 R11, R4, R15, RZ ;  /* 0x0000000f040b2219 */ /* 0x001fc400000006ff */
[----:B------:R-:W-:Y:S02]  /*32a0*/  @P2 SHF.R.U32.HI R0, RZ, R0, R9 ;  /* 0x00000000ff002219 */ /* 0x000fe40000011609 */
[----:B------:R-:W-:Y:S02]  /*32b0*/  @P2 LOP3.LUT R8, R14, R19, RZ, 0xfc, !PT ;  /* 0x000000130e082212 */ /* 0x000fe400078efcff */
[----:B------:R-:W-:Y:S02]  /*32c0*/  @P2 LOP3.LUT R9, R16, R17, RZ, 0xfc, !PT ;  /* 0x0000001110092212 */ /* 0x000fe400078efcff */
[----:B------:R-:W-:Y:S02]  /*32d0*/  @P2 SHF.L.U64.HI R15, R4, R15, R5 ;  /* 0x0000000f040f2219 */ /* 0x000fe40000010205 */
[----:B------:R-:W-:Y:S02]  /*32e0*/  @P2 LOP3.LUT R4, R11, R18, RZ, 0xfc, !PT ;  /* 0x000000120b042212 */ /* 0x000fe400078efcff */
[C-C-:B------:R-:W-:Y:S01]  /*32f0*/  SHF.L.U64.HI R10, R8.reuse, 0x2, R9.reuse ;  /* 0x00000002080a7819 */ /* 0x140fe20000010209 */
[----:B------:R-:W-:Y:S01]  /*3300*/  IMAD.SHL.U32 R8, R8, 0x4, RZ ;  /* 0x0000000408087824 */ /* 0x000fe200078e00ff */
[----:B------:R-:W-:-:S02]  /*3310*/  SHF.R.U32.HI R14, RZ, 0x1e, R9 ;  /* 0x0000001eff0e7819 */ /* 0x000fc40000011609 */
[----:B------:R-:W-:Y:S02]  /*3320*/  SHF.L.U32 R19, R4, 0x2, RZ ;  /* 0x0000000204137819 */ /* 0x000fe400000006ff */
[----:B------:R-:W-:Y:S02]  /*3330*/  @P2 LOP3.LUT R5, R15, R0, RZ, 0xfc, !PT ;  /* 0x000000000f052212 */ /* 0x000fe400078efcff */
[----:B------:R-:W-:Y:S02]  /*3340*/  IADD3 RZ, P0, RZ, -R8, RZ ;  /* 0x80000008ffff7210 */ /* 0x000fe40007f1e0ff */
[----:B------:R-:W-:Y:S02]  /*3350*/  LOP3.LUT R0, RZ, R10, RZ, 0x33, !PT ;  /* 0x0000000aff007212 */ /* 0x000fe400078e33ff */
[----:B------:R-:W-:Y:S02]  /*3360*/  LOP3.LUT R19, R14, R19, RZ, 0xfc, !PT ;  /* 0x000000130e137212 */ /* 0x000fe400078efcff */
[----:B------:R-:W-:-:S02]  /*3370*/  SHF.L.U64.HI R14, R4, 0x2, R5 ;  /* 0x00000002040e7819 */ /* 0x000fc40000010205 */
[----:B------:R-:W-:Y:S02]  /*3380*/  IADD3.X R11, P0, RZ, R0, RZ, P0, !PT ;  /* 0x00000000ff0b7210 */ /* 0x000fe4000071e4ff */
[----:B------:R-:W-:Y:S02]  /*3390*/  LOP3.LUT R4, RZ, R19, RZ, 0x33, !PT ;  /* 0x00000013ff047212 */ /* 0x000fe400078e33ff */
[----:B------:R-:W-:Y:S02]  /*33a0*/  SHF.R.U32.HI R0, RZ, 0x1d, R5 ;  /* 0x0000001dff007819 */ /* 0x000fe40000011605 */
[----:B------:R-:W-:Y:S02]  /*33b0*/  LOP3.LUT R9, RZ, R14, RZ, 0x33, !PT ;  /* 0x0000000eff097212 */ /* 0x000fe400078e33ff */
[----:B------:R-:W-:Y:S02]  /*33c0*/  IADD3.X R4, P0, RZ, R4, RZ, P0, !PT ;  /* 0x00000004ff047210 */ /* 0x000fe4000071e4ff */
[----:B------:R-:W-:-:S02]  /*33d0*/  LOP3.LUT P1, RZ, R0, 0x1, RZ, 0xc0, !PT ;  /* 0x0000000100ff7812 */ /* 0x000fc4000782c0ff */
[----:B------:R-:W-:-:S04]  /*33e0*/  IADD3.X R9, RZ, R9, RZ, P0, !PT ;  /* 0x00000009ff097210 */ /* 0x000fc800007fe4ff */
[----:B------:R-:W-:Y:S02]  /*33f0*/  SEL R9, R14, R9, !P1 ;  /* 0x000000090e097207 */ /* 0x000fe40004800000 */
[----:B------:R-:W-:Y:S02]  /*3400*/  SEL R19, R19, R4, !P1 ;  /* 0x0000000413137207 */ /* 0x000fe40004800000 */
[----:B------:R-:W-:-:S04]  /*3410*/  ISETP.NE.U32.AND P0, PT, R9, RZ, PT ;  /* 0x000000ff0900720c */ /* 0x000fc80003f05070 */
[----:B------:R-:W-:-:S06]  /*3420*/  SEL R14, R19, R9, !P0 ;  /* 0x00000009130e7207 */ /* 0x000fcc0004000000 */
[----:B------:R-:W0:Y:S02]  /*3430*/  FLO.U32 R14, R14 ;  /* 0x0000000e000e7300 */ /* 0x000e2400000e0000 */
[C---:B0-----:R-:W-:Y:S02]  /*3440*/  IADD3 R15, -R14.reuse, 0x1f, RZ ;  /* 0x0000001f0e0f7810 */ /* 0x041fe40007ffe1ff */
[----:B------:R-:W-:-:S03]  /*3450*/  IADD3 R4, -R14, 0x3f, RZ ;  /* 0x0000003f0e047810 */ /* 0x000fc60007ffe1ff */
[----:B------:R-:W-:-:S05]  /*3460*/  @P0 IMAD.MOV R4, RZ, RZ, R15 ;  /* 0x000000ffff040224 */ /* 0x000fca00078e020f */
[----:B------:R-:W-:-:S04]  /*3470*/  ISETP.NE.U32.AND P0, PT, R4, RZ, PT ;  /* 0x000000ff0400720c */ /* 0x000fc80003f05070 */
[----:B------:R-:W-:Y:S02]  /*3480*/  ISETP.NE.AND.EX P0, PT, RZ, RZ, PT, P0 ;  /* 0x000000ffff00720c */ /* 0x000fe40003f05300 */
[----:B------:R-:W-:Y:S02]  /*3490*/  SEL R10, R10, R11, !P1 ;  /* 0x0000000b0a0a7207 */ /* 0x000fe40004800000 */
[----:B------:R-:W-:Y:S02]  /*34a0*/  @P1 IADD3 R8, -R8, RZ, RZ ;  /* 0x000000ff08081210 */ /* 0x000fe40007ffe1ff */
[----:B------:R-:W-:Y:S02]  /*34b0*/  IADD3 R11, -R4, 0x40, RZ ;  /* 0x00000040040b7810 */ /* 0x000fe40007ffe1ff */
[----:B------:R-:W-:Y:S02]  /*34c0*/  SHF.L.U32 R15, R19, R4, RZ ;  /* 0x00000004130f7219 */ /* 0x000fe400000006ff */
[----:B------:R-:W-:-:S02]  /*34d0*/  SHF.R.U64 R8, R8, R11, R10 ;  /* 0x0000000b08087219 */ /* 0x000fc4000000120a */
[----:B------:R-:W-:Y:S02]  /*34e0*/  SHF.L.U64.HI R17, R19, R4, R9 ;  /* 0x0000000413117219 */ /* 0x000fe40000010209 */
[----:B------:R-:W-:-:S05]  /*34f0*/  @P0 LOP3.LUT R19, R8, R15, RZ, 0xfc, !PT ;  /* 0x0000000f08130212 */ /* 0x000fca00078efcff */
[----:B------:R-:W-:Y:S01]  /*3500*/  IMAD.WIDE.U32 R14, R19, 0x2168c235, RZ ;  /* 0x2168c235130e7825 */ /* 0x000fe200078e00ff */
[----:B------:R-:W-:-:S03]  /*3510*/  SHF.R.U32.HI R8, RZ, R11, R10 ;  /* 0x0000000bff087219 */ /* 0x000fc6000001160a */
[----:B------:R-:W-:Y:S01]  /*3520*/  IMAD.MOV.U32 R11, RZ, RZ, RZ ;  /* 0x000000ffff0b7224 */ /* 0x000fe200078e00ff */
[----:B------:R-:W-:Y:S02]  /*3530*/  MOV R10, R15 ;  /* 0x0000000f000a7202 */ /* 0x000fe40000000f00 */
[----:B------:R-:W-:-:S03]  /*3540*/  @P0 LOP3.LUT R9, R8, R17, RZ, 0xfc, !PT ;  /* 0x0000001108090212 */ /* 0x000fc600078efcff */
[----:B------:R-:W-:Y:S01]  /*3550*/  IMAD.WIDE.U32 R10, R19, -0x36f0255e, R10 ;  /* 0xc90fdaa2130a7825 */ /* 0x000fe200078e000a */
[----:B------:R-:W-:-:S03]  /*3560*/  IADD3 RZ, P0, R14, R14, RZ ;  /* 0x0000000e0eff7210 */ /* 0x000fc60007f1e0ff */
[----:B------:R-:W-:-:S04]  /*3570*/  IMAD.HI.U32 R8, R9, -0x36f0255e, RZ ;  /* 0xc90fdaa209087827 */ /* 0x000fc800078e00ff */
[----:B------:R-:W-:-:S04]  /*3580*/  IMAD.WIDE.U32 R10, P2, R9, 0x2168c235, R10 ;  /* 0x2168c235090a7825 */ /* 0x000fc8000784000a */
[----:B------:R-:W-:Y:S01]  /*3590*/  IMAD R9, R9, -0x36f0255e, RZ ;  /* 0xc90fdaa209097824 */ /* 0x000fe200078e02ff */
[----:B------:R-:W-:Y:S02]  /*35a0*/  IADD3.X R8, R8, RZ, RZ, P2, !PT ;  /* 0x000000ff08087210 */ /* 0x000fe400017fe4ff */
[----:B------:R-:W-:Y:S02]  /*35b0*/  IADD3.X RZ, P0, R10, R10, RZ, P0, !PT ;  /* 0x0000000a0aff7210 */ /* 0x000fe4000071e4ff */
[----:B------:R-:W-:-:S04]  /*35c0*/  IADD3 R9, P2, R9, R11, RZ ;  /* 0x0000000b09097210 */ /* 0x000fc80007f5e0ff */
[----:B------:R-:W-:Y:S02]  /*35d0*/  IADD3.X R8, RZ, R8, RZ, P2, !PT ;  /* 0x00000008ff087210 */ /* 0x000fe400017fe4ff */
[C---:B------:R-:W-:Y:S02]  /*35e0*/  ISETP.GT.U32.AND P3, PT, R9.reuse, RZ, PT ;  /* 0x000000ff0900720c */ /* 0x040fe40003f64070 */
[----:B------:R-:W-:Y:S02]  /*35f0*/  IADD3.X R10, P2, R9, R9, RZ, P0, !PT ;  /* 0x00000009090a7210 */ /* 0x000fe4000075e4ff */
[----:B------:R-:W-:-:S03]  /*3600*/  ISETP.GT.AND.EX P0, PT, R8, RZ, PT, P3 ;  /* 0x000000ff0800720c */ /* 0x000fc60003f04330 */
[----:B------:R-:W-:Y:S01]  /*3610*/  IMAD.X R11, R8, 0x1, R8, P2 ;  /* 0x00000001080b7824 */ /* 0x000fe200010e0608 */
[----:B------:R-:W-:-:S04]  /*3620*/  SEL R10, R10, R9, P0 ;  /* 0x000000090a0a7207 */ /* 0x000fc80000000000 */
[----:B------:R-:W-:Y:S02]  /*3630*/  SEL R9, R11, R8, P0 ;  /* 0x000000080b097207 */ /* 0x000fe40000000000 */
[----:B------:R-:W-:-:S04]  /*3640*/  IADD3 R8, P2, R10, 0x1, RZ ;  /* 0x000000010a087810 */ /* 0x000fc80007f5e0ff */
[----:B------:R-:W-:-:S04]  /*3650*/  IADD3.X R9, RZ, R9, RZ, P2, !PT ;  /* 0x00000009ff097210 */ /* 0x000fc800017fe4ff */
[----:B------:R-:W-:Y:S02]  /*3660*/  SHF.R.U64 R8, R8, 0xa, R9 ;  /* 0x0000000a08087819 */ /* 0x000fe40000001209 */
[----:B------:R-:W-:Y:S02]  /*3670*/  SEL R11, RZ, 0x1, !P0 ;  /* 0x00000001ff0b7807 */ /* 0x000fe40004000000 */
[----:B------:R-:W-:Y:S02]  /*3680*/  IADD3 R8, P2, R8, 0x1, RZ ;  /* 0x0000000108087810 */ /* 0x000fe40007f5e0ff */
[----:B------:R-:W-:Y:S02]  /*3690*/  IADD3 R10, R11, R4, RZ ;  /* 0x000000040b0a7210 */ /* 0x000fe40007ffe0ff */
[----:B------:R-:W-:Y:S02]  /*36a0*/  LEA.HI.X R9, R9, RZ, RZ, 0x16, P2 ;  /* 0x000000ff09097211 */ /* 0x000fe400010fb4ff */
[----:B------:R-:W-:-:S02]  /*36b0*/  LOP3.LUT P0, R13, R13, 0x80000000, RZ, 0xc0, !PT ;  /* 0x800000000d0d7812 */ /* 0x000fc4000780c0ff */
[--C-:B------:R-:W-:Y:S01]  /*36c0*/  SHF.R.U64 R8, R8, 0x1, R9.reuse ;  /* 0x0000000108087819 */ /* 0x100fe20000001209 */
[----:B------:R-:W-:Y:S01]  /*36d0*/  IMAD.SHL.U32 R10, R10, 0x100000, RZ ;  /* 0x001000000a0a7824 */ /* 0x000fe200078e00ff */
[----:B------:R-:W-:Y:S02]  /*36e0*/  LOP3.LUT R4, R0, 0x1, RZ, 0xc0, !PT ;  /* 0x0000000100047812 */ /* 0x000fe400078ec0ff */
[----:B------:R-:W-:Y:S02]  /*36f0*/  SHF.R.U32.HI R9, RZ, 0x1, R9 ;  /* 0x00000001ff097819 */ /* 0x000fe40000011609 */
[----:B------:R-:W-:Y:S02]  /*3700*/  IADD3 R0, P2, P3, R8, -UR4, RZ ;  /* 0x8000000408007c10 */ /* 0x000fe4000fb5e0ff */
[----:B------:R-:W-:Y:S02]  /*3710*/  LEA.HI R5, R5, R4, RZ, 0x2 ;  /* 0x0000000405057211 */ /* 0x000fe400078f10ff */
[----:B------:R-:W-:-:S02]  /*3720*/  @P1 LOP3.LUT R13, R13, 0x80000000, RZ, 0x3c, !PT ;  /* 0x800000000d0d1812 */ /* 0x000fc400078e3cff */
[----:B------:R-:W-:Y:S02]  /*3730*/  IADD3.X R4, R9, 0x3fe00000, ~R10, P2, P3 ;  /* 0x3fe0000009047810 */ /* 0x000fe400017e6c0a */
[----:B------:R-:W-:Y:S02]  /*3740*/  @P0 IADD3 R5, -R5, RZ, RZ ;  /* 0x000000ff05050210 */ /* 0x000fe40007ffe1ff */
[----:B------:R-:W-:-:S07]  /*3750*/  LOP3.LUT R13, R4, R13, RZ, 0xfc, !PT ;  /* 0x0000000d040d7212 */ /* 0x000fce00078efcff */
.L_x_2346:
[----:B------:R-:W-:Y:S01]  /*3760*/  MOV R8, R5 ;  /* 0x0000000500087202 */ /* 0x000fe20000000f00 */
[----:B------:R-:W-:Y:S01]  /*3770*/  IMAD.MOV.U32 R4, RZ, RZ, R0 ;  /* 0x000000ffff047224 */ /* 0x000fe200078e0000 */
[----:B------:R-:W-:Y:S01]  /*3780*/  MOV R5, R13 ;  /* 0x0000000d00057202 */ /* 0x000fe20000000f00 */
[----:B------:R-:W-:-:S06]  /*3790*/  HFMA2.MMA R13, -RZ, RZ, 0, 0 ;  /* 0x00000000ff0d7435 */ /* 0x000fcc00000001ff */
[----:B------:R-:W-:Y:S05]  /*37a0*/  RET.REL.NODEC R12 `(_ZN2at6native18elementwise_kernelILi128ELi2EZNS0_22gpu_kernel_impl_nocastIZZZNS0_15sin_kernel_cudaERNS_18TensorIteratorBaseEENKUlvE0_clEvENKUlvE_clEvEUldE_EEvS4_RKT_EUliE_EEviT1_) ;  /* 0xffffffc80c147950 */ /* 0x000fea0003c3ffff */
.L_x_2350:
        /* <DEDUP_REMOVED lines=13> */
.L_x_2611:


//--------------------- .text._ZN2at6native27unrolled_elementwise_kernelIZZZNS0_15sin_kernel_cudaERNS_18TensorIteratorBaseEENKUlvE0_clEvENKUlvE_clEvEUldE_St5arrayIPcLm2EELi4E23TrivialOffsetCalculatorILi1EjESB_NS0_6memory15LoadWithoutCastENSC_16StoreWithoutCastEEEviT_T0_T2_T3_T4_T5_ --------------------------
	.section	.text._ZN2at6native27unrolled_elementwise_kernelIZZZNS0_15sin_kernel_cudaERNS_18TensorIteratorBaseEENKUlvE0_clEvENKUlvE_clEvEUldE_St5arrayIPcLm2EELi4E23TrivialOffsetCalculatorILi1EjESB_NS0_6memory15LoadWithoutCastENSC_16StoreWithoutCastEEEviT_T0_T2_T3_T4_T5_,"ax",@progbits
	.align	128
        .global         _ZN2at6native27unrolled_elementwise_kernelIZZZNS0_15sin_kernel_cudaERNS_18TensorIteratorBaseEENKUlvE0_clEvENKUlvE_clEvEUldE_St5arrayIPcLm2EELi4E23TrivialOffsetCalculatorILi1EjESB_NS0_6memory15LoadWithoutCastENSC_16StoreWithoutCastEEEviT_T0_T2_T3_T4_T5_
        .type           _ZN2at6native27unrolled_elementwise_kernelIZZZNS0_15sin_kernel_cudaERNS_18TensorIteratorBaseEENKUlvE0_clEvENKUlvE_clEvEUldE_St5arrayIPcLm2EELi4E23TrivialOffsetCalculatorILi1EjESB_NS0_6memory15LoadWithoutCastENSC_16StoreWithoutCastEEEviT_T0_T2_T3_T4_T5_,@function
        .size           _ZN2at6native27unrolled_elementwise_kernelIZZZNS0_15sin_kernel_cudaERNS_18TensorIteratorBaseEENKUlvE0_clEvENKUlvE_clEvEUldE_St5arrayIPcLm2EELi4E23TrivialOffsetCalculatorILi1EjESB_NS0_6memory15LoadWithoutCastENSC_16StoreWithoutCastEEEviT_T0_T2_T3_T4_T5_,(.L_x_2612 - _ZN2at6native27unrolled_elementwise_kernelIZZZNS0_15sin_kernel_cudaERNS_18TensorIteratorBaseEENKUlvE0_clEvENKUlvE_clEvEUldE_St5arrayIPcLm2EELi4E23TrivialOffsetCalculatorILi1EjESB_NS0_6memory15LoadWithoutCastENSC_16StoreWithoutCastEEEviT_T0_T2_T3_T4_T5_)
        .other          _ZN2at6native27unrolled_elementwise_kernelIZZZNS0_15sin_kernel_cudaERNS_18TensorIteratorBaseEENKUlvE0_clEvENKUlvE_clEvEUldE_St5arrayIPcLm2EELi4E23TrivialOffsetCalculatorILi1EjESB_NS0_6memory15LoadWithoutCastENSC_16StoreWithoutCastEEEviT_T0_T2_T3_T4_T5_,@"STO_CUDA_ENTRY STV_DEFAULT"
_ZN2at6native27unrolled_elementwise_kernelIZZZNS0_15sin_kernel_cudaERNS_18TensorIteratorBaseEENKUlvE0_clEvENKUlvE_clEvEUldE_St5arrayIPcLm2EELi4E23TrivialOffsetCalculatorILi1EjESB_NS0_6memory15LoadWithoutCastENSC_16StoreWithoutCastEEEviT_T0_T2_T3_T4_T5_:
.text._ZN2at6native27unrolled_elementwise_kernelIZZZNS0_15sin_kernel_cudaERNS_18TensorIteratorBaseEENKUlvE0_clEvENKUlvE_clEvEUldE_St5arrayIPcLm2EELi4E23TrivialOffsetCalculatorILi1EjESB_NS0_6memory15LoadWithoutCastENSC_16StoreWithoutCastEEEviT_T0_T2_T3_T4_T5_:
[----:B------:R-:W0:Y:S01]  /*0000*/  LDC R1, c[0x0][0x28] ;  /* 0x00000a00ff017b82 */ /* 0x000e220000000800 */
[----:B------:R-:W1:Y:S07]  /*0010*/  S2R R0, SR_CTAID.X ;  /* 0x0000000000007919 */ /* 0x000e6e0000002500 */
[----:B------:R-:W1:Y:S01]  /*0020*/  LDC R5, c[0x0][0x210] ;  /* 0x00008400ff057b82 */ /* 0x000e620000000800 */
[----:B------:R-:W-:Y:S02]  /*0030*/  CS2R R24, SRZ ;  /* 0x0000000000187805 */ /* 0x000fe4000001ff00 */
[----:B------:R-:W-:Y:S01]  /*0040*/  CS2R R22, SRZ ;  /* 0x0000000000167805 */ /* 0x000fe2000001ff00 */
[----:B------:R-:W2:Y:S01]  /*0050*/  S2R R3, SR_TID.X ;  /* 0x0000000000037919 */ /* 0x000ea20000002100 */
[----:B------:R-:W-:Y:S01]  /*0060*/  ULDC.64 UR6, c[0x0][0x208] ;  /* 0x0000820000067ab9 */ /* 0x000fe20000000a00 */
[----:B0-----:R-:W-:-:S02]  /*0070*/  VIADD R1, R1, 0xffffffd8 ;  /* 0xffffffd801017836 */ /* 0x001fc40000000000 */
[----:B-1----:R-:W-:Y:S02]  /*0080*/  IMAD R2, R0, -0x200, R5 ;  /* 0xfffffe0000027824 */ /* 0x002fe400078e0205 */
[----:B--2---:R-:W-:-:S03]  /*0090*/  IMAD.MOV.U32 R11, RZ, RZ, R3 ;  /* 0x000000ffff0b7224 */ /* 0x004fc600078e0003 */
[----:B------:R-:W-:-:S13]  /*00a0*/  ISETP.GE.AND P2, PT, R3, R2, PT ;  /* 0x000000020300720c */ /* 0x000fda0003f46270 */
[----:B------:R-:W-:Y:S01]  /*00b0*/  @!P2 IMAD R13, R0, 0x200, R11 ;  /* 0x00000200000da824 */ /* 0x000fe200078e020b */
[----:B------:R-:W0:Y:S01]  /*00c0*/  @!P2 LDC.64 R4, c[0x0][0x220] ;  /* 0x00008800ff04ab82 */ /* 0x000e220000000a00 */
[----:B------:R-:W-:-:S05]  /*00d0*/  @!P2 VIADD R11, R11, 0x80 ;  /* 0x000000800b0ba836 */ /* 0x000fca0000000000 */
[----:B------:R-:W-:-:S13]  /*00e0*/  ISETP.GE.AND P0, PT, R11, R2, PT ;  /* 0x000000020b00720c */ /* 0x000fda0003f06270 */
[----:B------:R-:W-:Y:S01]  /*00f0*/  @!P0 IMAD R19, R0, 0x200, R11 ;  /* 0x0000020000138824 */ /* 0x000fe200078e020b */
[----:B------:R-:W1:Y:S01]  /*0100*/  @!P0 LDC.64 R6, c[0x0][0x220] ;  /* 0x00008800ff068b82 */ /* 0x000e620000000a00 */
[----:B------:R-:W-:Y:S02]  /*0110*/  @!P0 VIADD R11, R11, 0x80 ;  /* 0x000000800b0b8836 */ /* 0x000fe40000000000 */
[----:B0-----:R-:W-:-:S03]  /*0120*/  @!P2 IMAD.WIDE.U32 R4, R13, 0x8, R4 ;  /* 0x000000080d04a825 */ /* 0x001fc600078e0004 */
[----:B------:R-:W-:-:S13]  /*0130*/  ISETP.GE.AND P3, PT, R11, R2, PT ;  /* 0x000000020b00720c */ /* 0x000fda0003f66270 */
[----:B------:R-:W-:Y:S01]  /*0140*/  @!P3 IMAD R21, R0, 0x200, R11 ;  /* 0x000002000015b824 */ /* 0x000fe200078e020b */
[----:B------:R-:W0:Y:S01]  /*0150*/  @!P3 LDC.64 R8, c[0x0][0x220] ;  /* 0x00008800ff08bb82 */ /* 0x000e220000000a00 */
[----:B------:R-:W-:-:S05]  /*0160*/  @!P3 VIADD R11, R11, 0x80 ;  /* 0x000000800b0bb836 */ /* 0x000fca0000000000 */
[----:B------:R-:W-:-:S13]  /*0170*/  ISETP.GE.AND P1, PT, R11, R2, PT ;  /* 0x000000020b00720c */ /* 0x000fda0003f26270 */
[----:B------:R-:W2:Y:S01]  /*0180*/  @!P1 LDC.64 R14, c[0x0][0x220] ;  /* 0x00008800ff0e9b82 */ /* 0x000ea20000000a00 */
[----:B------:R-:W-:Y:S02]  /*0190*/  @!P1 IMAD R17, R0, 0x200, R11 ;  /* 0x0000020000119824 */ /* 0x000fe400078e020b */
[----:B-1----:R-:W-:-:S04]  /*01a0*/  @!P0 IMAD.WIDE.U32 R10, R19, 0x8, R6 ;  /* 0x00000008130a8825 */ /* 0x002fc800078e0006 */
[----:B0-----:R-:W-:Y:S01]  /*01b0*/  @!P3 IMAD.WIDE.U32 R12, R21, 0x8, R8 ;  /* 0x00000008150cb825 */ /* 0x001fe200078e0008 */
[----:B------:R-:W-:-:S04]  /*01c0*/  CS2R R8, SRZ ;  /* 0x0000000000087805 */ /* 0x000fc8000001ff00 */
[----:B------:R0:W5:Y:S04]  /*01d0*/  @!P3 LDG.E.64 R24, desc[UR6][R12.64] ;  /* 0x000000060c18b981 */ /* 0x000168000c1e1b00 */
[----:B------:R0:W5:Y:S01]  /*01e0*/  @!P2 LDG.E.64 R8, desc[UR6][R4.64] ;  /* 0x000000060408a981 */ /* 0x000162000c1e1b00 */
[----:B--2---:R-:W-:Y:S01]  /*01f0*/  @!P1 IMAD.WIDE.U32 R6, R17, 0x8, R14 ;  /* 0x0000000811069825 */ /* 0x004fe200078e000e */
[----:B------:R-:W-:-:S04]  /*0200*/  CS2R R16, SRZ ;  /* 0x0000000000107805 */ /* 0x000fc8000001ff00 */
[----:B------:R0:W5:Y:S04]  /*0210*/  @!P1 LDG.E.64 R22, desc[UR6][R6.64] ;  /* 0x0000000606169981 */ /* 0x000168000c1e1b00 */
[----:B------:R0:W5:Y:S01]  /*0220*/  @!P0 LDG.E.64 R16, desc[UR6][R10.64] ;  /* 0x000000060a108981 */ /* 0x000162000c1e1b00 */
[----:B------:R-:W-:Y:S04]  /*0230*/  BSSY B0, `(.L_x_2351) ;  /* 0x0000035000007945 */ /* 0x000fe80003800000 */
[----:B------:R-:W-:Y:S05]  /*0240*/  @P2 BRA `(.L_x_2352) ;  /* 0x0000000000cc2947 */ /* 0x000fea0003800000 */
[----:B-----5:R-:W-:Y:S01]  /*0250*/  DSETP.NEU.AND P0, PT, |R8|, +INF , PT ;  /* 0x7ff000000800742a */ /* 0x020fe20003f0d200 */
[----:B------:R-:W-:-:S13]  /*0260*/  BSSY B1, `(.L_x_2353) ;  /* 0x000001b000017945 */ /* 0x000fda0003800000 */
[----:B------:R-:W-:Y:S05]  /*0270*/  @!P0 BRA `(.L_x_2354) ;  /* 0x00000000005c8947 */ /* 0x000fea0003800000 */
[----:B------:R-:W-:Y:S01]  /*0280*/  UMOV UR4, 0x6dc9c883 ;  /* 0x6dc9c88300047882 */ /* 0x000fe20000000000 */
[----:B------:R-:W-:Y:S01]  /*0290*/  UMOV UR5, 0x3fe45f30 ;  /* 0x3fe45f3000057882 */ /* 0x000fe20000000000 */
[C---:B------:R-:W-:Y:S02]  /*02a0*/  DSETP.GE.AND P0, PT, |R8|.reuse, 2.14748364800000000000e+09, PT ;  /* 0x41e000000800742a */ /* 0x040fe40003f06200 */
[----:B------:R-:W-:Y:S01]  /*02b0*/  DMUL R20, R8, UR4 ;  /* 0x0000000408147c28 */ /* 0x000fe20008000000 */
[----:B------:R-:W-:Y:S01]  /*02c0*/  UMOV UR4, 0x54442d18 ;  /* 0x54442d1800047882 */ /* 0x000fe20000000000 */
[----:B------:R-:W-:-:S08]  /*02d0*/  UMOV UR5, 0x3ff921fb ;  /* 0x3ff921fb00057882 */ /* 0x000fd00000000000 */
[----:B------:R-:W1:Y:S08]  /*02e0*/  F2I.F64 R20, R20 ;  /* 0x0000001400147311 */ /* 0x000e700000301100 */
[----:B-1----:R-:W0:Y:S02]  /*02f0*/  I2F.F64 R18, R20 ;  /* 0x0000001400127312 */ /* 0x002e240000201c00 */
        /* <DEDUP_REMOVED lines=10> */
[----:B------:R-:W-:Y:S05]  /*03a0*/  CALL.REL.NOINC `($_ZN2at6native27unrolled_elementwise_kernelIZZZNS0_15sin_kernel_cudaERNS_18TensorIteratorBaseEENKUlvE0_clEvENKUlvE_clEvEUldE_St5arrayIPcLm2EELi4E23TrivialOffsetCalculatorILi1EjESB_NS0_6memory15LoadWithoutCastENSC_16StoreWithoutCastEEEviT_T0_T2_T3_T4_T5_$__internal_trig_reduction_slowpathd) ;  /* 0x0000000c00807944 */ /* 0x000fea0003c00000 */
[----:B------:R-:W-:Y:S02]  /*03b0*/  IMAD.MOV.U32 R20, RZ, RZ, R13 ;  /* 0x000000ffff147224 */ /* 0x000fe400078e000d */
[----:B------:R-:W-:Y:S02]  /*03c0*/  IMAD.MOV.U32 R18, RZ, RZ, R26 ;  /* 0x000000ffff127224 */ /* 0x000fe400078e001a */
[----:B------:R-:W-:Y:S01]  /*03d0*/  IMAD.MOV.U32 R19, RZ, RZ, R27 ;  /* 0x000000ffff137224 */ /* 0x000fe200078e001b */
[----:B------:R-:W-:Y:S06]  /*03e0*/  BRA `(.L_x_2355) ;  /* 0x0000000000087947 */ /* 0x000fec0003800000 */
.L_x_2354:
[----:B------:R-:W-:Y:S01]  /*03f0*/  DMUL R18, RZ, R8 ;  /* 0x00000008ff127228 */ /* 0x000fe20000000000 */
[----:B------:R-:W-:-:S10]  /*0400*/  IMAD.MOV.U32 R20, RZ, RZ, RZ ;  /* 0x000000ffff147224 */ /* 0x000fd400078e00ff */
.L_x_2355:
[----:B------:R-:W-:Y:S05]  /*0410*/  BSYNC B1 ;  /* 0x0000000000017941 */ /* 0x000fea0003800000 */
.L_x_2353:
[----:B------:R-:W1:Y:S01]  /*0420*/  LDC.64 R26, c[0x4][0x138] ;  /* 0x01004e00ff1a7b82 */ /* 0x000e620000000a00 */
[----:B0-----:R-:W-:-:S05]  /*0430*/  IMAD.SHL.U32 R4, R20, 0x8, RZ ;  /* 0x0000000814047824 */ /* 0x001fca00078e00ff */
[----:B------:R-:W-:-:S05]  /*0440*/  LOP3.LUT R5, R4, 0x8, RZ, 0xc0, !PT ;  /* 0x0000000804057812 */ /* 0x000fca00078ec0ff */
[----:B-1----:R-:W-:-:S05]  /*0450*/  IMAD.WIDE.U32 R26, R5, 0x8, R26 ;  /* 0x00000008051a7825 */ /* 0x002fca00078e001a */
        /* <DEDUP_REMOVED lines=18> */
.L_x_2352:
[----:B------:R-:W-:Y:S05]  /*0580*/  BSYNC B0 ;  /* 0x0000000000007941 */ /* 0x000fea0003800000 */
.L_x_2351:
[----:B0-----:R-:W-:Y:S01]  /*0590*/  VIADD R5, R3, 0x80 ;  /* 0x0000008003057836 */ /* 0x001fe20000000000 */
[----:B------:R-:W-:Y:S04]  /*05a0*/  BSSY B0, `(.L_x_2356) ;  /* 0x0000037000007945 */ /* 0x000fe80003800000 */
[----:B------:R-:W-:-:S13]  /*05b0*/  ISETP.GE.AND P0, PT, R5, R2, PT ;  /* 0x000000020500720c */ /* 0x000fda0003f06270 */
        /* <DEDUP_REMOVED lines=23> */
[----:B------:R-:W-:Y:S05]  /*0730*/  CALL.REL.NOINC `($_ZN2at6native27unrolled_elementwise_kernelIZZZNS0_15sin_kernel_cudaERNS_18TensorIteratorBaseEENKUlvE0_clEvENKUlvE_clEvEUldE_St5arrayIPcLm2EELi4E23TrivialOffsetCalculatorILi1EjESB_NS0_6memory15LoadWithoutCastENSC_16StoreWithoutCastEEEviT_T0_T2_T3_T4_T5_$__internal_trig_reduction_slowpathd) ;  /* 0x00000008009c7944 */ /* 0x000fea0003c00000 */
[----:B------:R-:W-:Y:S02]  /*0740*/  IMAD.MOV.U32 R4, RZ, RZ, R13 ;  /* 0x000000ffff047224 */ /* 0x000fe400078e000d */
[----:B------:R-:W-:Y:S02]  /*0750*/  IMAD.MOV.U32 R20, RZ, RZ, R26 ;  /* 0x000000ffff147224 */ /* 0x000fe400078e001a */
[----:B------:R-:W-:Y:S01]  /*0760*/  IMAD.MOV.U32 R21, RZ, RZ, R27 ;  /* 0x000000ffff157224 */ /* 0x000fe200078e001b */
[----:B------:R-:W-:Y:S06]  /*0770*/  BRA `(.L_x_2360) ;  /* 0x0000000000087947 */ /* 0x000fec0003800000 */
.L_x_2359:
[----:B------:R-:W-:Y:S01]  /*0780*/  DMUL R20, RZ, R16 ;  /* 0x00000010ff147228 */ /* 0x000fe20000000000 */
[----:B------:R-:W-:-:S10]  /*0790*/  IMAD.MOV.U32 R4, RZ, RZ, RZ ;  /* 0x000000ffff047224 */ /* 0x000fd400078e00ff */
.L_x_2360:
[----:B------:R-:W-:Y:S05]  /*07a0*/  BSYNC B1 ;  /* 0x0000000000017941 */ /* 0x000fea0003800000 */
.L_x_2358:
        /* <DEDUP_REMOVED lines=22> */
.L_x_2357:
[----:B------:R-:W-:Y:S05]  /*0910*/  BSYNC B0 ;  /* 0x0000000000007941 */ /* 0x000fea0003800000 */
.L_x_2356:
[----:B-----5:R-:W-:Y:S01]  /*0920*/  VIADD R9, R3, 0x100 ;  /* 0x0000010003097836 */ /* 0x020fe20000000000 */
        /* <DEDUP_REMOVED lines=26> */
[----:B------:R-:W-:Y:S01]  /*0ad0*/  IMAD.MOV.U32 R4, RZ, RZ, R13 ;  /* 0x000000ffff047224 */ /* 0x000fe200078e000d */
[----:B------:R-:W-:Y:S06]  /*0ae0*/  BRA `(.L_x_2365) ;  /* 0x0000000000087947 */ /* 0x000fec0003800000 */
.L_x_2364:
[----:B------:R-:W-:Y:S01]  /*0af0*/  DMUL R26, RZ, R24 ;  /* 0x00000018ff1a7228 */ /* 0x000fe20000000000 */
[----:B------:R-:W-:-:S10]  /*0b00*/  IMAD.MOV.U32 R4, RZ, RZ, RZ ;  /* 0x000000ffff047224 */ /* 0x000fd400078e00ff */
.L_x_2365:
[----:B------:R-:W-:Y:S05]  /*0b10*/  BSYNC B1 ;  /* 0x0000000000017941 */ /* 0x000fea0003800000 */
.L_x_2363:
        /* <DEDUP_REMOVED lines=22> */
.L_x_2362:
[----:B------:R-:W-:Y:S05]  /*0c80*/  BSYNC B0 ;  /* 0x0000000000007941 */ /* 0x000fea0003800000 */
.L_x_2361:
        /* <DEDUP_REMOVED lines=29> */
.L_x_2369:
[----:B------:R-:W-:Y:S01]  /*0e60*/  DMUL R26, RZ, R22 ;  /* 0x00000016ff1a7228 */ /* 0x000fe20000000000 */
[----:B------:R-:W-:-:S10]  /*0e70*/  IMAD.MOV.U32 R4, RZ, RZ, RZ ;  /* 0x000000ffff047224 */ /* 0x000fd400078e00ff */
.L_x_2370:
[----:B------:R-:W-:Y:S05]  /*0e80*/  BSYNC B1 ;  /* 0x0000000000017941 */ /* 0x000fea0003800000 */
.L_x_2368:
        /* <DEDUP_REMOVED lines=22> */
.L_x_2367:
[----:B------:R-:W-:Y:S05]  /*0ff0*/  BSYNC B0 ;  /* 0x0000000000007941 */ /* 0x000fea0003800000 */
.L_x_2366:
[----:B------:R-:W0:Y:S01]  /*1000*/  @!P2 S2R R11, SR_TID.X ;  /* 0x00000000000ba919 */ /* 0x000e220000002100 */
[----:B------:R-:W1:Y:S01]  /*1010*/  @!P2 LDC.64 R8, c[0x0][0x218] ;  /* 0x00008600ff08ab82 */ /* 0x000e620000000a00 */
[----:B------:R-:W-:Y:S01]  /*1020*/  @!P2 IMAD.MOV.U32 R3, RZ, RZ, R5 ;  /* 0x000000ffff03a224 */ /* 0x000fe200078e0005 */
[----:B------:R-:W-:Y:S04]  /*1030*/  BSSY B0, `(.L_x_2371) ;  /* 0x0000010000007945 */ /* 0x000fe80003800000 */
[----:B------:R-:W-:Y:S01]  /*1040*/  ISETP.GE.AND P0, PT, R3, R2, PT ;  /* 0x000000020300720c */ /* 0x000fe20003f06270 */
[----:B0-----:R-:W-:-:S04]  /*1050*/  @!P2 IMAD R5, R0, 0x200, R11 ;  /* 0x000002000005a824 */ /* 0x001fc800078e020b */
[----:B-1----:R-:W-:-:S05]  /*1060*/  @!P2 IMAD.WIDE.U32 R4, R5, 0x8, R8 ;  /* 0x000000080504a825 */ /* 0x002fca00078e0008 */
[----:B------:R0:W-:Y:S03]  /*1070*/  @!P2 STG.E.64 desc[UR6][R4.64], R6 ;  /* 0x000000060400a986 */ /* 0x0001e6000c101b06 */
[----:B------:R-:W-:Y:S05]  /*1080*/  @P0 BRA `(.L_x_2372) ;  /* 0x0000000000280947 */ /* 0x000fea0003800000 */
[----:B0-----:R-:W0:Y:S01]  /*1090*/  LDC.64 R6, c[0x0][0x218] ;  /* 0x00008600ff067b82 */ /* 0x001e220000000a00 */
[----:B------:R-:W-:Y:S02]  /*10a0*/  IMAD R5, R0, 0x200, R3 ;  /* 0x0000020000057824 */ /* 0x000fe400078e0203 */
[----:B------:R-:W-:-:S05]  /*10b0*/  VIADD R3, R3, 0x80 ;  /* 0x0000008003037836 */ /* 0x000fca0000000000 */
[----:B------:R-:W-:-:S13]  /*10c0*/  ISETP.GE.AND P0, PT, R3, R2, PT ;  /* 0x000000020300720c */ /* 0x000fda0003f06270 */
[----:B------:R-:W-:Y:S02]  /*10d0*/  @!P0 IMAD R9, R0, 0x200, R3 ;  /* 0x0000020000098824 */ /* 0x000fe400078e0203 */
[----:B------:R-:W-:Y:S02]  /*10e0*/  @!P0 VIADD R3, R3, 0x80 ;  /* 0x0000008003038836 */ /* 0x000fe40000000000 */
[----:B0-----:R-:W-:-:S04]  /*10f0*/  IMAD.WIDE.U32 R4, R5, 0x8, R6 ;  /* 0x0000000805047825 */ /* 0x001fc800078e0006 */
[----:B------:R-:W-:Y:S01]  /*1100*/  @!P0 IMAD.WIDE.U32 R6, R9, 0x8, R6 ;  /* 0x0000000809068825 */ /* 0x000fe200078e0006 */
[----:B------:R1:W-:Y:S04]  /*1110*/  STG.E.64 desc[UR6][R4.64], R20 ;  /* 0x0000001404007986 */ /* 0x0003e8000c101b06 */
[----:B------:R1:W-:Y:S02]  /*1120*/  @!P0 STG.E.64 desc[UR6][R6.64], R24 ;  /* 0x0000001806008986 */ /* 0x0003e4000c101b06 */
.L_x_2372:
[----:B------:R-:W-:Y:S05]  /*1130*/  BSYNC B0 ;  /* 0x0000000000007941 */ /* 0x000fea0003800000 */
.L_x_2371:
[----:B------:R-:W-:-:S13]  /*1140*/  ISETP.GE.AND P0, PT, R3, R2, PT ;  /* 0x000000020300720c */ /* 0x000fda0003f06270 */
[----:B------:R-:W-:Y:S05]  /*1150*/  @P0 EXIT ;  /* 0x000000000000094d */ /* 0x000fea0003800000 */
[----:B01----:R-:W0:Y:S01]  /*1160*/  LDC.64 R4, c[0x0][0x218] ;  /* 0x00008600ff047b82 */ /* 0x003e220000000a00 */
[----:B------:R-:W-:-:S04]  /*1170*/  IMAD R3, R0, 0x200, R3 ;  /* 0x0000020000037824 */ /* 0x000fc800078e0203 */
[----:B0-----:R-:W-:-:S05]  /*1180*/  IMAD.WIDE.U32 R2, R3, 0x8, R4 ;  /* 0x0000000803027825 */ /* 0x001fca00078e0004 */
[----:B------:R-:W-:Y:S01]  /*1190*/  STG.E.64 desc[UR6][R2.64], R26 ;  /* 0x0000001a02007986 */ /* 0x000fe2000c101b06 */
[----:B------:R-:W-:Y:S05]  /*11a0*/  EXIT ;  /* 0x000000000000794d */ /* 0x000fea0003800000 */
        .type           $_ZN2at6native27unrolled_elementwise_kernelIZZZNS0_15sin_kernel_cudaERNS_18TensorIteratorBaseEENKUlvE0_clEvENKUlvE_clEvEUldE_St5arrayIPcLm2EELi4E23TrivialOffsetCalculatorILi1EjESB_NS0_6memory15LoadWithoutCastENSC_16StoreWithoutCastEEEviT_T0_T2_T3_T4_T5_$__internal_trig_reduction_slowpathd,@function
        .size           $_ZN2at6native27unrolled_elementwise_kernelIZZZNS0_15sin_kernel_cudaERNS_18TensorIteratorBaseEENKUlvE0_clEvENKUlvE_clEvEUldE_St5arrayIPcLm2EELi4E23TrivialOffsetCalculatorILi1EjESB_NS0_6memory15LoadWithoutCastENSC_16StoreWithoutCastEEEviT_T0_T2_T3_T4_T5_$__internal_trig_reduction_slowpathd,(.L_x_2612 - $_ZN2at6native27unrolled_elementwise_kernelIZZZNS0_15sin_kernel_cudaERNS_18TensorIteratorBaseEENKUlvE0_clEvENKUlvE_clEvEUldE_St5arrayIPcLm2EELi4E23TrivialOffsetCalculatorILi1EjESB_NS0_6memory15LoadWithoutCastENSC_16StoreWithoutCastEEEviT_T0_T2_T3_T4_T5_$__internal_trig_reduction_slowpathd)
$_ZN2at6native27unrolled_elementwise_kernelIZZZNS0_15sin_kernel_cudaERNS_18TensorIteratorBaseEENKUlvE0_clEvENKUlvE_clEvEUldE_St5arrayIPcLm2EELi4E23TrivialOffsetCalculatorILi1EjESB_NS0_6memory15LoadWithoutCastENSC_16StoreWithoutCastEEEviT_T0_T2_T3_T4_T5_$__internal_trig_reduction_slowpathd:
        /* <DEDUP_REMOVED lines=8> */
[----:B------:R-:W-:Y:S02]  /*1230*/  BSSY B2, `(.L_x_2374) ;  /* 0x0000035000027945 */ /* 0x000fe40003800000 */
[----:B------:R-:W-:Y:S01]  /*1240*/  SHF.R.U32.HI R12, RZ, 0x6, R10 ;  /* 0x00000006ff0c7819 */ /* 0x000fe2000001160a */
[----:B------:R-:W-:-:S03]  /*1250*/  VIADD R15, R15, 0xfffffc00 ;  /* 0xfffffc000f0f7836 */ /* 0x000fc60000000000 */
[C---:B------:R-:W-:Y:S02]  /*1260*/  IADD3 R11, -R12.reuse, 0x10, RZ ;  /* 0x000000100c0b7810 */ /* 0x040fe40007ffe1ff */
[C---:B------:R-:W-:Y:S02]  /*1270*/  IADD3 R10, -R12.reuse, 0x13, RZ ;  /* 0x000000130c0a7810 */ /* 0x040fe40007ffe1ff */
[----:B------:R-:W-:Y:S02]  /*1280*/  ISETP.GT.AND P0, PT, R11, 0xe, PT ;  /* 0x0000000e0b00780c */ /* 0x000fe40003f04270 */
[----:B------:R-:W-:Y:S02]  /*1290*/  IADD3 R19, -R12, 0xf, RZ ;  /* 0x0000000f0c137810 */ /* 0x000fe40007ffe1ff */
[----:B------:R-:W-:Y:S02]  /*12a0*/  SEL R10, R10, 0x12, !P0 ;  /* 0x000000120a0a7807 */ /* 0x000fe40004000000 */
[----:B------:R-:W-:-:S02]  /*12b0*/  SHF.R.U32.HI R26, RZ, 0x6, R15 ;  /* 0x00000006ff1a7819 */ /* 0x000fc4000001160f */
[----:B------:R-:W-:Y:S02]  /*12c0*/  CS2R R14, SRZ ;  /* 0x00000000000e7805 */ /* 0x000fe4000001ff00 */
[----:B------:R-:W-:Y:S01]  /*12d0*/  ISETP.GT.AND P0, PT, R11, R10, PT ;  /* 0x0000000a0b00720c */ /* 0x000fe20003f04270 */
[----:B------:R-:W-:Y:S01]  /*12e0*/  IMAD.MOV.U32 R29, RZ, RZ, R19 ;  /* 0x000000ffff1d7224 */ /* 0x000fe200078e0013 */
[----:B------:R-:W-:Y:S02]  /*12f0*/  LOP3.LUT P3, R11, R13, 0x3f, RZ, 0xc0, !PT ;  /* 0x0000003f0d0b7812 */ /* 0x000fe4000786c0ff */
[----:B------:R-:W-:-:S09]  /*1300*/  IADD3 R26, -R26, 0xf, RZ ;  /* 0x0000000f1a1a7810 */ /* 0x000fd20007ffe1ff */
        /* <DEDUP_REMOVED lines=9> */
[----:B------:R-:W-:Y:S02]  /*13a0*/  IMAD.MOV.U32 R33, RZ, RZ, R29 ;  /* 0x000000ffff217224 */ /* 0x000fe400078e001d */
[----:B------:R-:W-:-:S07]  /*13b0*/  IMAD.MOV.U32 R29, RZ, RZ, R19 ;  /* 0x000000ffff1d7224 */ /* 0x000fce00078e0013 */
.L_x_2376:
        /* <DEDUP_REMOVED lines=28> */
.L_x_2375:
[----:B------:R-:W-:Y:S05]  /*1580*/  BSYNC B2 ;  /* 0x0000000000027941 */ /* 0x000fea0003800000 */
.L_x_2374:
        /* <DEDUP_REMOVED lines=48> */
[C---:B------:R-:W-:Y:S02]  /*1890*/  SHF.L.U32 R15, R27.reuse, R19, RZ ;  /* 0x000000131b0f7219 */ /* 0x040fe400000006ff */
        /* <DEDUP_REMOVED lines=28> */
[----:B------:R-:W-:-:S02]  /*1a60*/  LOP3.LUT R10, R4, 0x1, RZ, 0xc0, !PT ;  /* 0x00000001040a7812 */ /* 0x000fc400078ec0ff */
[----:B------:R-:W-:Y:S01]  /*1a70*/  SHF.R.U64 R11, R11, 0xa, R12 ;  /* 0x0000000a0b0b7819 */ /* 0x000fe2000000120c */
[----:B------:R-:W-:Y:S01]  /*1a80*/  IMAD.SHL.U32 R15, R15, 0x100000, RZ ;  /* 0x001000000f0f7824 */ /* 0x000fe200078e00ff */
[----:B------:R-:W-:Y:S02]  /*1a90*/  LEA.HI R13, R13, R10, RZ, 0x2 ;  /* 0x0000000a0d0d7211 */ /* 0x000fe400078f10ff */
[----:B------:R-:W-:Y:S02]  /*1aa0*/  IADD3 R11, P3, R11, 0x1, RZ ;  /* 0x000000010b0b7810 */ /* 0x000fe40007f7e0ff */
[----:B------:R-:W-:Y:S01]  /*1ab0*/  @P1 LOP3.LUT R9, R9, 0x80000000, RZ, 0x3c, !PT ;  /* 0x8000000009091812 */ /* 0x000fe200078e3cff */
[----:B------:R-:W-:Y:S01]  /*1ac0*/  @P0 IMAD.MOV R13, RZ, RZ, -R13 ;  /* 0x000000ffff0d0224 */ /* 0x000fe200078e0a0d */
[----:B------:R-:W-:-:S04]  /*1ad0*/  LEA.HI.X R12, R12, RZ, RZ, 0x16, P3 ;  /* 0x000000ff0c0c7211 */ /* 0x000fc800018fb4ff */
[--C-:B------:R-:W-:Y:S02]  /*1ae0*/  SHF.R.U64 R11, R11, 0x1, R12.reuse ;  /* 0x000000010b0b7819 */ /* 0x100fe4000000120c */
[----:B------:R-:W-:Y:S02]  /*1af0*/  SHF.R.U32.HI R12, RZ, 0x1, R12 ;  /* 0x00000001ff0c7819 */ /* 0x000fe4000001160c */
[----:B------:R-:W-:-:S04]  /*1b00*/  IADD3 R4, P3, P4, R11, -UR4, RZ ;  /* 0x800000040b047c10 */ /* 0x000fc8000fc7e0ff */
[----:B------:R-:W-:-:S04]  /*1b10*/  IADD3.X R10, R12, 0x3fe00000, ~R15, P3, P4 ;  /* 0x3fe000000c0a7810 */ /* 0x000fc80001fe8c0f */
[----:B------:R-:W-:-:S07]  /*1b20*/  LOP3.LUT R9, R10, R9, RZ, 0xfc, !PT ;  /* 0x000000090a097212 */ /* 0x000fce00078efcff */
.L_x_2373:
[----:B------:R-:W-:Y:S02]  /*1b30*/  IMAD.MOV.U32 R27, RZ, RZ, R9 ;  /* 0x000000ffff1b7224 */ /* 0x000fe400078e0009 */
[----:B------:R-:W-:Y:S02]  /*1b40*/  IMAD.MOV.U32 R9, RZ, RZ, 0x0 ;  /* 0x00000000ff097424 */ /* 0x000fe400078e00ff */
[----:B------:R-:W-:Y:S02]  /*1b50*/  IMAD.MOV.U32 R26, RZ, RZ, R4 ;  /* 0x000000ffff1a7224 */ /* 0x000fe400078e0004 */
[----:B------:R-:W-:Y:S05]  /*1b60*/  RET.REL.NODEC R8 `(_ZN2at6native27unrolled_elementwise_kernelIZZZNS0_15sin_kernel_cudaERNS_18TensorIteratorBaseEENKUlvE0_clEvENKUlvE_clEvEUldE_St5arrayIPcLm2EELi4E23TrivialOffsetCalculatorILi1EjESB_NS0_6memory15LoadWithoutCastENSC_16StoreWithoutCastEEEviT_T0_T2_T3_T4_T5_) ;  /* 0xffffffe408247950 */ /* 0x000fea0003c3ffff */
.L_x_2377:
        /* <DEDUP_REMOVED lines=9> */
.L_x_2612:


//--------------------- .text._ZN2at6native29vectorized_elementwise_kernelILi2EZZZNS0_15sin_kernel_cudaERNS_18TensorIteratorBaseEENKUlvE0_clEvENKUlvE_clEvEUldE_St5arrayIPcLm2EEEEviT0_T1_ --------------------------
	.section	.text._ZN2at6native29vectorized_elementwise_kernelILi2EZZZNS0_15sin_kernel_cudaERNS_18TensorIteratorBaseEENKUlvE0_clEvENKUlvE_clEvEUldE_St5arrayIPcLm2EEEEviT0_T1_,"ax",@progbits
	.align	128
        .global         _ZN2at6native29vectorized_elementwise_kernelILi2EZZZNS0_15sin_kernel_cudaERNS_18TensorIteratorBaseEENKUlvE0_clEvENKUlvE_clEvEUldE_St5arrayIPcLm2EEEEviT0_T1_
        .type           _ZN2at6native29vectorized_elementwise_kernelILi2EZZZNS0_15sin_kernel_cudaERNS_18TensorIteratorBaseEENKUlvE0_clEvENKUlvE_clEvEUldE_St5arrayIPcLm2EEEEviT0_T1_,@function
        .size           _ZN2at6native29vectorized_elementwise_kernelILi2EZZZNS0_15sin_kernel_cudaERNS_18TensorIteratorBaseEENKUlvE0_clEvENKUlvE_clEvEUldE_St5arrayIPcLm2EEEEviT0_T1_,(.L_x_2613 - _ZN2at6native29vectorized_elementwise_kernelILi2EZZZNS0_15sin_kernel_cudaERNS_18TensorIteratorBaseEENKUlvE0_clEvENKUlvE_clEvEUldE_St5arrayIPcLm2EEEEviT0_T1_)
        .other          _ZN2at6native29vectorized_elementwise_kernelILi2EZZZNS0_15sin_kernel_cudaERNS_18TensorIteratorBaseEENKUlvE0_clEvENKUlvE_clEvEUldE_St5arrayIPcLm2EEEEviT0_T1_,@"STO_CUDA_ENTRY STV_DEFAULT"
_ZN2at6native29vectorized_elementwise_kernelILi2EZZZNS0_15sin_kernel_cudaERNS_18TensorIteratorBaseEENKUlvE0_clEvENKUlvE_clEvEUldE_St5arrayIPcLm2EEEEviT0_T1_:
.text._ZN2at6native29vectorized_elementwise_kernelILi2EZZZNS0_15sin_kernel_cudaERNS_18TensorIteratorBaseEENKUlvE0_clEvENKUlvE_clEvEUldE_St5arrayIPcLm2EEEEviT0_T1_:
[----:B------:R-:W0:Y:S01]  /*0000*/  LDC R1, c[0x0][0x28] ;  /* 0x00000a00ff017b82 */ /* 0x000e220000000800 */
[----:B------:R-:W1:Y:S01]  /*0010*/  S2R R42, SR_CTAID.X ;  /* 0x00000000002a7919 */ /* 0x000e620000002500 */
[----:B------:R-:W-:Y:S01]  /*0020*/  ULDC UR4, c[0x0][0x210] ;  /* 0x0000840000047ab9 */ /* 0x000fe20000000800 */
[----:B------:R-:W-:Y:S01]  /*0030*/  ULDC.64 UR6, c[0x0][0x208] ;  /* 0x0000820000067ab9 */ /* 0x000fe20000000a00 */
[----:B0-----:R-:W-:Y:S02]  /*0040*/  VIADD R1, R1, 0xffffffd8 ;  /* 0xffffffd801017836 */ /* 0x001fe40000000000 */
[----:B-1----:R-:W-:-:S05]  /*0050*/  IMAD.SHL.U32 R42, R42, 0x400, RZ ;  /* 0x000004002a2a7824 */ /* 0x002fca00078e00ff */
[----:B------:R-:W-:-:S04]  /*0060*/  IADD3 R23, -R42, UR4, RZ ;  /* 0x000000042a177c10 */ /* 0x000fc8000fffe1ff */
[----:B------:R-:W-:-:S13]  /*0070*/  ISETP.GE.U32.AND P0, PT, R23, 0x400, PT ;  /* 0x000004001700780c */ /* 0x000fda0003f06070 */
[----:B------:R-:W-:Y:S05]  /*0080*/  @!P0 BRA `(.L_x_2378) ;  /* 0x00000018005c8947 */ /* 0x000fea0003800000 */
[----:B------:R-:W0:Y:S01]  /*0090*/  S2R R30, SR_TID.X ;  /* 0x00000000001e7919 */ /* 0x000e220000002100 */
[----:B------:R-:W1:Y:S02]  /*00a0*/  LDC.64 R2, c[0x0][0x220] ;  /* 0x00008800ff027b82 */ /* 0x000e640000000a00 */
[----:B-1----:R-:W-:-:S04]  /*00b0*/  IMAD.WIDE R2, R42, 0x8, R2 ;  /* 0x000000082a027825 */ /* 0x002fc800078e0202 */
[----:B0-----:R-:W-:-:S05]  /*00c0*/  IMAD.WIDE.U32 R2, R30, 0x10, R2 ;  /* 0x000000101e027825 */ /* 0x001fca00078e0002 */
[----:B------:R-:W2:Y:S04]  /*00d0*/  LDG.E.128 R20, desc[UR6][R2.64] ;  /* 0x0000000602147981 */ /* 0x000ea8000c1e1d00 */
[----:B------:R0:W5:Y:S04]  /*00e0*/  LDG.E.128 R16, desc[UR6][R2.64+0x800] ;  /* 0x0008000602107981 */ /* 0x000168000c1e1d00 */
[----:B------:R0:W5:Y:S04]  /*00f0*/  LDG.E.128 R12, desc[UR6][R2.64+0x1000] ;  /* 0x00100006020c7981 */ /* 0x000168000c1e1d00 */
[----:B------:R0:W5:Y:S01]  /*0100*/  LDG.E.128 R8, desc[UR6][R2.64+0x1800] ;  /* 0x0018000602087981 */ /* 0x000162000c1e1d00 */
[----:B------:R-:W-:Y:S01]  /*0110*/  BSSY B1, `(.L_x_2379) ;  /* 0x0000019000017945 */ /* 0x000fe20003800000 */
[----:B--2---:R-:W-:-:S14]  /*0120*/  DSETP.NEU.AND P0, PT, |R20|, +INF , PT ;  /* 0x7ff000001400742a */ /* 0x004fdc0003f0d200 */
[----:B0-----:R-:W-:Y:S05]  /*0130*/  @!P0 BRA `(.L_x_2380) ;  /* 0x0000000000508947 */ /* 0x001fea0003800000 */
        /* <DEDUP_REMOVED lines=18> */
[----:B-----5:R-:W-:Y:S05]  /*0260*/  CALL.REL.NOINC `($_ZN2at6native29vectorized_elementwise_kernelILi2EZZZNS0_15sin_kernel_cudaERNS_18TensorIteratorBaseEENKUlvE0_clEvENKUlvE_clEvEUldE_St5arrayIPcLm2EEEEviT0_T1_$__internal_trig_reduction_slowpathd) ;  /* 0x0000003800687944 */ /* 0x020fea0003c00000 */
[----:B------:R-:W-:Y:S05]  /*0270*/  BRA `(.L_x_2381) ;  /* 0x0000000000087947 */ /* 0x000fea0003800000 */
.L_x_2380:
[----:B------:R-:W-:Y:S01]  /*0280*/  DMUL R2, RZ, R20 ;  /* 0x00000014ff027228 */ /* 0x000fe20000000000 */
[----:B------:R-:W-:-:S10]  /*0290*/  IMAD.MOV.U32 R0, RZ, RZ, RZ ;  /* 0x000000ffff007224 */ /* 0x000fd400078e00ff */
.L_x_2381:
[----:B------:R-:W-:Y:S05]  /*02a0*/  BSYNC B1 ;  /* 0x0000000000017941 */ /* 0x000fea0003800000 */
.L_x_2379:
        /* <DEDUP_REMOVED lines=10> */
[----:B------:R-:W-:Y:S01]  /*0350*/  IMAD.MOV.U32 R0, RZ, RZ, 0x3de5db65 ;  /* 0x3de5db65ff007424 */ /* 0x000fe200078e00ff */
[----:B------:R-:W-:Y:S02]  /*0360*/  BSSY B1, `(.L_x_2382) ;  /* 0x0000025000017945 */ /* 0x000fe40003800000 */
[----:B------:R-:W-:-:S02]  /*0370*/  FSEL R36, -R36, 4.2945490664224492434e-19, !P0 ;  /* 0x20fd816424247808 */ /* 0x000fc40004000100 */
        /* <DEDUP_REMOVED lines=8> */
[----:B------:R-:W-:Y:S02]  /*0400*/  @P0 DFMA R32, R20, R4, 1 ;  /* 0x3ff000001420042b */ /* 0x000fe40000000004 */
[----:B------:R-:W-:-:S06]  /*0410*/  DSETP.NEU.AND P0, PT, |R22|, +INF , PT ;  /* 0x7ff000001600742a */ /* 0x000fcc0003f0d200 */
[----:B------:R-:W-:-:S08]  /*0420*/  @P1 DFMA R32, R32, -1, RZ ;  /* 0xbff000002020182b */ /* 0x000fd000000000ff */
        /* <DEDUP_REMOVED lines=20> */
[----:B-----5:R-:W-:Y:S05]  /*0570*/  CALL.REL.NOINC `($_ZN2at6native29vectorized_elementwise_kernelILi2EZZZNS0_15sin_kernel_cudaERNS_18TensorIteratorBaseEENKUlvE0_clEvENKUlvE_clEvEUldE_St5arrayIPcLm2EEEEviT0_T1_$__internal_trig_reduction_slowpathd) ;  /* 0x0000003400a47944 */ /* 0x020fea0003c00000 */
[----:B------:R-:W-:Y:S05]  /*0580*/  BRA `(.L_x_2384) ;  /* 0x0000000000087947 */ /* 0x000fea0003800000 */
.L_x_2383:
[----:B------:R-:W-:Y:S01]  /*0590*/  DMUL R2, RZ, R22 ;  /* 0x00000016ff027228 */ /* 0x000fe20000000000 */
[----:B------:R-:W-:-:S10]  /*05a0*/  IMAD.MOV.U32 R0, RZ, RZ, RZ ;  /* 0x000000ffff007224 */ /* 0x000fd400078e00ff */
.L_x_2384:
[----:B------:R-:W-:Y:S05]  /*05b0*/  BSYNC B1 ;  /* 0x0000000000017941 */ /* 0x000fea0003800000 */
.L_x_2382:
        /* <DEDUP_REMOVED lines=22> */
[----:B-----5:R-:W-:-:S06]  /*0720*/  DSETP.NEU.AND P0, PT, |R16|, +INF , PT ;  /* 0x7ff000001000742a */ /* 0x020fcc0003f0d200 */
        /* <DEDUP_REMOVED lines=21> */
[----:B------:R-:W-:Y:S05]  /*0880*/  CALL.REL.NOINC `($_ZN2at6native29vectorized_elementwise_kernelILi2EZZZNS0_15sin_kernel_cudaERNS_18TensorIteratorBaseEENKUlvE0_clEvENKUlvE_clEvEUldE_St5arrayIPcLm2EEEEviT0_T1_$__internal_trig_reduction_slowpathd) ;  /* 0x0000003000e07944 */ /* 0x000fea0003c00000 */
[----:B------:R-:W-:Y:S05]  /*0890*/  BRA `(.L_x_2387) ;  /* 0x0000000000087947 */ /* 0x000fea0003800000 */
.L_x_2386:
[----:B------:R-:W-:Y:S01]  /*08a0*/  DMUL R2, RZ, R16 ;  /* 0x00000010ff027228 */ /* 0x000fe20000000000 */
[----:B------:R-:W-:-:S10]  /*08b0*/  IMAD.MOV.U32 R0, RZ, RZ, RZ ;  /* 0x000000ffff007224 */ /* 0x000fd400078e00ff */
.L_x_2387:
[----:B------:R-:W-:Y:S05]  /*08c0*/  BSYNC B1 ;  /* 0x0000000000017941 */ /* 0x000fea0003800000 */
.L_x_2385:
        /* <DEDUP_REMOVED lines=46> */
.L_x_2389:
[----:B------:R-:W-:Y:S01]  /*0bb0*/  DMUL R2, RZ, R18 ;  /* 0x00000012ff027228 */ /* 0x000fe20000000000 */
[----:B------:R-:W-:-:S10]  /*0bc0*/  IMAD.MOV.U32 R0, RZ, RZ, RZ ;  /* 0x000000ffff007224 */ /* 0x000fd400078e00ff */
.L_x_2390:
[----:B------:R-:W-:Y:S05]  /*0bd0*/  BSYNC B1 ;  /* 0x0000000000017941 */ /* 0x000fea0003800000 */
.L_x_2388:
        /* <DEDUP_REMOVED lines=46> */
.L_x_2392:
[----:B------:R-:W-:Y:S01]  /*0ec0*/  DMUL R2, RZ, R12 ;  /* 0x0000000cff027228 */ /* 0x000fe20000000000 */
[----:B------:R-:W-:-:S10]  /*0ed0*/  IMAD.MOV.U32 R0, RZ, RZ, RZ ;  /* 0x000000ffff007224 */ /* 0x000fd400078e00ff */
.L_x_2393:
[----:B------:R-:W-:Y:S05]  /*0ee0*/  BSYNC B1 ;  /* 0x0000000000017941 */ /* 0x000fea0003800000 */
.L_x_2391:
        /* <DEDUP_REMOVED lines=46> */
.L_x_2395:
[----:B------:R-:W-:Y:S01]  /*11d0*/  DMUL R2, RZ, R14 ;  /* 0x0000000eff027228 */ /* 0x000fe20000000000 */
[----:B------:R-:W-:-:S10]  /*11e0*/  MOV R0, RZ ;  /* 0x000000ff00007202 */ /* 0x000fd40000000f00 */
.L_x_2396:
[----:B------:R-:W-:Y:S05]  /*11f0*/  BSYNC B1 ;  /* 0x0000000000017941 */ /* 0x000fea0003800000 */
.L_x_2394:
        /* <DEDUP_REMOVED lines=46> */
.L_x_2398:
[----:B------:R-:W-:Y:S01]  /*14e0*/  DMUL R2, RZ, R8 ;  /* 0x00000008ff027228 */ /* 0x000fe20000000000 */
[----:B------:R-:W-:-:S10]  /*14f0*/  IMAD.MOV.U32 R0, RZ, RZ, RZ ;  /* 0x000000ffff007224 */ /* 0x000fd400078e00ff */
.L_x_2399:
[----:B------:R-:W-:Y:S05]  /*1500*/  BSYNC B1 ;  /* 0x0000000000017941 */ /* 0x000fea0003800000 */
.L_x_2397:
        /* <DEDUP_REMOVED lines=46> */
.L_x_2401:
[----:B------:R-:W-:Y:S01]  /*17f0*/  DMUL R2, RZ, R10 ;  /* 0x0000000aff027228 */ /* 0x000fe20000000000 */
[----:B------:R-:W-:-:S10]  /*1800*/  IMAD.MOV.U32 R0, RZ, RZ, RZ ;  /* 0x000000ffff007224 */ /* 0x000fd400078e00ff */
.L_x_2402:
[----:B------:R-:W-:Y:S05]  /*1810*/  BSYNC B1 ;  /* 0x0000000000017941 */ /* 0x000fea0003800000 */
.L_x_2400:
        /* <DEDUP_REMOVED lines=17> */
[C---:B----4-:R-:W-:Y:S02]  /*1930*/  DFMA R4, R28.reuse, R20, R4 ;  /* 0x000000141c04722b */ /* 0x050fe40000000004 */
[----:B------:R-:W0:Y:S06]  /*1940*/  LDC.64 R20, c[0x0][0x218] ;  /* 0x00008600ff147b82 */ /* 0x000e2c0000000a00 */
[----:B------:R-:W-:-:S08]  /*1950*/  DFMA R4, R28, R4, R6 ;  /* 0x000000041c04722b */ /* 0x000fd00000000006 */
[----:B------:R-:W-:Y:S02]  /*1960*/  DFMA R10, R4, R2, R2 ;  /* 0x00000002040a722b */ /* 0x000fe40000000002 */
[----:B------:R-:W-:Y:S01]  /*1970*/  @P0 DFMA R10, R28, R4, 1 ;  /* 0x3ff000001c0a042b */ /* 0x000fe20000000004 */
[----:B0-----:R-:W-:-:S07]  /*1980*/  IMAD.WIDE.U32 R42, R42, 0x8, R20 ;  /* 0x000000082a2a7825 */ /* 0x001fce00078e0014 */
[----:B------:R-:W-:Y:S01]  /*1990*/  @P1 DFMA R10, R10, -1, RZ ;  /* 0xbff000000a0a182b */ /* 0x000fe200000000ff */
[----:B------:R-:W-:-:S05]  /*19a0*/  IMAD.WIDE R42, R30, 0x10, R42 ;  /* 0x000000101e2a7825 */ /* 0x000fca00078e022a */
[----:B------:R-:W-:Y:S04]  /*19b0*/  STG.E.128 desc[UR6][R42.64], R32 ;  /* 0x000000202a007986 */ /* 0x000fe8000c101d06 */
[----:B------:R-:W-:Y:S04]  /*19c0*/  STG.E.128 desc[UR6][R42.64+0x800], R16 ;  /* 0x000800102a007986 */ /* 0x000fe8000c101d06 */
[----:B------:R-:W-:Y:S04]  /*19d0*/  STG.E.128 desc[UR6][R42.64+0x1000], R12 ;  /* 0x0010000c2a007986 */ /* 0x000fe8000c101d06 */
[----:B------:R-:W-:Y:S01]  /*19e0*/  STG.E.128 desc[UR6][R42.64+0x1800], R8 ;  /* 0x001800082a007986 */ /* 0x000fe2000c101d06 */
[----:B------:R-:W-:Y:S05]  /*19f0*/  EXIT ;  /* 0x000000000000794d */ /* 0x000fea0003800000 */
.L_x_2378:
[----:B------:R-:W0:Y:S01]  /*1a00*/  S2R R0, SR_TID.X ;  /* 0x0000000000007919 */ /* 0x000e220000002100 */
[----:B------:R-:W-:Y:S02]  /*1a10*/  CS2R R32, SRZ ;  /* 0x0000000000207805 */ /* 0x000fe4000001ff00 */
[----:B0-----:R-:W-:Y:S02]  /*1a20*/  ISETP.GE.AND P2, PT, R0, R23, PT ;  /* 0x000000170000720c */ /* 0x001fe40003f46270 */
[----:B------:R-:W-:-:S11]  /*1a30*/  MOV R22, R0 ;  /* 0x0000000000167202 */ /* 0x000fd60000000f00 */
[----:B------:R-:W-:-:S05]  /*1a40*/  @!P2 VIADD R0, R22, 0x80 ;  /* 0x000000801600a836 */ /* 0x000fca0000000000 */
[----:B------:R-:W-:-:S13]  /*1a50*/  ISETP.GE.AND P6, PT, R0, R23, PT ;  /* 0x000000170000720c */ /* 0x000fda0003fc6270 */
[----:B------:R-:W-:Y:S01]  /*1a60*/  @!P6 IMAD.IADD R3, R42, 0x1, R0 ;  /* 0x000000012a03e824 */ /* 0x000fe200078e0200 */
[----:B------:R-:W0:Y:S01]  /*1a70*/  @!P6 LDC.64 R8, c[0x0][0x220] ;  /* 0x00008800ff08eb82 */ /* 0x000e220000000a00 */
[----:B------:R-:W-:-:S05]  /*1a80*/  @!P6 VIADD R0, R0, 0x80 ;  /* 0x000000800000e836 */ /* 0x000fca0000000000 */
[----:B------:R-:W-:-:S13]  /*1a90*/  ISETP.GE.AND P5, PT, R0, R23, PT ;  /* 0x000000170000720c */ /* 0x000fda0003fa6270 */
[----:B------:R-:W-:Y:S01]  /*1aa0*/  @!P5 IMAD.IADD R17, R42, 0x1, R0 ;  /* 0x000000012a11d824 */ /* 0x000fe200078e0200 */
[----:B------:R-:W1:Y:S01]  /*1ab0*/  @!P5 LDC.64 R10, c[0x0][0x220] ;  /* 0x00008800ff0adb82 */ /* 0x000e620000000a00 */
[----:B------:R-:W-:Y:S02]  /*1ac0*/  @!P5 VIADD R0, R0, 0x80 ;  /* 0x000000800000d836 */ /* 0x000fe40000000000 */
[----:B0-----:R-:W-:-:S03]  /*1ad0*/  @!P6 IMAD.WIDE.U32 R8, R3, 0x8, R8 ;  /* 0x000000080308e825 */ /* 0x001fc600078e0008 */
[----:B------:R-:W-:Y:S02]  /*1ae0*/  ISETP.GE.AND P4, PT, R0, R23, PT ;  /* 0x000000170000720c */ /* 0x000fe40003f86270 */
[----:B------:R-:W0:Y:S01]  /*1af0*/  @!P2 LDC.64 R2, c[0x0][0x220] ;  /* 0x00008800ff02ab82 */ /* 0x000e220000000a00 */
[----:B------:R2:W5:Y:S10]  /*1b00*/  @!P6 LDG.E.64 R32, desc[UR6][R8.64] ;  /* 0x000000060820e981 */ /* 0x000574000c1e1b00 */
[----:B------:R-:W-:Y:S01]  /*1b10*/  @!P4 IMAD.IADD R19, R42, 0x1, R0 ;  /* 0x000000012a13c824 */ /* 0x000fe200078e0200 */
[----:B------:R-:W3:Y:S01]  /*1b20*/  @!P4 LDC.64 R14, c[0x0][0x220] ;  /* 0x00008800ff0ecb82 */ /* 0x000ee20000000a00 */
[----:B------:R-:W-:-:S05]  /*1b30*/  @!P4 VIADD R0, R0, 0x80 ;  /* 0x000000800000c836 */ /* 0x000fca0000000000 */
[----:B------:R-:W-:-:S13]  /*1b40*/  ISETP.GE.AND P3, PT, R0, R23, PT ;  /* 0x000000170000720c */ /* 0x000fda0003f66270 */
[----:B------:R-:W-:Y:S01]  /*1b50*/  @!P3 IMAD.IADD R27, R42, 0x1, R0 ;  /* 0x000000012a1bb824 */ /* 0x000fe200078e0200 */
[----:B------:R-:W4:Y:S01]  /*1b60*/  @!P3 LDC.64 R24, c[0x0][0x220] ;  /* 0x00008800ff18bb82 */ /* 0x000f220000000a00 */
[----:B------:R-:W-:-:S05]  /*1b70*/  @!P3 VIADD R0, R0, 0x80 ;  /* 0x000000800000b836 */ /* 0x000fca0000000000 */
[----:B------:R-:W-:-:S13]  /*1b80*/  ISETP.GE.AND P1, PT, R0, R23, PT ;  /* 0x000000170000720c */ /* 0x000fda0003f26270 */
[----:B------:R-:W-:Y:S01]  /*1b90*/  @!P1 IMAD.IADD R29, R42, 0x1, R0 ;  /* 0x000000012a1d9824 */ /* 0x000fe200078e0200 */
[----:B------:R-:W0:Y:S01]  /*1ba0*/  @!P1 LDC.64 R12, c[0x0][0x220] ;  /* 0x00008800ff0c9b82 */ /* 0x000e220000000a00 */
[----:B------:R-:W-:-:S05]  /*1bb0*/  @!P1 VIADD R0, R0, 0x80 ;  /* 0x0000008000009836 */ /* 0x000fca0000000000 */
[----:B------:R-:W-:-:S13]  /*1bc0*/  ISETP.GE.AND P0, PT, R0, R23, PT ;  /* 0x000000170000720c */ /* 0x000fda0003f06270 */
[----:B------:R-:W-:Y:S01]  /*1bd0*/  @!P0 IMAD.IADD R31, R42, 0x1, R0 ;  /* 0x000000012a1f8824 */ /* 0x000fe200078e0200 */
[----:B------:R-:W0:Y:S01]  /*1be0*/  @!P0 LDC.64 R6, c[0x0][0x220] ;  /* 0x00008800ff068b82 */ /* 0x000e220000000a00 */
[----:B------:R-:W-:-:S05]  /*1bf0*/  @!P0 VIADD R0, R0, 0x80 ;  /* 0x0000008000008836 */ /* 0x000fca0000000000 */
[----:B------:R-:W-:-:S13]  /*1c00*/  ISETP.GE.AND P6, PT, R0, R23, PT ;  /* 0x000000170000720c */ /* 0x000fda0003fc6270 */
[----:B------:R-:W0:Y:S01]  /*1c10*/  @!P6 LDC.64 R4, c[0x0][0x220] ;  /* 0x00008800ff04eb82 */ /* 0x000e220000000a00 */
[----:B-1----:R-:W-:Y:S01]  /*1c20*/  @!P5 IMAD.WIDE.U32 R16, R17, 0x8, R10 ;  /* 0x000000081110d825 */ /* 0x002fe200078e000a */
[----:B--2---:R-:W-:Y:S02]  /*1c30*/  CS2R R8, SRZ ;  /* 0x0000000000087805 */ /* 0x004fe4000001ff00 */
[----:B------:R-:W-:Y:S01]  /*1c40*/  CS2R R10, SRZ ;  /* 0x00000000000a7805 */ /* 0x000fe2000001ff00 */
[----:B---3--:R-:W-:-:S03]  /*1c50*/  @!P4 IMAD.WIDE.U32 R18, R19, 0x8, R14 ;  /* 0x000000081312c825 */ /* 0x008fc600078e000e */
[----:B------:R1:W5:Y:S01]  /*1c60*/  @!P5 LDG.E.64 R8, desc[UR6][R16.64] ;  /* 0x000000061008d981 */ /* 0x000362000c1e1b00 */
[C---:B------:R-:W-:Y:S02]  /*1c70*/  @!P6 IMAD.IADD R21, R42.reuse, 0x1, R0 ;  /* 0x000000012a15e824 */ /* 0x040fe400078e0200 */
[----:B------:R-:W-:Y:S01]  /*1c80*/  @!P2 IMAD.IADD R15, R42, 0x1, R22 ;  /* 0x000000012a0fa824 */ /* 0x000fe200078e0216 */
[----:B------:R2:W5:Y:S01]  /*1c90*/  @!P4 LDG.E.64 R10, desc[UR6][R18.64] ;  /* 0x00000006120ac981 */ /* 0x000562000c1e1b00 */
[----:B----4-:R-:W-:-:S04]  /*1ca0*/  @!P3 IMAD.WIDE.U32 R24, R27, 0x8, R24 ;  /* 0x000000081b18b825 */ /* 0x010fc800078e0018 */
[----:B0-----:R-:W-:Y:S01]  /*1cb0*/  @!P1 IMAD.WIDE.U32 R26, R29, 0x8, R12 ;  /* 0x000000081d1a9825 */ /* 0x001fe200078e000c */
[----:B------:R-:W-:Y:S02]  /*1cc0*/  CS2R R12, SRZ ;  /* 0x00000000000c7805 */ /* 0x000fe4000001ff00 */
[----:B-1----:R-:W-:Y:S01]  /*1cd0*/  CS2R R16, SRZ ;  /* 0x0000000000107805 */ /* 0x002fe2000001ff00 */
[----:B------:R-:W-:Y:S01]  /*1ce0*/  @!P2 IMAD.WIDE.U32 R2, R15, 0x8, R2 ;  /* 0x000000080f02a825 */ /* 0x000fe200078e0002 */
[----:B------:R-:W-:Y:S02]  /*1cf0*/  CS2R R14, SRZ ;  /* 0x00000000000e7805 */ /* 0x000fe4000001ff00 */
[----:B--2---:R-:W-:Y:S01]  /*1d00*/  CS2R R18, SRZ ;  /* 0x0000000000127805 */ /* 0x004fe2000001ff00 */
[----:B------:R0:W5:Y:S01]  /*1d10*/  @!P3 LDG.E.64 R12, desc[UR6][R24.64] ;  /* 0x00000006180cb981 */ /* 0x000162000c1e1b00 */
[----:B------:R-:W-:Y:S01]  /*1d20*/  @!P6 IMAD.WIDE.U32 R4, R21, 0x8, R4 ;  /* 0x000000081504e825 */ /* 0x000fe200078e0004 */
[----:B------:R-:W-:-:S02]  /*1d30*/  CS2R R20, SRZ ;  /* 0x0000000000147805 */ /* 0x000fc4000001ff00 */
[----:B------:R0:W5:Y:S01]  /*1d40*/  @!P1 LDG.E.64 R14, desc[UR6][R26.64] ;  /* 0x000000061a0e9981 */ /* 0x000162000c1e1b00 */
[----:B------:R-:W-:-:S03]  /*1d50*/  @!P0 IMAD.WIDE.U32 R6, R31, 0x8, R6 ;  /* 0x000000081f068825 */ /* 0x000fc600078e0006 */
[----:B------:R0:W5:Y:S04]  /*1d60*/  @!P6 LDG.E.64 R18, desc[UR6][R4.64] ;  /* 0x000000060412e981 */ /* 0x000168000c1e1b00 */
        /* <DEDUP_REMOVED lines=10> */
[----:B0-----:R-:W-:Y:S01]  /*1e10*/  DMUL R4, R20, UR4 ;  /* 0x0000000414047c28 */ /* 0x001fe20008000000 */
        /* <DEDUP_REMOVED lines=14> */
[----:B------:R-:W-:Y:S05]  /*1f00*/  CALL.REL.NOINC `($_ZN2at6native29vectorized_elementwise_kernelILi2EZZZNS0_15sin_kernel_cudaERNS_18TensorIteratorBaseEENKUlvE0_clEvENKUlvE_clEvEUldE_St5arrayIPcLm2EEEEviT0_T1_$__internal_trig_reduction_slowpathd) ;  /* 0x0000001c00407944 */ /* 0x000fea0003c00000 */
[----:B------:R-:W-:Y:S05]  /*1f10*/  BRA `(.L_x_2407) ;  /* 0x0000000000087947 */ /* 0x000fea0003800000 */
.L_x_2406:
[----:B0-----:R-:W-:Y:S01]  /*1f20*/  DMUL R2, RZ, R20 ;  /* 0x00000014ff027228 */ /* 0x001fe20000000000 */
[----:B------:R-:W-:-:S10]  /*1f30*/  IMAD.MOV.U32 R0, RZ, RZ, RZ ;  /* 0x000000ffff007224 */ /* 0x000fd400078e00ff */
.L_x_2407:
[----:B------:R-:W-:Y:S05]  /*1f40*/  BSYNC B2 ;  /* 0x0000000000027941 */ /* 0x000fea0003800000 */
.L_x_2405:
        /* <DEDUP_REMOVED lines=22> */
.L_x_2404:
[----:B------:R-:W-:Y:S05]  /*20b0*/  BSYNC B1 ;  /* 0x0000000000017941 */ /* 0x000fea0003800000 */
.L_x_2403:
[----:B------:R-:W-:Y:S01]  /*20c0*/  VIADD R43, R22, 0x80 ;  /* 0x00000080162b7836 */ /* 0x000fe20000000000 */
        /* <DEDUP_REMOVED lines=27> */
.L_x_2411:
[----:B0-----:R-:W-:Y:S01]  /*2280*/  DMUL R2, RZ, R32 ;  /* 0x00000020ff027228 */ /* 0x001fe20000000000 */
[----:B------:R-:W-:-:S10]  /*2290*/  IMAD.MOV.U32 R0, RZ, RZ, RZ ;  /* 0x000000ffff007224 */ /* 0x000fd400078e00ff */
.L_x_2412:
[----:B------:R-:W-:Y:S05]  /*22a0*/  BSYNC B2 ;  /* 0x0000000000027941 */ /* 0x000fea0003800000 */
.L_x_2410:
        /* <DEDUP_REMOVED lines=22> */
.L_x_2409:
[----:B------:R-:W-:Y:S05]  /*2410*/  BSYNC B1 ;  /* 0x0000000000017941 */ /* 0x000fea0003800000 */
.L_x_2408:
        /* <DEDUP_REMOVED lines=28> */
.L_x_2416:
[----:B0-----:R-:W-:Y:S01]  /*25e0*/  DMUL R2, RZ, R8 ;  /* 0x00000008ff027228 */ /* 0x001fe20000000000 */
[----:B------:R-:W-:-:S10]  /*25f0*/  IMAD.MOV.U32 R0, RZ, RZ, RZ ;  /* 0x000000ffff007224 */ /* 0x000fd400078e00ff */
.L_x_2417:
[----:B------:R-:W-:Y:S05]  /*2600*/  BSYNC B2 ;  /* 0x0000000000027941 */ /* 0x000fea0003800000 */
.L_x_2415:
        /* <DEDUP_REMOVED lines=22> */
.L_x_2414:
[----:B------:R-:W-:Y:S05]  /*2770*/  BSYNC B1 ;  /* 0x0000000000017941 */ /* 0x000fea0003800000 */
.L_x_2413:
        /* <DEDUP_REMOVED lines=28> */
.L_x_2421:
[----:B0-----:R-:W-:Y:S01]  /*2940*/  DMUL R2, RZ, R10 ;  /* 0x0000000aff027228 */ /* 0x001fe20000000000 */
[----:B------:R-:W-:-:S10]  /*2950*/  IMAD.MOV.U32 R0, RZ, RZ, RZ ;  /* 0x000000ffff007224 */ /* 0x000fd400078e00ff */
.L_x_2422:
[----:B------:R-:W-:Y:S05]  /*2960*/  BSYNC B2 ;  /* 0x0000000000027941 */ /* 0x000fea0003800000 */
.L_x_2420:
        /* <DEDUP_REMOVED lines=22> */
.L_x_2419:
[----:B------:R-:W-:Y:S05]  /*2ad0*/  BSYNC B1 ;  /* 0x0000000000017941 */ /* 0x000fea0003800000 */
.L_x_2418:
        /* <DEDUP_REMOVED lines=28> */
.L_x_2426:
[----:B0-----:R-:W-:Y:S01]  /*2ca0*/  DMUL R2, RZ, R12 ;  /* 0x0000000cff027228 */ /* 0x001fe20000000000 */
[----:B------:R-:W-:-:S10]  /*2cb0*/  IMAD.MOV.U32 R0, RZ, RZ, RZ ;  /* 0x000000ffff007224 */ /* 0x000fd400078e00ff */
.L_x_2427:
[----:B------:R-:W-:Y:S05]  /*2cc0*/  BSYNC B2 ;  /* 0x0000000000027941 */ /* 0x000fea0003800000 */
.L_x_2425:
        /* <DEDUP_REMOVED lines=22> */
.L_x_2424:
[----:B------:R-:W-:Y:S05]  /*2e30*/  BSYNC B1 ;  /* 0x0000000000017941 */ /* 0x000fea0003800000 */
.L_x_2423:
        /* <DEDUP_REMOVED lines=28> */
.L_x_2431:
[----:B0-----:R-:W-:Y:S01]  /*3000*/  DMUL R2, RZ, R14 ;  /* 0x0000000eff027228 */ /* 0x001fe20000000000 */
[----:B------:R-:W-:-:S10]  /*3010*/  IMAD.MOV.U32 R0, RZ, RZ, RZ ;  /* 0x000000ffff007224 */ /* 0x000fd400078e00ff */
.L_x_2432:
[----:B------:R-:W-:Y:S05]  /*3020*/  BSYNC B2 ;  /* 0x0000000000027941 */ /* 0x000fea0003800000 */
.L_x_2430:
        /* <DEDUP_REMOVED lines=22> */
.L_x_2429:
[----:B------:R-:W-:Y:S05]  /*3190*/  BSYNC B1 ;  /* 0x0000000000017941 */ /* 0x000fea0003800000 */
.L_x_2428:
        /* <DEDUP_REMOVED lines=28> */
.L_x_2436:
[----:B0-----:R-:W-:Y:S01]  /*3360*/  DMUL R2, RZ, R16 ;  /* 0x00000010ff027228 */ /* 0x001fe20000000000 */
[----:B------:R-:W-:-:S10]  /*3370*/  IMAD.MOV.U32 R0, RZ, RZ, RZ ;  /* 0x000000ffff007224 */ /* 0x000fd400078e00ff */
.L_x_2437:
[----:B------:R-:W-:Y:S05]  /*3380*/  BSYNC B2 ;  /* 0x0000000000027941 */ /* 0x000fea0003800000 */
.L_x_2435:
        /* <DEDUP_REMOVED lines=22> */
.L_x_2434:
[----:B------:R-:W-:Y:S05]  /*34f0*/  BSYNC B1 ;  /* 0x0000000000017941 */ /* 0x000fea0003800000 */
.L_x_2433:
        /* <DEDUP_REMOVED lines=28> */
.L_x_2441:
[----:B0-----:R-:W-:Y:S01]  /*36c0*/  DMUL R2, RZ, R18 ;  /* 0x00000012ff027228 */ /* 0x001fe20000000000 */
[----:B------:R-:W-:-:S10]  /*36d0*/  IMAD.MOV.U32 R0, RZ, RZ, RZ ;  /* 0x000000ffff007224 */ /* 0x000fd400078e00ff */
.L_x_2442:
[----:B------:R-:W-:Y:S05]  /*36e0*/  BSYNC B2 ;  /* 0x0000000000027941 */ /* 0x000fea0003800000 */
.L_x_2440:
        /* <DEDUP_REMOVED lines=22> */
.L_x_2439:
[----:B------:R-:W-:Y:S05]  /*3850*/  BSYNC B1 ;  /* 0x0000000000017941 */ /* 0x000fea0003800000 */
.L_x_2438:
[----:B0-----:R-:W0:Y:S01]  /*3860*/  @!P2 LDC.64 R4, c[0x0][0x218] ;  /* 0x00008600ff04ab82 */ /* 0x001e220000000a00 */
[----:B------:R-:W-:Y:S01]  /*3870*/  @!P2 IMAD.IADD R7, R42, 0x1, R22 ;  /* 0x000000012a07a824 */ /* 0x000fe200078e0216 */
[----:B------:R-:W-:Y:S01]  /*3880*/  BSSY B0, `(.L_x_2443) ;  /* 0x0000030000007945 */ /* 0x000fe20003800000 */
[----:B------:R-:W-:-:S03]  /*3890*/  @!P2 IMAD.MOV.U32 R22, RZ, RZ, R43 ;  /* 0x000000ffff16a224 */ /* 0x000fc600078e002b */
[----:B------:R-:W-:Y:S02]  /*38a0*/  BSSY B1, `(.L_x_2444) ;  /* 0x0000027000017945 */ /* 0x000fe40003800000 */
[----:B------:R-:W-:Y:S01]  /*38b0*/  ISETP.GE.AND P0, PT, R22, R23, PT ;  /* 0x000000171600720c */ /* 0x000fe20003f06270 */
[----:B0-----:R-:W-:-:S05]  /*38c0*/  @!P2 IMAD.WIDE.U32 R4, R7, 0x8, R4 ;  /* 0x000000080704a825 */ /* 0x001fca00078e0004 */
[----:B------:R0:W-:Y:S07]  /*38d0*/  @!P2 STG.E.64 desc[UR6][R4.64], R40 ;  /* 0x000000280400a986 */ /* 0x0001ee000c101b06 */
[----:B------:R-:W-:Y:S05]  /*38e0*/  @P0 BRA `(.L_x_2445) ;  /* 0x0000000000300947 */ /* 0x000fea0003800000 */
[----:B0-----:R-:W0:Y:S01]  /*38f0*/  LDC.64 R4, c[0x0][0x218] ;  /* 0x00008600ff047b82 */ /* 0x001e220000000a00 */
[----:B------:R-:W-:Y:S02]  /*3900*/  IMAD.IADD R7, R42, 0x1, R22 ;  /* 0x000000012a077824 */ /* 0x000fe400078e0216 */
[----:B------:R-:W-:-:S05]  /*3910*/  VIADD R22, R22, 0x80 ;  /* 0x0000008016167836 */ /* 0x000fca0000000000 */
[----:B------:R-:W-:Y:S01]  /*3920*/  ISETP.GE.AND P0, PT, R22, R23, PT ;  /* 0x000000171600720c */ /* 0x000fe20003f06270 */
[----:B0-----:R-:W-:-:S05]  /*3930*/  IMAD.WIDE.U32 R4, R7, 0x8, R4 ;  /* 0x0000000807047825 */ /* 0x001fca00078e0004 */
[----:B------:R0:W-:Y:S07]  /*3940*/  STG.E.64 desc[UR6][R4.64], R34 ;  /* 0x0000002204007986 */ /* 0x0001ee000c101b06 */
[----:B------:R-:W-:Y:S05]  /*3950*/  @P0 BRA `(.L_x_2446) ;  /* 0x0000000000300947 */ /* 0x000fea0003800000 */
[----:B0-----:R-:W0:Y:S01]  /*3960*/  LDC.64 R4, c[0x0][0x218] ;  /* 0x00008600ff047b82 */ /* 0x001e220000000a00 */
[----:B------:R-:W-:Y:S02]  /*3970*/  IMAD.IADD R7, R42, 0x1, R22 ;  /* 0x000000012a077824 */ /* 0x000fe400078e0216 */
[----:B------:R-:W-:Y:S02]  /*3980*/  VIADD R22, R22, 0x80 ;  /* 0x0000008016167836 */ /* 0x000fe40000000000 */
[----:B0-----:R-:W-:-:S05]  /*3990*/  IMAD.WIDE.U32 R4, R7, 0x8, R4 ;  /* 0x0000000807047825 */ /* 0x001fca00078e0004 */
[----:B-----5:R1:W-:Y:S02]  /*39a0*/  STG.E.64 desc[UR6][R4.64], R32 ;  /* 0x0000002004007986 */ /* 0x0203e4000c101b06 */
.L_x_2445:
[----:B------:R-:W-:-:S13]  /*39b0*/  ISETP.GE.AND P0, PT, R22, R23, PT ;  /* 0x000000171600720c */ /* 0x000fda0003f06270 */
[----:B------:R-:W-:Y:S05]  /*39c0*/  @P0 BRA `(.L_x_2447) ;  /* 0x0000000000300947 */ /* 0x000fea0003800000 */
[----:B01----:R-:W0:Y:S01]  /*39d0*/  LDC.64 R4, c[0x0][0x218] ;  /* 0x00008600ff047b82 */ /* 0x003e220000000a00 */
[----:B------:R-:W-:Y:S01]  /*39e0*/  IMAD.IADD R7, R42, 0x1, R22 ;  /* 0x000000012a077824 */ /* 0x000fe200078e0216 */
[----:B------:R-:W-:-:S03]  /*39f0*/  IADD3 R22, R22, 0x80, RZ ;  /* 0x0000008016167810 */ /* 0x000fc60007ffe0ff */
[----:B0-----:R-:W-:-:S05]  /*3a00*/  IMAD.WIDE.U32 R4, R7, 0x8, R4 ;  /* 0x0000000807047825 */ /* 0x001fca00078e0004 */
[----:B------:R1:W-:Y:S02]  /*3a10*/  STG.E.64 desc[UR6][R4.64], R30 ;  /* 0x0000001e04007986 */ /* 0x0003e4000c101b06 */
.L_x_2446:
[----:B------:R-:W-:-:S13]  /*3a20*/  ISETP.GE.AND P0, PT, R22, R23, PT ;  /* 0x000000171600720c */ /* 0x000fda0003f06270 */
[----:B------:R-:W-:Y:S05]  /*3a30*/  @P0 BRA `(.L_x_2448) ;  /* 0x0000000000340947 */ /* 0x000fea0003800000 */
[----:B01----:R-:W0:Y:S01]  /*3a40*/  LDC.64 R4, c[0x0][0x218] ;  /* 0x00008600ff047b82 */ /* 0x003e220000000a00 */
[----:B------:R-:W-:Y:S02]  /*3a50*/  IMAD.IADD R7, R42, 0x1, R22 ;  /* 0x000000012a077824 */ /* 0x000fe400078e0216 */
[----:B------:R-:W-:Y:S02]  /*3a60*/  VIADD R22, R22, 0x80 ;  /* 0x0000008016167836 */ /* 0x000fe40000000000 */
[----:B0-----:R-:W-:-:S05]  /*3a70*/  IMAD.WIDE.U32 R4, R7, 0x8, R4 ;  /* 0x0000000807047825 */ /* 0x001fca00078e0004 */
[----:B-----5:R2:W-:Y:S02]  /*3a80*/  STG.E.64 desc[UR6][R4.64], R12 ;  /* 0x0000000c04007986 */ /* 0x0205e4000c101b06 */
.L_x_2447:
[----:B------:R-:W-:-:S13]  /*3a90*/  ISETP.GE.AND P0, PT, R22, R23, PT ;  /* 0x000000171600720c */ /* 0x000fda0003f06270 */
[----:B------:R-:W-:Y:S05]  /*3aa0*/  @P0 BREAK B1 ;  /* 0x0000000000010942 */ /* 0x000fea0003800000 */
[----:B------:R-:W-:Y:S05]  /*3ab0*/  @P0 BRA `(.L_x_2449) ;  /* 0x0000000000300947 */ /* 0x000fea0003800000 */
[----:B012---:R-:W0:Y:S01]  /*3ac0*/  LDC.64 R4, c[0x0][0x218] ;  /* 0x00008600ff047b82 */ /* 0x007e220000000a00 */
[----:B------:R-:W-:Y:S02]  /*3ad0*/  IMAD.IADD R7, R42, 0x1, R22 ;  /* 0x000000012a077824 */ /* 0x000fe400078e0216 */
[----:B------:R-:W-:Y:S02]  /*3ae0*/  VIADD R22, R22, 0x80 ;  /* 0x0000008016167836 */ /* 0x000fe40000000000 */
[----:B0-----:R-:W-:-:S05]  /*3af0*/  IMAD.WIDE.U32 R4, R7, 0x8, R4 ;  /* 0x0000000807047825 */ /* 0x001fca00078e0004 */
[----:B-----5:R2:W-:Y:S02]  /*3b00*/  STG.E.64 desc[UR6][R4.64], R10 ;  /* 0x0000000a04007986 */ /* 0x0205e4000c101b06 */
.L_x_2448:
[----:B------:R-:W-:Y:S05]  /*3b10*/  BSYNC B1 ;  /* 0x0000000000017941 */ /* 0x000fea0003800000 */
.L_x_2444:
[----:B------:R-:W-:-:S13]  /*3b20*/  ISETP.GE.AND P0, PT, R22, R23, PT ;  /* 0x000000171600720c */ /* 0x000fda0003f06270 */
[----:B012---:R-:W0:Y:S01]  /*3b30*/  @!P0 LDC.64 R4, c[0x0][0x218] ;  /* 0x00008600ff048b82 */ /* 0x007e220000000a00 */
[----:B------:R-:W-:Y:S02]  /*3b40*/  @!P0 IMAD.IADD R7, R42, 0x1, R22 ;  /* 0x000000012a078824 */ /* 0x000fe400078e0216 */
[----:B------:R-:W-:Y:S02]  /*3b50*/  @!P0 VIADD R22, R22, 0x80 ;  /* 0x0000008016168836 */ /* 0x000fe40000000000 */
[----:B0-----:R-:W-:-:S05]  /*3b60*/  @!P0 IMAD.WIDE.U32 R4, R7, 0x8, R4 ;  /* 0x0000000807048825 */ /* 0x001fca00078e0004 */
[----:B-----5:R3:W-:Y:S02]  /*3b70*/  @!P0 STG.E.64 desc[UR6][R4.64], R8 ;  /* 0x0000000804008986 */ /* 0x0207e4000c101b06 */
.L_x_2449:
[----:B------:R-:W-:Y:S05]  /*3b80*/  BSYNC B0 ;  /* 0x0000000000007941 */ /* 0x000fea0003800000 */
.L_x_2443:
[----:B------:R-:W-:Y:S05]  /*3b90*/  WARPSYNC.ALL ;  /* 0x0000000000007948 */ /* 0x000fea0003800000 */
[----:B------:R-:W-:-:S13]  /*3ba0*/  ISETP.GE.AND P0, PT, R22, R23, PT ;  /* 0x000000171600720c */ /* 0x000fda0003f06270 */
[----:B------:R-:W-:Y:S05]  /*3bb0*/  @P0 EXIT ;  /* 0x000000000000094d */ /* 0x000fea0003800000 */
[----:B0123--:R-:W0:Y:S01]  /*3bc0*/  LDC.64 R4, c[0x0][0x218] ;  /* 0x00008600ff047b82 */ /* 0x00fe220000000a00 */
[----:B------:R-:W-:-:S04]  /*3bd0*/  IMAD.IADD R7, R42, 0x1, R22 ;  /* 0x000000012a077824 */ /* 0x000fc800078e0216 */
[----:B0-----:R-:W-:-:S05]  /*3be0*/  IMAD.WIDE.U32 R4, R7, 0x8, R4 ;  /* 0x0000000807047825 */ /* 0x001fca00078e0004 */
[----:B------:R-:W-:Y:S01]  /*3bf0*/  STG.E.64 desc[UR6][R4.64], R2 ;  /* 0x0000000204007986 */ /* 0x000fe2000c101b06 */
[----:B------:R-:W-:Y:S05]  /*3c00*/  EXIT ;  /* 0x000000000000794d */ /* 0x000fea0003800000 */
        .type           $_ZN2at6native29vectorized_elementwise_kernelILi2EZZZNS0_15sin_kernel_cudaERNS_18TensorIteratorBaseEENKUlvE0_clEvENKUlvE_clEvEUldE_St5arrayIPcLm2EEEEviT0_T1_$__internal_trig_reduction_slowpathd,@function
        .size           $_ZN2at6native29vectorized_elementwise_kernelILi2EZZZNS0_15sin_kernel_cudaERNS_18TensorIteratorBaseEENKUlvE0_clEvENKUlvE_clEvEUldE_St5arrayIPcLm2EEEEviT0_T1_$__internal_trig_reduction_slowpathd,(.L_x_2613 - $_ZN2at6native29vectorized_elementwise_kernelILi2EZZZNS0_15sin_kernel_cudaERNS_18TensorIteratorBaseEENKUlvE0_clEvENKUlvE_clEvEUldE_St5arrayIPcLm2EEEEviT0_T1_$__internal_trig_reduction_slowpathd)
$_ZN2at6native29vectorized_elementwise_kernelILi2EZZZNS0_15sin_kernel_cudaERNS_18TensorIteratorBaseEENKUlvE0_clEvENKUlvE_clEvEUldE_St5arrayIPcLm2EEEEviT0_T1_$__internal_trig_reduction_slowpathd:
[----:B------:R-:W-:Y:S01]  /*3c10*/  SHF.R.U32.HI R4, RZ, 0x14, R2 ;  /* 0x00000014ff047819 */ /* 0x000fe20000011602 */
[----:B------:R-:W-:Y:S02]  /*3c20*/  IMAD.MOV.U32 R6, RZ, RZ, R20 ;  /* 0x000000ffff067224 */ /* 0x000fe400078e0014 */
[----:B------:R-:W-:Y:S01]  /*3c30*/  IMAD.MOV.U32 R0, RZ, RZ, RZ ;  /* 0x000000ffff007224 */ /* 0x000fe200078e00ff */
        /* <DEDUP_REMOVED lines=12> */
[C---:B------:R-:W-:Y:S02]  /*3d00*/  IADD3 R29, -R0.reuse, 0x13, RZ ;  /* 0x00000013001d7810 */ /* 0x040fe40007ffe1ff */
[----:B------:R-:W-:Y:S02]  /*3d10*/  ISETP.GT.AND P0, PT, R3, 0xe, PT ;  /* 0x0000000e0300780c */ /* 0x000fe40003f04270 */
[----:B------:R-:W-:Y:S02]  /*3d20*/  IADD3 R0, -R0, 0xf, RZ ;  /* 0x0000000f00007810 */ /* 0x000fe40007ffe1ff */
[----:B------:R-:W-:-:S04]  /*3d30*/  SEL R29, R29, 0x12, !P0 ;  /* 0x000000121d1d7807 */ /* 0x000fc80004000000 */
[----:B------:R-:W-:Y:S02]  /*3d40*/  ISETP.GT.AND P0, PT, R3, R29, PT ;  /* 0x0000001d0300720c */ /* 0x000fe40003f04270 */
[----:B------:R-:W-:-:S04]  /*3d50*/  SHF.R.U32.HI R3, RZ, 0x6, R4 ;  /* 0x00000006ff037819 */ /* 0x000fc80000011604 */
[----:B------:R-:W-:Y:S01]  /*3d60*/  IADD3 R37, -R3, 0xf, RZ ;  /* 0x0000000f03257810 */ /* 0x000fe20007ffe1ff */
[----:B------:R-:W-:-:S06]  /*3d70*/  IMAD.MOV.U32 R3, RZ, RZ, R0 ;  /* 0x000000ffff037224 */ /* 0x000fcc00078e0000 */
[----:B------:R-:W-:Y:S05]  /*3d80*/  @P0 BRA `(.L_x_2452) ;  /* 0x0000000000880947 */ /* 0x000fea0003800000 */
[----:B------:R-:W0:Y:S01]  /*3d90*/  LDC.64 R4, c[0x4][0x140] ;  /* 0x01005000ff047b82 */ /* 0x000e220000000a00 */
[C---:B------:R-:W-:Y:S01]  /*3da0*/  SHF.L.U64.HI R7, R6.reuse, 0xb, R2 ;  /* 0x0000000b06077819 */ /* 0x040fe20000010202 */
[----:B------:R-:W-:Y:S01]  /*3db0*/  IMAD.SHL.U32 R6, R6, 0x800, RZ ;  /* 0x0000080006067824 */ /* 0x000fe200078e00ff */
[----:B------:R-:W-:Y:S02]  /*3dc0*/  MOV R3, R0 ;  /* 0x0000000000037202 */ /* 0x000fe40000000f00 */
[----:B------:R-:W-:Y:S02]  /*3dd0*/  CS2R R20, SRZ ;  /* 0x0000000000147805 */ /* 0x000fe4000001ff00 */
[----:B------:R-:W-:Y:S01]  /*3de0*/  LOP3.LUT R7, R7, 0x80000000, RZ, 0xfc, !PT ;  /* 0x8000000007077812 */ /* 0x000fe200078efcff */
[----:B------:R-:W1:Y:S01]  /*3df0*/  LDC.64 R38, c[0x0][0x208] ;  /* 0x00008200ff267b82 */ /* 0x000e620000000a00 */
[----:B0-----:R-:W-:-:S04]  /*3e00*/  IMAD.WIDE R4, R0, 0x8, R4 ;  /* 0x0000000800047825 */ /* 0x001fc800078e0204 */
[----:B------:R-:W-:-:S07]  /*3e10*/  IMAD.MOV.U32 R0, RZ, RZ, R1 ;  /* 0x000000ffff007224 */ /* 0x000fce00078e0001 */
.L_x_2453:
[----:B-1----:R-:W-:Y:S02]  /*3e20*/  R2UR UR4, R38 ;  /* 0x00000000260472ca */ /* 0x002fe400000e0000 */
[----:B------:R-:W-:-:S13]  /*3e30*/  R2UR UR5, R39 ;  /* 0x00000000270572ca */ /* 0x000fda00000e0000 */
[----:B------:R-:W2:Y:S01]  /*3e40*/  LDG.E.64.CONSTANT R24, desc[UR4][R4.64] ;  /* 0x0000000404187981 */ /* 0x000ea2000c1e9b00 */
[----:B------:R-:W-:Y:S02]  /*3e50*/  VIADD R3, R3, 0x1 ;  /* 0x0000000103037836 */ /* 0x000fe40000000000 */
[----:B--2---:R-:W-:-:S04]  /*3e60*/  IMAD.WIDE.U32 R26, P4, R24, R6, R20 ;  /* 0x00000006181a7225 */ /* 0x004fc80007880014 */
[----:B------:R-:W-:Y:S02]  /*3e70*/  IMAD R21, R24, R7, RZ ;  /* 0x0000000718157224 */ /* 0x000fe400078e02ff */
[----:B------:R-:W-:-:S03]  /*3e80*/  IMAD R20, R25, R6, RZ ;  /* 0x0000000619147224 */ /* 0x000fc600078e02ff */
[----:B------:R-:W-:-:S04]  /*3e90*/  IADD3 R21, P0, R21, R27, RZ ;  /* 0x0000001b15157210 */ /* 0x000fc80007f1e0ff */
[----:B------:R-:W-:Y:S01]  /*3ea0*/  IADD3 R21, P1, R20, R21, RZ ;  /* 0x0000001514157210 */ /* 0x000fe20007f3e0ff */
[----:B------:R-:W-:-:S05]  /*3eb0*/  IMAD.MOV.U32 R20, RZ, RZ, R26 ;  /* 0x000000ffff147224 */ /* 0x000fca00078e001a */
[----:B------:R0:W-:Y:S02]  /*3ec0*/  STL.64 [R0], R20 ;  /* 0x0000001400007387 */ /* 0x0001e40000100a00 */
[----:B0-----:R-:W-:-:S04]  /*3ed0*/  IMAD.HI.U32 R21, R24, R7, RZ ;  /* 0x0000000718157227 */ /* 0x001fc800078e00ff */
[----:B------:R-:W-:-:S04]  /*3ee0*/  IMAD.HI.U32 R20, R25, R6, RZ ;  /* 0x0000000619147227 */ /* 0x000fc800078e00ff */
[----:B------:R-:W-:Y:S01]  /*3ef0*/  IMAD.X R21, RZ, RZ, R21, P4 ;  /* 0x000000ffff157224 */ /* 0x000fe200020e0615 */
[----:B------:R-:W-:Y:S01]  /*3f00*/  ISETP.GE.AND P4, PT, R3, R29, PT ;  /* 0x0000001d0300720c */ /* 0x000fe20003f86270 */
[C---:B------:R-:W-:Y:S02]  /*3f10*/  IMAD R24, R25.reuse, R7, RZ ;  /* 0x0000000719187224 */ /* 0x040fe400078e02ff */
[----:B------:R-:W-:Y:S01]  /*3f20*/  VIADD R0, R0, 0x8 ;  /* 0x0000000800007836 */ /* 0x000fe20000000000 */
[----:B------:R-:W-:Y:S01]  /*3f30*/  IADD3.X R20, P0, R20, R21, RZ, P0, !PT ;  /* 0x0000001514147210 */ /* 0x000fe2000071e4ff */
[----:B------:R-:W-:-:S03]  /*3f40*/  IMAD.HI.U32 R21, R25, R7, RZ ;  /* 0x0000000719157227 */ /* 0x000fc600078e00ff */
[----:B------:R-:W-:Y:S01]  /*3f50*/  IADD3.X R20, P1, R24, R20, RZ, P1, !PT ;  /* 0x0000001418147210 */ /* 0x000fe20000f3e4ff */
[----:B------:R-:W-:Y:S01]  /*3f60*/  IMAD.X R21, RZ, RZ, R21, P0 ;  /* 0x000000ffff157224 */ /* 0x000fe200000e0615 */
[----:B------:R-:W-:-:S03]  /*3f70*/  IADD3 R4, P0, R4, 0x8, RZ ;  /* 0x0000000804047810 */ /* 0x000fc60007f1e0ff */
[----:B------:R-:W-:Y:S02]  /*3f80*/  IMAD.X R21, RZ, RZ, R21, P1 ;  /* 0x000000ffff157224 */ /* 0x000fe400008e0615 */
[----:B------:R-:W-:Y:S01]  /*3f90*/  IMAD.X R5, RZ, RZ, R5, P0 ;  /* 0x000000ffff057224 */ /* 0x000fe200000e0605 */
[----:B------:R-:W-:Y:S07]  /*3fa0*/  @!P4 BRA `(.L_x_2453) ;  /* 0xfffffffc009cc947 */ /* 0x000fee000383ffff */
.L_x_2452:
[----:B------:R-:W-:Y:S05]  /*3fb0*/  BSYNC B0 ;  /* 0x0000000000007941 */ /* 0x000fea0003800000 */
.L_x_2451:
[----:B------:R-:W-:Y:S02]  /*3fc0*/  IMAD.MOV.U32 R0, RZ, RZ, R1 ;  /* 0x000000ffff007224 */ /* 0x000fe400078e0001 */
[----:B------:R-:W-:-:S04]  /*3fd0*/  IMAD.IADD R3, R3, 0x1, -R37 ;  /* 0x0000000103037824 */ /* 0x000fc800078e0a25 */
[----:B------:R-:W-:-:S05]  /*3fe0*/  IMAD R3, R3, 0x8, R0 ;  /* 0x0000000803037824 */ /* 0x000fca00078e0200 */
[----:B------:R0:W-:Y:S04]  /*3ff0*/  STL.64 [R3], R20 ;  /* 0x0000001403007387 */ /* 0x0001e80000100a00 */
[----:B------:R-:W2:Y:S04]  /*4000*/  LDL.64 R4, [R1+0x10] ;  /* 0x0000100001047983 */ /* 0x000ea80000100a00 */
[----:B------:R-:W3:Y:S04]  /*4010*/  LDL.64 R6, [R1+0x18] ;  /* 0x0000180001067983 */ /* 0x000ee80000100a00 */
[----:B0-----:R-:W4:Y:S01]  /*4020*/  @P3 LDL.64 R20, [R1+0x8] ;  /* 0x0000080001143983 */ /* 0x001f220000100a00 */
[----:B------:R-:W-:Y:S01]  /*4030*/  @P3 IADD3 R0, -R36, 0x40, RZ ;  /* 0x0000004024003810 */ /* 0x000fe20007ffe1ff */
[----:B------:R-:W-:Y:S01]  /*4040*/  UMOV UR4, URZ ;  /* 0x0000003f00047c82 */ /* 0x000fe20008000000 */
[----:B--2---:R-:W-:-:S02]  /*4050*/  @P3 SHF.L.U32 R24, R4, R36, RZ ;  /* 0x0000002404183219 */ /* 0x004fc400000006ff */
[----:B------:R-:W-:Y:S02]  /*4060*/  @P3 SHF.L.U64.HI R3, R4, R36, R5 ;  /* 0x0000002404033219 */ /* 0x000fe40000010205 */
[-CC-:B----4-:R-:W-:Y:S02]  /*4070*/  @P3 SHF.R.U64 R25, R20, R0.reuse, R21.reuse ;  /* 0x0000000014193219 */ /* 0x190fe40000001215 */
[-C--:B------:R-:W-:Y:S02]  /*4080*/  @P3 SHF.R.U32.HI R20, RZ, R0.reuse, R21 ;  /* 0x00000000ff143219 */ /* 0x080fe40000011615 */
[--C-:B------:R-:W-:Y:S02]  /*4090*/  @P3 SHF.R.U64 R21, R4, R0, R5.reuse ;  /* 0x0000000004153219 */ /* 0x100fe40000001205 */
[----:B------:R-:W-:Y:S02]  /*40a0*/  @P3 LOP3.LUT R4, R25, R24, RZ, 0xfc, !PT ;  /* 0x0000001819043212 */ /* 0x000fe400078efcff */
[----:B------:R-:W-:-:S02]  /*40b0*/  @P3 SHF.R.U32.HI R24, RZ, R0, R5 ;  /* 0x00000000ff183219 */ /* 0x000fc40000011605 */
[CC--:B---3--:R-:W-:Y:S02]  /*40c0*/  @P3 SHF.L.U32 R0, R6.reuse, R36.reuse, RZ ;  /* 0x0000002406003219 */ /* 0x0c8fe400000006ff */
[----:B------:R-:W-:Y:S02]  /*40d0*/  @P3 SHF.L.U64.HI R36, R6, R36, R7 ;  /* 0x0000002406243219 */ /* 0x000fe40000010207 */
[----:B------:R-:W-:Y:S02]  /*40e0*/  @P3 LOP3.LUT R6, R0, R21, RZ, 0xfc, !PT ;  /* 0x0000001500063212 */ /* 0x000fe400078efcff */
[----:B------:R-:W-:Y:S01]  /*40f0*/  @P3 LOP3.LUT R5, R20, R3, RZ, 0xfc, !PT ;  /* 0x0000000314053212 */ /* 0x000fe200078efcff */
[----:B------:R-:W-:Y:S02]  /*4100*/  IMAD.SHL.U32 R20, R4, 0x4, RZ ;  /* 0x0000000404147824 */ /* 0x000fe400078e00ff */
[----:B------:R-:W-:Y:S01]  /*4110*/  IMAD.SHL.U32 R0, R6, 0x4, RZ ;  /* 0x0000000406007824 */ /* 0x000fe200078e00ff */
[----:B------:R-:W-:-:S02]  /*4120*/  SHF.L.U64.HI R21, R4, 0x2, R5 ;  /* 0x0000000204157819 */ /* 0x000fc40000010205 */
[----:B------:R-:W-:Y:S02]  /*4130*/  SHF.R.U32.HI R4, RZ, 0x1e, R5 ;  /* 0x0000001eff047819 */ /* 0x000fe40000011605 */
[----:B------:R-:W-:Y:S02]  /*4140*/  @P3 LOP3.LUT R7, R36, R24, RZ, 0xfc, !PT ;  /* 0x0000001824073212 */ /* 0x000fe400078efcff */
[----:B------:R-:W-:Y:S02]  /*4150*/  IADD3 RZ, P0, RZ, -R20, RZ ;  /* 0x80000014ffff7210 */ /* 0x000fe40007f1e0ff */
[----:B------:R-:W-:Y:S02]  /*4160*/  LOP3.LUT R3, RZ, R21, RZ, 0x33, !PT ;  /* 0x00000015ff037212 */ /* 0x000fe400078e33ff */
[----:B------:R-:W-:Y:S02]  /*4170*/  LOP3.LUT R4, R4, R0, RZ, 0xfc, !PT ;  /* 0x0000000004047212 */ /* 0x000fe400078efcff */
[----:B------:R-:W-:-:S02]  /*4180*/  SHF.L.U64.HI R0, R6, 0x2, R7 ;  /* 0x0000000206007819 */ /* 0x000fc40000010207 */
[----:B------:R-:W-:Y:S02]  /*4190*/  IADD3.X R6, P0, RZ, R3, RZ, P0, !PT ;  /* 0x00000003ff067210 */ /* 0x000fe4000071e4ff */
[----:B------:R-:W-:Y:S02]  /*41a0*/  LOP3.LUT R5, RZ, R4, RZ, 0x33, !PT ;  /* 0x00000004ff057212 */ /* 0x000fe400078e33ff */
[----:B------:R-:W-:Y:S02]  /*41b0*/  LOP3.LUT R3, RZ, R0, RZ, 0x33, !PT ;  /* 0x00000000ff037212 */ /* 0x000fe400078e33ff */
[----:B------:R-:W-:Y:S02]  /*41c0*/  IADD3.X R5, P0, RZ, R5, RZ, P0, !PT ;  /* 0x00000005ff057210 */ /* 0x000fe4000071e4ff */
[----:B------:R-:W-:-:S03]  /*41d0*/  SHF.R.U32.HI R26, RZ, 0x1d, R7 ;  /* 0x0000001dff1a7819 */ /* 0x000fc60000011607 */
[----:B------:R-:W-:Y:S01]  /*41e0*/  IMAD.X R3, RZ, RZ, R3, P0 ;  /* 0x000000ffff037224 */ /* 0x000fe200000e0603 */
[----:B------:R-:W-:-:S04]  /*41f0*/  LOP3.LUT P3, RZ, R26, 0x1, RZ, 0xc0, !PT ;  /* 0x000000011aff7812 */ /* 0x000fc8000786c0ff */
[----:B------:R-:W-:Y:S02]  /*4200*/  SEL R0, R0, R3, !P3 ;  /* 0x0000000300007207 */ /* 0x000fe40005800000 */
[----:B------:R-:W-:Y:S02]  /*4210*/  SEL R4, R4, R5, !P3 ;  /* 0x0000000504047207 */ /* 0x000fe40005800000 */
[----:B------:R-:W-:-:S04]  /*4220*/  ISETP.NE.U32.AND P0, PT, R0, RZ, PT ;  /* 0x000000ff0000720c */ /* 0x000fc80003f05070 */
[----:B------:R-:W-:-:S06]  /*4230*/  SEL R3, R4, R0, !P0 ;  /* 0x0000000004037207 */ /* 0x000fcc0004000000 */
[----:B------:R-:W0:Y:S02]  /*4240*/  FLO.U32 R3, R3 ;  /* 0x0000000300037300 */ /* 0x000e2400000e0000 */
[C---:B0-----:R-:W-:Y:S02]  /*4250*/  IADD3 R5, -R3.reuse, 0x1f, RZ ;  /* 0x0000001f03057810 */ /* 0x041fe40007ffe1ff */
[----:B------:R-:W-:Y:S02]  /*4260*/  IADD3 R3, -R3, 0x3f, RZ ;  /* 0x0000003f03037810 */ /* 0x000fe40007ffe1ff */
[----:B------:R-:W-:-:S04]  /*4270*/  @P0 IADD3 R3, R5, RZ, RZ ;  /* 0x000000ff05030210 */ /* 0x000fc80007ffe0ff */
[----:B------:R-:W-:-:S04]  /*4280*/  ISETP.NE.U32.AND P0, PT, R3, RZ, PT ;  /* 0x000000ff0300720c */ /* 0x000fc80003f05070 */
[----:B------:R-:W-:Y:S01]  /*4290*/  ISETP.NE.AND.EX P0, PT, RZ, RZ, PT, P0 ;  /* 0x000000ffff00720c */ /* 0x000fe20003f05300 */
[----:B------:R-:W-:Y:S01]  /*42a0*/  @P3 IMAD.MOV R20, RZ, RZ, -R20 ;  /* 0x000000ffff143224 */ /* 0x000fe200078e0a14 */
[----:B------:R-:W-:Y:S02]  /*42b0*/  SEL R5, R21, R6, !P3 ;  /* 0x0000000615057207 */ /* 0x000fe40005800000 */
[----:B------:R-:W-:Y:S02]  /*42c0*/  IADD3 R6, -R3, 0x40, RZ ;  /* 0x0000004003067810 */ /* 0x000fe40007ffe1ff */
[-C--:B------:R-:W-:Y:S02]  /*42d0*/  SHF.L.U32 R21, R4, R3.reuse, RZ ;  /* 0x0000000304157219 */ /* 0x080fe400000006ff */
[----:B------:R-:W-:Y:S02]  /*42e0*/  SHF.R.U64 R20, R20, R6, R5 ;  /* 0x0000000614147219 */ /* 0x000fe40000001205 */
[----:B------:R-:W-:-:S03]  /*42f0*/  SHF.L.U64.HI R24, R4, R3, R0 ;  /* 0x0000000304187219 */ /* 0x000fc60000010200 */
[----:B------:R-:W-:Y:S02]  /*4300*/  @P0 LOP3.LUT R4, R20, R21, RZ, 0xfc, !PT ;  /* 0x0000001514040212 */ /* 0x000fe400078efcff */
[----:B------:R-:W-:-:S03]  /*4310*/  SHF.R.U32.HI R5, RZ, R6, R5 ;  /* 0x00000006ff057219 */ /* 0x000fc60000011605 */
[----:B------:R-:W-:Y:S01]  /*4320*/  IMAD.WIDE.U32 R20, R4, 0x2168c235, RZ ;  /* 0x2168c23504147825 */ /* 0x000fe200078e00ff */
[----:B------:R-:W-:-:S03]  /*4330*/  @P0 LOP3.LUT R0, R5, R24, RZ, 0xfc, !PT ;  /* 0x0000001805000212 */ /* 0x000fc600078efcff */
[----:B------:R-:W-:Y:S02]  /*4340*/  IMAD.MOV.U32 R24, RZ, RZ, R21 ;  /* 0x000000ffff187224 */ /* 0x000fe400078e0015 */
[----:B------:R-:W-:Y:S02]  /*4350*/  IMAD.MOV.U32 R25, RZ, RZ, RZ ;  /* 0x000000ffff197224 */ /* 0x000fe400078e00ff */
[----:B------:R-:W-:-:S04]  /*4360*/  IMAD.WIDE.U32 R4, R4, -0x36f0255e, R24 ;  /* 0xc90fdaa204047825 */ /* 0x000fc800078e0018 */
[----:B------:R-:W-:-:S04]  /*4370*/  IMAD.HI.U32 R6, R0, -0x36f0255e, RZ ;  /* 0xc90fdaa200067827 */ /* 0x000fc800078e00ff */
[----:B------:R-:W-:-:S04]  /*4380*/  IMAD.WIDE.U32 R4, P1, R0, 0x2168c235, R4 ;  /* 0x2168c23500047825 */ /* 0x000fc80007820004 */
[----:B------:R-:W-:Y:S01]  /*4390*/  IMAD R0, R0, -0x36f0255e, RZ ;  /* 0xc90fdaa200007824 */ /* 0x000fe200078e02ff */
[----:B------:R-:W-:Y:S01]  /*43a0*/  IADD3 RZ, P0, R20, R20, RZ ;  /* 0x0000001414ff7210 */ /* 0x000fe20007f1e0ff */
[----:B------:R-:W-:-:S03]  /*43b0*/  IMAD.X R6, RZ, RZ, R6, P1 ;  /* 0x000000ffff067224 */ /* 0x000fc600008e0606 */
        /* <DEDUP_REMOVED lines=9> */
[----:B------:R-:W-:-:S05]  /*4450*/  IADD3 R4, P1, R4, 0x1, RZ ;  /* 0x0000000104047810 */ /* 0x000fca0007f3e0ff */
[----:B------:R-:W-:-:S05]  /*4460*/  IMAD.X R0, RZ, RZ, R0, P1 ;  /* 0x000000ffff007224 */ /* 0x000fca00008e0600 */
[----:B------:R-:W-:Y:S02]  /*4470*/  SHF.R.U64 R4, R4, 0xa, R0 ;  /* 0x0000000a04047819 */ /* 0x000fe40000001200 */
[----:B------:R-:W-:Y:S02]  /*4480*/  SEL R5, RZ, 0x1, !P0 ;  /* 0x00000001ff057807 */ /* 0x000fe40004000000 */
[----:B------:R-:W-:-:S04]  /*4490*/  IADD3 R4, P1, R4, 0x1, RZ ;  /* 0x0000000104047810 */ /* 0x000fc80007f3e0ff */
[----:B------:R-:W-:Y:S01]  /*44a0*/  LEA.HI.X R0, R0, RZ, RZ, 0x16, P1 ;  /* 0x000000ff00007211 */ /* 0x000fe200008fb4ff */
[----:B------:R-:W-:Y:S01]  /*44b0*/  IMAD.IADD R3, R5, 0x1, R3 ;  /* 0x0000000105037824 */ /* 0x000fe200078e0203 */
[----:B------:R-:W-:Y:S02]  /*44c0*/  LOP3.LUT P0, R2, R2, 0x80000000, RZ, 0xc0, !PT ;  /* 0x8000000002027812 */ /* 0x000fe4000780c0ff */
[--C-:B------:R-:W-:Y:S01]  /*44d0*/  SHF.R.U64 R6, R4, 0x1, R0.reuse ;  /* 0x0000000104067819 */ /* 0x100fe20000001200 */
[----:B------:R-:W-:Y:S01]  /*44e0*/  IMAD.SHL.U32 R4, R3, 0x100000, RZ ;  /* 0x0010000003047824 */ /* 0x000fe200078e00ff */
[----:B------:R-:W-:Y:S02]  /*44f0*/  LOP3.LUT R26, R26, 0x1, RZ, 0xc0, !PT ;  /* 0x000000011a1a7812 */ /* 0x000fe400078ec0ff */
[----:B------:R-:W-:Y:S02]  /*4500*/  SHF.R.U32.HI R3, RZ, 0x1, R0 ;  /* 0x00000001ff037819 */ /* 0x000fe40000011600 */
[----:B------:R-:W-:-:S02]  /*4510*/  IADD3 R6, P1, P4, R6, -UR4, RZ ;  /* 0x8000000406067c10 */ /* 0x000fc4000fc3e0ff */
[----:B------:R-:W-:Y:S02]  /*4520*/  LEA.HI R0, R7, R26, RZ, 0x2 ;  /* 0x0000001a07007211 */ /* 0x000fe400078f10ff */
[----:B------:R-:W-:Y:S02]  /*4530*/  @P3 LOP3.LUT R2, R2, 0x80000000, RZ, 0x3c, !PT ;  /* 0x8000000002023812 */ /* 0x000fe400078e3cff */
[----:B------:R-:W-:Y:S01]  /*4540*/  IADD3.X R3, R3, 0x3fe00000, ~R4, P1, P4 ;  /* 0x3fe0000003037810 */ /* 0x000fe20000fe8c04 */
[----:B------:R-:W-:-:S03]  /*4550*/  @P0 IMAD.MOV R0, RZ, RZ, -R0 ;  /* 0x000000ffff000224 */ /* 0x000fc600078e0a00 */
[----:B------:R-:W-:-:S07]  /*4560*/  LOP3.LUT R2, R3, R2, RZ, 0xfc, !PT ;  /* 0x0000000203027212 */ /* 0x000fce00078efcff */
.L_x_2450:
[----:B------:R-:W-:Y:S02]  /*4570*/  IMAD.MOV.U32 R29, RZ, RZ, 0x0 ;  /* 0x00000000ff1d7424 */ /* 0x000fe400078e00ff */
[----:B------:R-:W-:Y:S02]  /*4580*/  IMAD.MOV.U32 R3, RZ, RZ, R2 ;  /* 0x000000ffff037224 */ /* 0x000fe400078e0002 */
[----:B------:R-:W-:Y:S01]  /*4590*/  IMAD.MOV.U32 R2, RZ, RZ, R6 ;  /* 0x000000ffff027224 */ /* 0x000fe200078e0006 */
[----:B------:R-:W-:Y:S06]  /*45a0*/  RET.REL.NODEC R28 `(_ZN2at6native29vectorized_elementwise_kernelILi2EZZZNS0_15sin_kernel_cudaERNS_18TensorIteratorBaseEENKUlvE0_clEvENKUlvE_clEvEUldE_St5arrayIPcLm2EEEEviT0_T1_) ;  /* 0xffffffb81c947950 */ /* 0x000fec0003c3ffff */
.L_x_2454:
        /* <DEDUP_REMOVED lines=13> */
.L_x_2613:


//--------------------- .text._ZN2at6native29vectorized_elementwise_kernelILi4EZZZNS0_15sin_kernel_cudaERNS_18TensorIteratorBaseEENKUlvE0_clEvENKUlvE_clEvEUldE_St5arrayIPcLm2EEEEviT0_T1_ --------------------------
	.section	.text._ZN2at6native29vectorized_elementwise_kernelILi4EZZZNS0_15sin_kernel_cudaERNS_18TensorIteratorBaseEENKUlvE0_clEvENKUlvE_clEvEUldE_St5arrayIPcLm2EEEEviT0_T1_,"ax",@progbits
	.align	128
        .global         _ZN2at6native29vectorized_elementwise_kernelILi4EZZZNS0_15sin_kernel_cudaERNS_18TensorIteratorBaseEENKUlvE0_clEvENKUlvE_clEvEUldE_St5arrayIPcLm2EEEEviT0_T1_
        .type           _ZN2at6native29vectorized_elementwise_kernelILi4EZZZNS0_15sin_kernel_cudaERNS_18TensorIteratorBaseEENKUlvE0_clEvENKUlvE_clEvEUldE_St5arrayIPcLm2EEEEviT0_T1_,@function
        .size           _ZN2at6native29vectorized_elementwise_kernelILi4EZZZNS0_15sin_kernel_cudaERNS_18TensorIteratorBaseEENKUlvE0_clEvENKUlvE_clEvEUldE_St5arrayIPcLm2EEEEviT0_T1_,(.L_x_2614 - _ZN2at6native29vectorized_elementwise_kernelILi4EZZZNS0_15sin_kernel_cudaERNS_18TensorIteratorBaseEENKUlvE0_clEvENKUlvE_clEvEUldE_St5arrayIPcLm2EEEEviT0_T1_)
        .other          _ZN2at6native29vectorized_elementwise_kernelILi4EZZZNS0_15sin_kernel_cudaERNS_18TensorIteratorBaseEENKUlvE0_clEvENKUlvE_clEvEUldE_St5arrayIPcLm2EEEEviT0_T1_,@"STO_CUDA_ENTRY STV_DEFAULT"
_ZN2at6native29vectorized_elementwise_kernelILi4EZZZNS0_15sin_kernel_cudaERNS_18TensorIteratorBaseEENKUlvE0_clEvENKUlvE_clEvEUldE_St5arrayIPcLm2EEEEviT0_T1_:
.text._ZN2at6native29vectorized_elementwise_kernelILi4EZZZNS0_15sin_kernel_cudaERNS_18TensorIteratorBaseEENKUlvE0_clEvENKUlvE_clEvEUldE_St5arrayIPcLm2EEEEviT0_T1_:
        /* <DEDUP_REMOVED lines=38> */
[----:B-----5:R-:W-:Y:S05]  /*0260*/  CALL.REL.NOINC `($_ZN2at6native29vectorized_elementwise_kernelILi4EZZZNS0_15sin_kernel_cudaERNS_18TensorIteratorBaseEENKUlvE0_clEvENKUlvE_clEvEUldE_St5arrayIPcLm2EEEEviT0_T1_$__internal_trig_reduction_slowpathd) ;  /* 0x0000003800687944 */ /* 0x020fea0003c00000 */
[----:B------:R-:W-:Y:S05]  /*0270*/  BRA `(.L_x_2458) ;  /* 0x0000000000087947 */ /* 0x000fea0003800000 */
.L_x_2457:
[----:B------:R-:W-:Y:S01]  /*0280*/  DMUL R2, RZ, R20 ;  /* 0x00000014ff027228 */ /* 0x000fe20000000000 */
[----:B------:R-:W-:-:S10]  /*0290*/  IMAD.MOV.U32 R0, RZ, RZ, RZ ;  /* 0x000000ffff007224 */ /* 0x000fd400078e00ff */
.L_x_2458:
[----:B------:R-:W-:Y:S05]  /*02a0*/  BSYNC B1 ;  /* 0x0000000000017941 */ /* 0x000fea0003800000 */
.L_x_2456:
        /* <DEDUP_REMOVED lines=44> */
[----:B-----5:R-:W-:Y:S05]  /*0570*/  CALL.REL.NOINC `($_ZN2at6native29vectorized_elementwise_kernelILi4EZZZNS0_15sin_kernel_cudaERNS_18TensorIteratorBaseEENKUlvE0_clEvENKUlvE_clEvEUldE_St5arrayIPcLm2EEEEviT0_T1_$__internal_trig_reduction_slowpathd) ;  /* 0x0000003400a47944 */ /* 0x020fea0003c00000 */
[----:B------:R-:W-:Y:S05]  /*0580*/  BRA `(.L_x_2461) ;  /* 0x0000000000087947 */ /* 0x000fea0003800000 */
.L_x_2460:
[----:B------:R-:W-:Y:S01]  /*0590*/  DMUL R2, RZ, R22 ;  /* 0x00000016ff027228 */ /* 0x000fe20000000000 */
[----:B------:R-:W-:-:S10]  /*05a0*/  IMAD.MOV.U32 R0, RZ, RZ, RZ ;  /* 0x000000ffff007224 */ /* 0x000fd400078e00ff */
.L_x_2461:
[----:B------:R-:W-:Y:S05]  /*05b0*/  BSYNC B1 ;  /* 0x0000000000017941 */ /* 0x000fea0003800000 */
.L_x_2459:
        /* <DEDUP_REMOVED lines=44> */
[----:B------:R-:W-:Y:S05]  /*0880*/  CALL.REL.NOINC `($_ZN2at6native29vectorized_elementwise_kernelILi4EZZZNS0_15sin_kernel_cudaERNS_18TensorIteratorBaseEENKUlvE0_clEvENKUlvE_clEvEUldE_St5arrayIPcLm2EEEEviT0_T1_$__internal_trig_reduction_slowpathd) ;  /* 0x0000003000e07944 */ /* 0x000fea0003c00000 */
[----:B------:R-:W-:Y:S05]  /*0890*/  BRA `(.L_x_2464) ;  /* 0x0000000000087947 */ /* 0x000fea0003800000 */
.L_x_2463:
[----:B------:R-:W-:Y:S01]  /*08a0*/  DMUL R2, RZ, R16 ;  /* 0x00000010ff027228 */ /* 0x000fe20000000000 */
[----:B------:R-:W-:-:S10]  /*08b0*/  IMAD.MOV.U32 R0, RZ, RZ, RZ ;  /* 0x000000ffff007224 */ /* 0x000fd400078e00ff */
.L_x_2464:
[----:B------:R-:W-:Y:S05]  /*08c0*/  BSYNC B1 ;  /* 0x0000000000017941 */ /* 0x000fea0003800000 */
.L_x_2462:
        /* <DEDUP_REMOVED lines=46> */
.L_x_2466:
[----:B------:R-:W-:Y:S01]  /*0bb0*/  DMUL R2, RZ, R18 ;  /* 0x00000012ff027228 */ /* 0x000fe20000000000 */
[----:B------:R-:W-:-:S10]  /*0bc0*/  IMAD.MOV.U32 R0, RZ, RZ, RZ ;  /* 0x000000ffff007224 */ /* 0x000fd400078e00ff */
.L_x_2467:
[----:B------:R-:W-:Y:S05]  /*0bd0*/  BSYNC B1 ;  /* 0x0000000000017941 */ /* 0x000fea0003800000 */
.L_x_2465:
        /* <DEDUP_REMOVED lines=46> */
.L_x_2469:
[----:B------:R-:W-:Y:S01]  /*0ec0*/  DMUL R2, RZ, R12 ;  /* 0x0000000cff027228 */ /* 0x000fe20000000000 */
[----:B------:R-:W-:-:S10]  /*0ed0*/  IMAD.MOV.U32 R0, RZ, RZ, RZ ;  /* 0x000000ffff007224 */ /* 0x000fd400078e00ff */
.L_x_2470:
[----:B------:R-:W-:Y:S05]  /*0ee0*/  BSYNC B1 ;  /* 0x0000000000017941 */ /* 0x000fea0003800000 */
.L_x_2468:
        /* <DEDUP_REMOVED lines=46> */
.L_x_2472:
[----:B------:R-:W-:Y:S01]  /*11d0*/  DMUL R2, RZ, R14 ;  /* 0x0000000eff027228 */ /* 0x000fe20000000000 */
[----:B------:R-:W-:-:S10]  /*11e0*/  MOV R0, RZ ;  /* 0x000000ff00007202 */ /* 0x000fd40000000f00 */
.L_x_2473:
[----:B------:R-:W-:Y:S05]  /*11f0*/  BSYNC B1 ;  /* 0x0000000000017941 */ /* 0x000fea0003800000 */
.L_x_2471:
        /* <DEDUP_REMOVED lines=46> */
.L_x_2475:
[----:B------:R-:W-:Y:S01]  /*14e0*/  DMUL R2, RZ, R8 ;  /* 0x00000008ff027228 */ /* 0x000fe20000000000 */
[----:B------:R-:W-:-:S10]  /*14f0*/  IMAD.MOV.U32 R0, RZ, RZ, RZ ;  /* 0x000000ffff007224 */ /* 0x000fd400078e00ff */
.L_x_2476:
[----:B------:R-:W-:Y:S05]  /*1500*/  BSYNC B1 ;  /* 0x0000000000017941 */ /* 0x000fea0003800000 */
.L_x_2474:
        /* <DEDUP_REMOVED lines=46> */
.L_x_2478:
[----:B------:R-:W-:Y:S01]  /*17f0*/  DMUL R2, RZ, R10 ;  /* 0x0000000aff027228 */ /* 0x000fe20000000000 */
[----:B------:R-:W-:-:S10]  /*1800*/  IMAD.MOV.U32 R0, RZ, RZ, RZ ;  /* 0x000000ffff007224 */ /* 0x000fd400078e00ff */
.L_x_2479:
[----:B------:R-:W-:Y:S05]  /*1810*/  BSYNC B1 ;  /* 0x0000000000017941 */ /* 0x000fea0003800000 */
.L_x_2477:
        /* <DEDUP_REMOVED lines=30> */
.L_x_2455:
        /* <DEDUP_REMOVED lines=80> */
[----:B------:R-:W-:Y:S05]  /*1f00*/  CALL.REL.NOINC `($_ZN2at6native29vectorized_elementwise_kernelILi4EZZZNS0_15sin_kernel_cudaERNS_18TensorIteratorBaseEENKUlvE0_clEvENKUlvE_clEvEUldE_St5arrayIPcLm2EEEEviT0_T1_$__internal_trig_reduction_slowpathd) ;  /* 0x0000001c00407944 */ /* 0x000fea0003c00000 */
[----:B------:R-:W-:Y:S05]  /*1f10*/  BRA `(.L_x_2484) ;  /* 0x0000000000087947 */ /* 0x000fea0003800000 */
.L_x_2483:
[----:B0-----:R-:W-:Y:S01]  /*1f20*/  DMUL R2, RZ, R20 ;  /* 0x00000014ff027228 */ /* 0x001fe20000000000 */
[----:B------:R-:W-:-:S10]  /*1f30*/  IMAD.MOV.U32 R0, RZ, RZ, RZ ;  /* 0x000000ffff007224 */ /* 0x000fd400078e00ff */
.L_x_2484:
[----:B------:R-:W-:Y:S05]  /*1f40*/  BSYNC B2 ;  /* 0x0000000000027941 */ /* 0x000fea0003800000 */
.L_x_2482:
        /* <DEDUP_REMOVED lines=22> */
.L_x_2481:
[----:B------:R-:W-:Y:S05]  /*20b0*/  BSYNC B1 ;  /* 0x0000000000017941 */ /* 0x000fea0003800000 */
.L_x_2480:
        /* <DEDUP_REMOVED lines=28> */
.L_x_2488:
[----:B0-----:R-:W-:Y:S01]  /*2280*/  DMUL R2, RZ, R32 ;  /* 0x00000020ff027228 */ /* 0x001fe20000000000 */
[----:B------:R-:W-:-:S10]  /*2290*/  IMAD.MOV.U32 R0, RZ, RZ, RZ ;  /* 0x000000ffff007224 */ /* 0x000fd400078e00ff */
.L_x_2489:
[----:B------:R-:W-:Y:S05]  /*22a0*/  BSYNC B2 ;  /* 0x0000000000027941 */ /* 0x000fea0003800000 */
.L_x_2487:
        /* <DEDUP_REMOVED lines=22> */
.L_x_2486:
[----:B------:R-:W-:Y:S05]  /*2410*/  BSYNC B1 ;  /* 0x0000000000017941 */ /* 0x000fea0003800000 */
.L_x_2485:
        /* <DEDUP_REMOVED lines=28> */
.L_x_2493:
[----:B0-----:R-:W-:Y:S01]  /*25e0*/  DMUL R2, RZ, R8 ;  /* 0x00000008ff027228 */ /* 0x001fe20000000000 */
[----:B------:R-:W-:-:S10]  /*25f0*/  IMAD.MOV.U32 R0, RZ, RZ, RZ ;  /* 0x000000ffff007224 */ /* 0x000fd400078e00ff */
.L_x_2494:
[----:B------:R-:W-:Y:S05]  /*2600*/  BSYNC B2 ;  /* 0x0000000000027941 */ /* 0x000fea0003800000 */
.L_x_2492:
        /* <DEDUP_REMOVED lines=22> */
.L_x_2491:
[----:B------:R-:W-:Y:S05]  /*2770*/  BSYNC B1 ;  /* 0x0000000000017941 */ /* 0x000fea0003800000 */
.L_x_2490:
        /* <DEDUP_REMOVED lines=28> */
.L_x_2498:
[----:B0-----:R-:W-:Y:S01]  /*2940*/  DMUL R2, RZ, R10 ;  /* 0x0000000aff027228 */ /* 0x001fe20000000000 */
[----:B------:R-:W-:-:S10]  /*2950*/  IMAD.MOV.U32 R0, RZ, RZ, RZ ;  /* 0x000000ffff007224 */ /* 0x000fd400078e00ff */
.L_x_2499:
[----:B------:R-:W-:Y:S05]  /*2960*/  BSYNC B2 ;  /* 0x0000000000027941 */ /* 0x000fea0003800000 */
.L_x_2497:
        /* <DEDUP_REMOVED lines=22> */
.L_x_2496:
[----:B------:R-:W-:Y:S05]  /*2ad0*/  BSYNC B1 ;  /* 0x0000000000017941 */ /* 0x000fea0003800000 */
.L_x_2495:
        /* <DEDUP_REMOVED lines=28> */
.L_x_2503:
[----:B0-----:R-:W-:Y:S01]  /*2ca0*/  DMUL R2, RZ, R12 ;  /* 0x0000000cff027228 */ /* 0x001fe20000000000 */
[----:B------:R-:W-:-:S10]  /*2cb0*/  IMAD.MOV.U32 R0, RZ, RZ, RZ ;  /* 0x000000ffff007224 */ /* 0x000fd400078e00ff */
.L_x_2504:
[----:B------:R-:W-:Y:S05]  /*2cc0*/  BSYNC B2 ;  /* 0x0000000000027941 */ /* 0x000fea0003800000 */
.L_x_2502:
        /* <DEDUP_REMOVED lines=22> */
.L_x_2501:
[----:B------:R-:W-:Y:S05]  /*2e30*/  BSYNC B1 ;  /* 0x0000000000017941 */ /* 0x000fea0003800000 */
.L_x_2500:
        /* <DEDUP_REMOVED lines=28> */
.L_x_2508:
[----:B0-----:R-:W-:Y:S01]  /*3000*/  DMUL R2, RZ, R14 ;  /* 0x0000000eff027228 */ /* 0x001fe20000000000 */
[----:B------:R-:W-:-:S10]  /*3010*/  IMAD.MOV.U32 R0, RZ, RZ, RZ ;  /* 0x000000ffff007224 */ /* 0x000fd400078e00ff */
.L_x_2509:
[----:B------:R-:W-:Y:S05]  /*3020*/  BSYNC B2 ;  /* 0x0000000000027941 */ /* 0x000fea0003800000 */
.L_x_2507:
        /* <DEDUP_REMOVED lines=22> */
.L_x_2506:
[----:B------:R-:W-:Y:S05]  /*3190*/  BSYNC B1 ;  /* 0x0000000000017941 */ /* 0x000fea0003800000 */
.L_x_2505:
        /* <DEDUP_REMOVED lines=28> */
.L_x_2513:
[----:B0-----:R-:W-:Y:S01]  /*3360*/  DMUL R2, RZ, R16 ;  /* 0x00000010ff027228 */ /* 0x001fe20000000000 */
[----:B------:R-:W-:-:S10]  /*3370*/  IMAD.MOV.U32 R0, RZ, RZ, RZ ;  /* 0x000000ffff007224 */ /* 0x000fd400078e00ff */
.L_x_2514:
[----:B------:R-:W-:Y:S05]  /*3380*/  BSYNC B2 ;  /* 0x0000000000027941 */ /* 0x000fea0003800000 */
.L_x_2512:
        /* <DEDUP_REMOVED lines=22> */
.L_x_2511:
[----:B------:R-:W-:Y:S05]  /*34f0*/  BSYNC B1 ;  /* 0x0000000000017941 */ /* 0x000fea0003800000 */
.L_x_2510:
        /* <DEDUP_REMOVED lines=28> */
.L_x_2518:
[----:B0-----:R-:W-:Y:S01]  /*36c0*/  DMUL R2, RZ, R18 ;  /* 0x00000012ff027228 */ /* 0x001fe20000000000 */
[----:B------:R-:W-:-:S10]  /*36d0*/  IMAD.MOV.U32 R0, RZ, RZ, RZ ;  /* 0x000000ffff007224 */ /* 0x000fd400078e00ff */
.L_x_2519:
[----:B------:R-:W-:Y:S05]  /*36e0*/  BSYNC B2 ;  /* 0x0000000000027941 */ /* 0x000fea0003800000 */
.L_x_2517:
        /* <DEDUP_REMOVED lines=22> */
.L_x_2516:
[----:B------:R-:W-:Y:S05]  /*3850*/  BSYNC B1 ;  /* 0x0000000000017941 */ /* 0x000fea0003800000 */
.L_x_2515:
        /* <DEDUP_REMOVED lines=21> */
.L_x_2522:
[----:B------:R-:W-:-:S13]  /*39b0*/  ISETP.GE.AND P0, PT, R22, R23, PT ;  /* 0x000000171600720c */ /* 0x000fda0003f06270 */
[----:B------:R-:W-:Y:S05]  /*39c0*/  @P0 BRA `(.L_x_2524) ;  /* 0x0000000000300947 */ /* 0x000fea0003800000 */
[----:B01----:R-:W0:Y:S01]  /*39d0*/  LDC.64 R4, c[0x0][0x218] ;  /* 0x00008600ff047b82 */ /* 0x003e220000000a00 */
[----:B------:R-:W-:Y:S01]  /*39e0*/  IMAD.IADD R7, R42, 0x1, R22 ;  /* 0x000000012a077824 */ /* 0x000fe200078e0216 */
[----:B------:R-:W-:-:S03]  /*39f0*/  IADD3 R22, R22, 0x80, RZ ;  /* 0x0000008016167810 */ /* 0x000fc60007ffe0ff */
[----:B0-----:R-:W-:-:S05]  /*3a00*/  IMAD.WIDE.U32 R4, R7, 0x8, R4 ;  /* 0x0000000807047825 */ /* 0x001fca00078e0004 */
[----:B------:R1:W-:Y:S02]  /*3a10*/  STG.E.64 desc[UR6][R4.64], R30 ;  /* 0x0000001e04007986 */ /* 0x0003e4000c101b06 */
.L_x_2523:
[----:B------:R-:W-:-:S13]  /*3a20*/  ISETP.GE.AND P0, PT, R22, R23, PT ;  /* 0x000000171600720c */ /* 0x000fda0003f06270 */
[----:B------:R-:W-:Y:S05]  /*3a30*/  @P0 BRA `(.L_x_2525) ;  /* 0x0000000000340947 */ /* 0x000fea0003800000 */
[----:B01----:R-:W0:Y:S01]  /*3a40*/  LDC.64 R4, c[0x0][0x218] ;  /* 0x00008600ff047b82 */ /* 0x003e220000000a00 */
[----:B------:R-:W-:Y:S02]  /*3a50*/  IMAD.IADD R7, R42, 0x1, R22 ;  /* 0x000000012a077824 */ /* 0x000fe400078e0216 */
[----:B------:R-:W-:Y:S02]  /*3a60*/  VIADD R22, R22, 0x80 ;  /* 0x0000008016167836 */ /* 0x000fe40000000000 */
[----:B0-----:R-:W-:-:S05]  /*3a70*/  IMAD.WIDE.U32 R4, R7, 0x8, R4 ;  /* 0x0000000807047825 */ /* 0x001fca00078e0004 */
[----:B-----5:R2:W-:Y:S02]  /*3a80*/  STG.E.64 desc[UR6][R4.64], R12 ;  /* 0x0000000c04007986 */ /* 0x0205e4000c101b06 */
.L_x_2524:
        /* <DEDUP_REMOVED lines=8> */
.L_x_2525:
[----:B------:R-:W-:Y:S05]  /*3b10*/  BSYNC B1 ;  /* 0x0000000000017941 */ /* 0x000fea0003800000 */
.L_x_2521:
[----:B------:R-:W-:-:S13]  /*3b20*/  ISETP.GE.AND P0, PT, R22, R23, PT ;  /* 0x000000171600720c */ /* 0x000fda0003f06270 */
[----:B012---:R-:W0:Y:S01]  /*3b30*/  @!P0 LDC.64 R4, c[0x0][0x218] ;  /* 0x00008600ff048b82 */ /* 0x007e220000000a00 */
[----:B------:R-:W-:Y:S02]  /*3b40*/  @!P0 IMAD.IADD R7, R42, 0x1, R22 ;  /* 0x000000012a078824 */ /* 0x000fe400078e0216 */
[----:B------:R-:W-:Y:S02]  /*3b50*/  @!P0 VIADD R22, R22, 0x80 ;  /* 0x0000008016168836 */ /* 0x000fe40000000000 */
[----:B0-----:R-:W-:-:S05]  /*3b60*/  @!P0 IMAD.WIDE.U32 R4, R7, 0x8, R4 ;  /* 0x0000000807048825 */ /* 0x001fca00078e0004 */
[----:B-----5:R3:W-:Y:S02]  /*3b70*/  @!P0 STG.E.64 desc[UR6][R4.64], R8 ;  /* 0x0000000804008986 */ /* 0x0207e4000c101b06 */
.L_x_2526:
[----:B------:R-:W-:Y:S05]  /*3b80*/  BSYNC B0 ;  /* 0x0000000000007941 */ /* 0x000fea0003800000 */
.L_x_2520:
        /* <DEDUP_REMOVED lines=8> */
        .type           $_ZN2at6native29vectorized_elementwise_kernelILi4EZZZNS0_15sin_kernel_cudaERNS_18TensorIteratorBaseEENKUlvE0_clEvENKUlvE_clEvEUldE_St5arrayIPcLm2EEEEviT0_T1_$__internal_trig_reduction_slowpathd,@function
        .size           $_ZN2at6native29vectorized_elementwise_kernelILi4EZZZNS0_15sin_kernel_cudaERNS_18TensorIteratorBaseEENKUlvE0_clEvENKUlvE_clEvEUldE_St5arrayIPcLm2EEEEviT0_T1_$__internal_trig_reduction_slowpathd,(.L_x_2614 - $_ZN2at6native29vectorized_elementwise_kernelILi4EZZZNS0_15sin_kernel_cudaERNS_18TensorIteratorBaseEENKUlvE0_clEvENKUlvE_clEvEUldE_St5arrayIPcLm2EEEEviT0_T1_$__internal_trig_reduction_slowpathd)
$_ZN2at6native29vectorized_elementwise_kernelILi4EZZZNS0_15sin_kernel_cudaERNS_18TensorIteratorBaseEENKUlvE0_clEvENKUlvE_clEvEUldE_St5arrayIPcLm2EEEEviT0_T1_$__internal_trig_reduction_slowpathd:
        /* <DEDUP_REMOVED lines=33> */
.L_x_2530:
        /* <DEDUP_REMOVED lines=25> */
.L_x_2529:
[----:B------:R-:W-:Y:S05]  /*3fb0*/  BSYNC B0 ;  /* 0x0000000000007941 */ /* 0x000fea0003800000 */
.L_x_2528:
        /* <DEDUP_REMOVED lines=91> */
.L_x_2527:
[----:B------:R-:W-:Y:S02]  /*4570*/  IMAD.MOV.U32 R29, RZ, RZ, 0x0 ;  /* 0x00000000ff1d7424 */ /* 0x000fe400078e00ff */
[----:B------:R-:W-:Y:S02]  /*4580*/  IMAD.MOV.U32 R3, RZ, RZ, R2 ;  /* 0x000000ffff037224 */ /* 0x000fe400078e0002 */
[----:B------:R-:W-:Y:S01]  /*4590*/  IMAD.MOV.U32 R2, RZ, RZ, R6 ;  /* 0x000000ffff027224 */ /* 0x000fe200078e0006 */
[----:B------:R-:W-:Y:S06]  /*45a0*/  RET.REL.NODEC R28 `(_ZN2at6native29vectorized_elementwise_kernelILi4EZZZNS0_15sin_kernel_cudaERNS_18TensorIteratorBaseEENKUlvE0_clEvENKUlvE_clEvEUldE_St5arrayIPcLm2EEEEviT0_T1_) ;  /* 0xffffffb81c947950 */ /* 0x000fec0003c3ffff */
.L_x_2531:
        /* <DEDUP_REMOVED lines=13> */
.L_x_2614:


//--------------------- .text._ZN2at6native29vectorized_elementwise_kernelILi8EZZZNS0_15sin_kernel_cudaERNS_18TensorIteratorBaseEENKUlvE0_clEvENKUlvE_clEvEUldE_St5arrayIPcLm2EEEEviT0_T1_ --------------------------
	.section	.text._ZN2at6native29vectorized_elementwise_kernelILi8EZZZNS0_15sin_kernel_cudaERNS_18TensorIteratorBaseEENKUlvE0_clEvENKUlvE_clEvEUldE_St5arrayIPcLm2EEEEviT0_T1_,"ax",@progbits
	.align	128
        .global         _ZN2at6native29vectorized_elementwise_kernelILi8EZZZNS0_15sin_kernel_cudaERNS_18TensorIteratorBaseEENKUlvE0_clEvENKUlvE_clEvEUldE_St5arrayIPcLm2EEEEviT0_T1_
        .type           _ZN2at6native29vectorized_elementwise_kernelILi8EZZZNS0_15sin_kernel_cudaERNS_18TensorIteratorBaseEENKUlvE0_clEvENKUlvE_clEvEUldE_St5arrayIPcLm2EEEEviT0_T1_,@function
        .size           _ZN2at6native29vectorized_elementwise_kernelILi8EZZZNS0_15sin_kernel_cudaERNS_18TensorIteratorBaseEENKUlvE0_clEvENKUlvE_clEvEUldE_St5arrayIPcLm2EEEEviT0_T1_,(.L_x_2615 - _ZN2at6native29vectorized_elementwise_kernelILi8EZZZNS0_15sin_kernel_cudaERNS_18TensorIteratorBaseEENKUlvE0_clEvENKUlvE_clEvEUldE_St5arrayIPcLm2EEEEviT0_T1_)
        .other          _ZN2at6native29vectorized_elementwise_kernelILi8EZZZNS0_15sin_kernel_cudaERNS_18TensorIteratorBaseEENKUlvE0_clEvENKUlvE_clEvEUldE_St5arrayIPcLm2EEEEviT0_T1_,@"STO_CUDA_ENTRY STV_DEFAULT"
_ZN2at6native29vectorized_elementwise_kernelILi8EZZZNS0_15sin_kernel_cudaERNS_18TensorIteratorBaseEENKUlvE0_clEvENKUlvE_clEvEUldE_St5arrayIPcLm2EEEEviT0_T1_:
.text._ZN2at6native29vectorized_elementwise_kernelILi8EZZZNS0_15sin_kernel_cudaERNS_18TensorIteratorBaseEENKUlvE0_clEvENKUlvE_clEvEUldE_St5arrayIPcLm2EEEEviT0_T1_:
        /* <DEDUP_REMOVED lines=38> */
[----:B-----5:R-:W-:Y:S05]  /*0260*/  CALL.REL.NOINC `($_ZN2at6native29vectorized_elementwise_kernelILi8EZZZNS0_15sin_kernel_cudaERNS_18TensorIteratorBaseEENKUlvE0_clEvENKUlvE_clEvEUldE_St5arrayIPcLm2EEEEviT0_T1_$__internal_trig_reduction_slowpathd) ;  /* 0x0000003800687944 */ /* 0x020fea0003c00000 */
[----:B------:R-:W-:Y:S05]  /*0270*/  BRA `(.L_x_2535) ;  /* 0x0000000000087947 */ /* 0x000fea0003800000 */
.L_x_2534:
[----:B------:R-:W-:Y:S01]  /*0280*/  DMUL R2, RZ, R20 ;  /* 0x00000014ff027228 */ /* 0x000fe20000000000 */
[----:B------:R-:W-:-:S10]  /*0290*/  IMAD.MOV.U32 R0, RZ, RZ, RZ ;  /* 0x000000ffff007224 */ /* 0x000fd400078e00ff */
.L_x_2535:
[----:B------:R-:W-:Y:S05]  /*02a0*/  BSYNC B1 ;  /* 0x0000000000017941 */ /* 0x000fea0003800000 */
.L_x_2533:
        /* <DEDUP_REMOVED lines=44> */
[----:B-----5:R-:W-:Y:S05]  /*0570*/  CALL.REL.NOINC `($_ZN2at6native29vectorized_elementwise_kernelILi8EZZZNS0_15sin_kernel_cudaERNS_18TensorIteratorBaseEENKUlvE0_clEvENKUlvE_clEvEUldE_St5arrayIPcLm2EEEEviT0_T1_$__internal_trig_reduction_slowpathd) ;  /* 0x0000003400a47944 */ /* 0x020fea0003c00000 */
[----:B------:R-:W-:Y:S05]  /*0580*/  BRA `(.L_x_2538) ;  /* 0x0000000000087947 */ /* 0x000fea0003800000 */
.L_x_2537:
[----:B------:R-:W-:Y:S01]  /*0590*/  DMUL R2, RZ, R22 ;  /* 0x00000016ff027228 */ /* 0x000fe20000000000 */
[----:B------:R-:W-:-:S10]  /*05a0*/  IMAD.MOV.U32 R0, RZ, RZ, RZ ;  /* 0x000000ffff007224 */ /* 0x000fd400078e00ff */
.L_x_2538:
[----:B------:R-:W-:Y:S05]  /*05b0*/  BSYNC B1 ;  /* 0x0000000000017941 */ /* 0x000fea0003800000 */
.L_x_2536:
        /* <DEDUP_REMOVED lines=44> */
[----:B------:R-:W-:Y:S05]  /*0880*/  CALL.REL.NOINC `($_ZN2at6native29vectorized_elementwise_kernelILi8EZZZNS0_15sin_kernel_cudaERNS_18TensorIteratorBaseEENKUlvE0_clEvENKUlvE_clEvEUldE_St5arrayIPcLm2EEEEviT0_T1_$__internal_trig_reduction_slowpathd) ;  /* 0x0000003000e07944 */ /* 0x000fea0003c00000 */
[----:B------:R-:W-:Y:S05]  /*0890*/  BRA `(.L_x_2541) ;  /* 0x0000000000087947 */ /* 0x000fea0003800000 */
.L_x_2540:
[----:B------:R-:W-:Y:S01]  /*08a0*/  DMUL R2, RZ, R16 ;  /* 0x00000010ff027228 */ /* 0x000fe20000000000 */
[----:B------:R-:W-:-:S10]  /*08b0*/  IMAD.MOV.U32 R0, RZ, RZ, RZ ;  /* 0x000000ffff007224 */ /* 0x000fd400078e00ff */
.L_x_2541:
[----:B------:R-:W-:Y:S05]  /*08c0*/  BSYNC B1 ;  /* 0x0000000000017941 */ /* 0x000fea0003800000 */
.L_x_2539:
        /* <DEDUP_REMOVED lines=46> */
.L_x_2543:
[----:B------:R-:W-:Y:S01]  /*0bb0*/  DMUL R2, RZ, R18 ;  /* 0x00000012ff027228 */ /* 0x000fe20000000000 */
[----:B------:R-:W-:-:S10]  /*0bc0*/  IMAD.MOV.U32 R0, RZ, RZ, RZ ;  /* 0x000000ffff007224 */ /* 0x000fd400078e00ff */
.L_x_2544:
[----:B------:R-:W-:Y:S05]  /*0bd0*/  BSYNC B1 ;  /* 0x0000000000017941 */ /* 0x000fea0003800000 */
.L_x_2542:
        /* <DEDUP_REMOVED lines=46> */
.L_x_2546:
[----:B------:R-:W-:Y:S01]  /*0ec0*/  DMUL R2, RZ, R12 ;  /* 0x0000000cff027228 */ /* 0x000fe20000000000 */
[----:B------:R-:W-:-:S10]  /*0ed0*/  IMAD.MOV.U32 R0, RZ, RZ, RZ ;  /* 0x000000ffff007224 */ /* 0x000fd400078e00ff */
.L_x_2547:
[----:B------:R-:W-:Y:S05]  /*0ee0*/  BSYNC B1 ;  /* 0x0000000000017941 */ /* 0x000fea0003800000 */
.L_x_2545:
        /* <DEDUP_REMOVED lines=46> */
.L_x_2549:
[----:B------:R-:W-:Y:S01]  /*11d0*/  DMUL R2, RZ, R14 ;  /* 0x0000000eff027228 */ /* 0x000fe20000000000 */
[----:B------:R-:W-:-:S10]  /*11e0*/  MOV R0, RZ ;  /* 0x000000ff00007202 */ /* 0x000fd40000000f00 */
.L_x_2550:
[----:B------:R-:W-:Y:S05]  /*11f0*/  BSYNC B1 ;  /* 0x0000000000017941 */ /* 0x000fea0003800000 */
.L_x_2548:
        /* <DEDUP_REMOVED lines=46> */
.L_x_2552:
[----:B------:R-:W-:Y:S01]  /*14e0*/  DMUL R2, RZ, R8 ;  /* 0x00000008ff027228 */ /* 0x000fe20000000000 */
[----:B------:R-:W-:-:S10]  /*14f0*/  IMAD.MOV.U32 R0, RZ, RZ, RZ ;  /* 0x000000ffff007224 */ /* 0x000fd400078e00ff */
.L_x_2553:
[----:B------:R-:W-:Y:S05]  /*1500*/  BSYNC B1 ;  /* 0x0000000000017941 */ /* 0x000fea0003800000 */
.L_x_2551:
        /* <DEDUP_REMOVED lines=46> */
.L_x_2555:
[----:B------:R-:W-:Y:S01]  /*17f0*/  DMUL R2, RZ, R10 ;  /* 0x0000000aff027228 */ /* 0x000fe20000000000 */
[----:B------:R-:W-:-:S10]  /*1800*/  IMAD.MOV.U32 R0, RZ, RZ, RZ ;  /* 0x000000ffff007224 */ /* 0x000fd400078e00ff */
.L_x_2556:
[----:B------:R-:W-:Y:S05]  /*1810*/  BSYNC B1 ;  /* 0x0000000000017941 */ /* 0x000fea0003800000 */
.L_x_2554:
        /* <DEDUP_REMOVED lines=30> */
.L_x_2532:
        /* <DEDUP_REMOVED lines=80> */
[----:B------:R-:W-:Y:S05]  /*1f00*/  CALL.REL.NOINC `($_ZN2at6native29vectorized_elementwise_kernelILi8EZZZNS0_15sin_kernel_cudaERNS_18TensorIteratorBaseEENKUlvE0_clEvENKUlvE_clEvEUldE_St5arrayIPcLm2EEEEviT0_T1_$__internal_trig_reduction_slowpathd) ;  /* 0x0000001c00407944 */ /* 0x000fea0003c00000 */
[----:B------:R-:W-:Y:S05]  /*1f10*/  BRA `(.L_x_2561) ;  /* 0x0000000000087947 */ /* 0x000fea0003800000 */
.L_x_2560:
[----:B0-----:R-:W-:Y:S01]  /*1f20*/  DMUL R2, RZ, R20 ;  /* 0x00000014ff027228 */ /* 0x001fe20000000000 */
[----:B------:R-:W-:-:S10]  /*1f30*/  IMAD.MOV.U32 R0, RZ, RZ, RZ ;  /* 0x000000ffff007224 */ /* 0x000fd400078e00ff */
.L_x_2561:
[----:B------:R-:W-:Y:S05]  /*1f40*/  BSYNC B2 ;  /* 0x0000000000027941 */ /* 0x000fea0003800000 */
.L_x_2559:
        /* <DEDUP_REMOVED lines=22> */
.L_x_2558:
[----:B------:R-:W-:Y:S05]  /*20b0*/  BSYNC B1 ;  /* 0x0000000000017941 */ /* 0x000fea0003800000 */
.L_x_2557:
        /* <DEDUP_REMOVED lines=28> */
.L_x_2565:
[----:B0-----:R-:W-:Y:S01]  /*2280*/  DMUL R2, RZ, R32 ;  /* 0x00000020ff027228 */ /* 0x001fe20000000000 */
[----:B------:R-:W-:-:S10]  /*2290*/  IMAD.MOV.U32 R0, RZ, RZ, RZ ;  /* 0x000000ffff007224 */ /* 0x000fd400078e00ff */
.L_x_2566:
[----:B------:R-:W-:Y:S05]  /*22a0*/  BSYNC B2 ;  /* 0x0000000000027941 */ /* 0x000fea0003800000 */
.L_x_2564:
        /* <DEDUP_REMOVED lines=22> */
.L_x_2563:
[----:B------:R-:W-:Y:S05]  /*2410*/  BSYNC B1 ;  /* 0x0000000000017941 */ /* 0x000fea0003800000 */
.L_x_2562:
        /* <DEDUP_REMOVED lines=28> */
.L_x_2570:
[----:B0-----:R-:W-:Y:S01]  /*25e0*/  DMUL R2, RZ, R8 ;  /* 0x00000008ff027228 */ /* 0x001fe20000000000 */
[----:B------:R-:W-:-:S10]  /*25f0*/  IMAD.MOV.U32 R0, RZ, RZ, RZ ;  /* 0x000000ffff007224 */ /* 0x000fd400078e00ff */
.L_x_2571:
[----:B------:R-:W-:Y:S05]  /*2600*/  BSYNC B2 ;  /* 0x0000000000027941 */ /* 0x000fea0003800000 */
.L_x_2569:
        /* <DEDUP_REMOVED lines=22> */
.L_x_2568:
[----:B------:R-:W-:Y:S05]  /*2770*/  BSYNC B1 ;  /* 0x0000000000017941 */ /* 0x000fea0003800000 */
.L_x_2567:
        /* <DEDUP_REMOVED lines=28> */
.L_x_2575:
[----:B0-----:R-:W-:Y:S01]  /*2940*/  DMUL R2, RZ, R10 ;  /* 0x0000000aff027228 */ /* 0x001fe20000000000 */
[----:B------:R-:W-:-:S10]  /*2950*/  IMAD.MOV.U32 R0, RZ, RZ, RZ ;  /* 0x000000ffff007224 */ /* 0x000fd400078e00ff */
.L_x_2576:
[----:B------:R-:W-:Y:S05]  /*2960*/  BSYNC B2 ;  /* 0x0000000000027941 */ /* 0x000fea0003800000 */
.L_x_2574:
        /* <DEDUP_REMOVED lines=22> */
.L_x_2573:
[----:B------:R-:W-:Y:S05]  /*2ad0*/  BSYNC B1 ;  /* 0x0000000000017941 */ /* 0x000fea0003800000 */
.L_x_2572:
        /* <DEDUP_REMOVED lines=28> */
.L_x_2580:
[----:B0-----:R-:W-:Y:S01]  /*2ca0*/  DMUL R2, RZ, R12 ;  /* 0x0000000cff027228 */ /* 0x001fe20000000000 */
[----:B------:R-:W-:-:S10]  /*2cb0*/  IMAD.MOV.U32 R0, RZ, RZ, RZ ;  /* 0x000000ffff007224 */ /* 0x000fd400078e00ff */
.L_x_2581:
[----:B------:R-:W-:Y:S05]  /*2cc0*/  BSYNC B2 ;  /* 0x0000000000027941 */ /* 0x000fea0003800000 */
.L_x_2579:
        /* <DEDUP_REMOVED lines=22> */
.L_x_2578:
[----:B------:R-:W-:Y:S05]  /*2e30*/  BSYNC B1 ;  /* 0x0000000000017941 */ /* 0x000fea0003800000 */
.L_x_2577:
        /* <DEDUP_REMOVED lines=28> */
.L_x_2585:
[----:B0-----:R-:W-:Y:S01]  /*3000*/  DMUL R2, RZ, R14 ;  /* 0x0000000eff027228 */ /* 0x001fe20000000000 */
[----:B------:R-:W-:-:S10]  /*3010*/  IMAD.MOV.U32 R0, RZ, RZ, RZ ;  /* 0x000000ffff007224 */ /* 0x000fd400078e00ff */
.L_x_2586:
[----:B------:R-:W-:Y:S05]  /*3020*/  BSYNC B2 ;  /* 0x0000000000027941 */ /* 0x000fea0003800000 */
.L_x_2584:
        /* <DEDUP_REMOVED lines=22> */
.L_x_2583:
[----:B------:R-:W-:Y:S05]  /*3190*/  BSYNC B1 ;  /* 0x0000000000017941 */ /* 0x000fea0003800000 */
.L_x_2582:
        /* <DEDUP_REMOVED lines=28> */
.L_x_2590:
[----:B0-----:R-:W-:Y:S01]  /*3360*/  DMUL R2, RZ, R16 ;  /* 0x00000010ff027228 */ /* 0x001fe20000000000 */
[----:B------:R-:W-:-:S10]  /*3370*/  IMAD.MOV.U32 R0, RZ, RZ, RZ ;  /* 0x000000ffff007224 */ /* 0x000fd400078e00ff */
.L_x_2591:
[----:B------:R-:W-:Y:S05]  /*3380*/  BSYNC B2 ;  /* 0x0000000000027941 */ /* 0x000fea0003800000 */
.L_x_2589:
        /* <DEDUP_REMOVED lines=22> */
.L_x_2588:
[----:B------:R-:W-:Y:S05]  /*34f0*/  BSYNC B1 ;  /* 0x0000000000017941 */ /* 0x000fea0003800000 */
.L_x_2587:
        /* <DEDUP_REMOVED lines=28> */
.L_x_2595:
[----:B0-----:R-:W-:Y:S01]  /*36c0*/  DMUL R2, RZ, R18 ;  /* 0x00000012ff027228 */ /* 0x001fe20000000000 */
[----:B------:R-:W-:-:S10]  /*36d0*/  IMAD.MOV.U32 R0, RZ, RZ, RZ ;  /* 0x000000ffff007224 */ /* 0x000fd400078e00ff */
.L_x_2596:
[----:B------:R-:W-:Y:S05]  /*36e0*/  BSYNC B2 ;  /* 0x0000000000027941 */ /* 0x000fea0003800000 */
.L_x_2594:
        /* <DEDUP_REMOVED lines=22> */
.L_x_2593:
[----:B------:R-:W-:Y:S05]  /*3850*/  BSYNC B1 ;  /* 0x0000000000017941 */ /* 0x000fea0003800000 */
.L_x_2592:
        /* <DEDUP_REMOVED lines=21> */
.L_x_2599:
[----:B------:R-:W-:-:S13]  /*39b0*/  ISETP.GE.AND P0, PT, R22, R23, PT ;  /* 0x000000171600720c */ /* 0x000fda0003f06270 */
[----:B------:R-:W-:Y:S05]  /*39c0*/  @P0 BRA `(.L_x_2601) ;  /* 0x0000000000300947 */ /* 0x000fea0003800000 */
[----:B01----:R-:W0:Y:S01]  /*39d0*/  LDC.64 R4, c[0x0][0x218] ;  /* 0x00008600ff047b82 */ /* 0x003e220000000a00 */
[----:B------:R-:W-:Y:S01]  /*39e0*/  IMAD.IADD R7, R42, 0x1, R22 ;  /* 0x000000012a077824 */ /* 0x000fe200078e0216 */
[----:B------:R-:W-:-:S03]  /*39f0*/  IADD3 R22, R22, 0x80, RZ ;  /* 0x0000008016167810 */ /* 0x000fc60007ffe0ff */
[----:B0-----:R-:W-:-:S05]  /*3a00*/  IMAD.WIDE.U32 R4, R7, 0x8, R4 ;  /* 0x0000000807047825 */ /* 0x001fca00078e0004 */
[----:B------:R1:W-:Y:S02]  /*3a10*/  STG.E.64 desc[UR6][R4.64], R30 ;  /* 0x0000001e04007986 */ /* 0x0003e4000c101b06 */
.L_x_2600:
[----:B------:R-:W-:-:S13]  /*3a20*/  ISETP.GE.AND P0, PT, R22, R23, PT ;  /* 0x000000171600720c */ /* 0x000fda0003f06270 */
[----:B------:R-:W-:Y:S05]  /*3a30*/  @P0 BRA `(.L_x_2602) ;  /* 0x0000000000340947 */ /* 0x000fea0003800000 */
[----:B01----:R-:W0:Y:S01]  /*3a40*/  LDC.64 R4, c[0x0][0x218] ;  /* 0x00008600ff047b82 */ /* 0x003e220000000a00 */
[----:B------:R-:W-:Y:S02]  /*3a50*/  IMAD.IADD R7, R42, 0x1, R22 ;  /* 0x000000012a077824 */ /* 0x000fe400078e0216 */
[----:B------:R-:W-:Y:S02]  /*3a60*/  VIADD R22, R22, 0x80 ;  /* 0x0000008016167836 */ /* 0x000fe40000000000 */
[----:B0-----:R-:W-:-:S05]  /*3a70*/  IMAD.WIDE.U32 R4, R7, 0x8, R4 ;  /* 0x0000000807047825 */ /* 0x001fca00078e0004 */
[----:B-----5:R2:W-:Y:S02]  /*3a80*/  STG.E.64 desc[UR6][R4.64], R12 ;  /* 0x0000000c04007986 */ /* 0x0205e4000c101b06 */
.L_x_2601:
        /* <DEDUP_REMOVED lines=8> */
.L_x_2602:
[----:B------:R-:W-:Y:S05]  /*3b10*/  BSYNC B1 ;  /* 0x0000000000017941 */ /* 0x000fea0003800000 */
.L_x_2598:
[----:B------:R-:W-:-:S13]  /*3b20*/  ISETP.GE.AND P0, PT, R22, R23, PT ;  /* 0x000000171600720c */ /* 0x000fda0003f06270 */
[----:B012---:R-:W0:Y:S01]  /*3b30*/  @!P0 LDC.64 R4, c[0x0][0x218] ;  /* 0x00008600ff048b82 */ /* 0x007e220000000a00 */
[----:B------:R-:W-:Y:S02]  /*3b40*/  @!P0 IMAD.IADD R7, R42, 0x1, R22 ;  /* 0x000000012a078824 */ /* 0x000fe400078e0216 */
[----:B------:R-:W-:Y:S02]  /*3b50*/  @!P0 VIADD R22, R22, 0x80 ;  /* 0x0000008016168836 */ /* 0x000fe40000000000 */
[----:B0-----:R-:W-:-:S05]  /*3b60*/  @!P0 IMAD.WIDE.U32 R4, R7, 0x8, R4 ;  /* 0x0000000807048825 */ /* 0x001fca00078e0004 */
[----:B-----5:R3:W-:Y:S02]  /*3b70*/  @!P0 STG.E.64 desc[UR6][R4.64], R8 ;  /* 0x0000000804008986 */ /* 0x0207e4000c101b06 */
.L_x_2603:
[----:B------:R-:W-:Y:S05]  /*3b80*/  BSYNC B0 ;  /* 0x0000000000007941 */ /* 0x000fea0003800000 */
.L_x_2597:
        /* <DEDUP_REMOVED lines=8> */
        .type           $_ZN2at6native29vectorized_elementwise_kernelILi8EZZZNS0_15sin_kernel_cudaERNS_18TensorIteratorBaseEENKUlvE0_clEvENKUlvE_clEvEUldE_St5arrayIPcLm2EEEEviT0_T1_$__internal_trig_reduction_slowpathd,@function
        .size           $_ZN2at6native29vectorized_elementwise_kernelILi8EZZZNS0_15sin_kernel_cudaERNS_18TensorIteratorBaseEENKUlvE0_clEvENKUlvE_clEvEUldE_St5arrayIPcLm2EEEEviT0_T1_$__internal_trig_reduction_slowpathd,(.L_x_2615 - $_ZN2at6native29vectorized_elementwise_kernelILi8EZZZNS0_15sin_kernel_cudaERNS_18TensorIteratorBaseEENKUlvE0_clEvENKUlvE_clEvEUldE_St5arrayIPcLm2EEEEviT0_T1_$__internal_trig_reduction_slowpathd)
$_ZN2at6native29vectorized_elementwise_kernelILi8EZZZNS0_15sin_kernel_cudaERNS_18TensorIteratorBaseEENKUlvE0_clEvENKUlvE_clEvEUldE_St5arrayIPcLm2EEEEviT0_T1_$__internal_trig_reduction_slowpathd:
        /* <DEDUP_REMOVED lines=33> */
.L_x_2607:
        /* <DEDUP_REMOVED lines=25> */
.L_x_2606:
[----:B------:R-:W-:Y:S05]  /*3fb0*/  BSYNC B0 ;  /* 0x0000000000007941 */ /* 0x000fea0003800000 */
.L_x_2605:
        /* <DEDUP_REMOVED lines=91> */
.L_x_2604:
[----:B------:R-:W-:Y:S02]  /*4570*/  IMAD.MOV.U32 R29, RZ, RZ, 0x0 ;  /* 0x00000000ff1d7424 */ /* 0x000fe400078e00ff */
[----:B------:R-:W-:Y:S02]  /*4580*/  IMAD.MOV.U32 R3, RZ, RZ, R2 ;  /* 0x000000ffff037224 */ /* 0x000fe400078e0002 */
[----:B------:R-:W-:Y:S01]  /*4590*/  IMAD.MOV.U32 R2, RZ, RZ, R6 ;  /* 0x000000ffff027224 */ /* 0x000fe200078e0006 */
[----:B------:R-:W-:Y:S06]  /*45a0*/  RET.REL.NODEC R28 `(_ZN2at6native29vectorized_elementwise_kernelILi8EZZZNS0_15sin_kernel_cudaERNS_18TensorIteratorBaseEENKUlvE0_clEvENKUlvE_clEvEUldE_St5arrayIPcLm2EEEEviT0_T1_) ;  /* 0xffffffb81c947950 */ /* 0x000fec0003c3ffff */
.L_x_2608:
        /* <DEDUP_REMOVED lines=13> */
.L_x_2615:


//--------------------- .nv.global.init           --------------------------
	.section	.nv.global.init,"aw",@progbits
	.align	16
.nv.global.init:
	.type		__cudart_sin_cos_coeffs,@object
	.size		__cudart_sin_cos_coeffs,(__cudart_i2opi_d - __cudart_sin_cos_coeffs)
__cudart_sin_cos_coeffs:
        /*0000*/ 	.byte	0x46, 0xd2, 0xb0, 0x2c, 0xf1, 0xe5, 0x5a, 0xbe, 0x92, 0xe3, 0xac, 0x69, 0xe3, 0x1d, 0xc7, 0x3e
        /*0010*/ 	.byte	0xa1, 0x62, 0xdb, 0x19, 0xa0, 0x01, 0x2a, 0xbf, 0x18, 0x08, 0x11, 0x11, 0x11, 0x11, 0x81, 0x3f
        /*0020*/ 	.byte	0x54, 0x55, 0x55, 0x55, 0x55, 0x55, 0xc5, 0xbf, 0x00, 0x00, 0x00, 0x00, 0x00, 0x00, 0x00, 0x00
        /*0030*/ 	.byte	0x00, 0x00, 0x00, 0x00, 0x00, 0x00, 0x00, 0x00, 0x64, 0x81, 0xfd, 0x20, 0x83, 0xff, 0xa8, 0xbd
        /*0040*/ 	.byte	0x28, 0x85, 0xef, 0xc1, 0xa7, 0xee, 0x21, 0x3e, 0xd9, 0xe6, 0x06, 0x8e, 0x4f, 0x7e, 0x92, 0xbe
        /*0050*/ 	.byte	0xe9, 0xbc, 0xdd, 0x19, 0xa0, 0x01, 0xfa, 0x3e, 0x47, 0x5d, 0xc1, 0x16, 0x6c, 0xc1, 0x56, 0xbf
        /*0060*/ 	.byte	0x51, 0x55, 0x55, 0x55, 0x55, 0x55, 0xa5, 0x3f, 0x00, 0x00, 0x00, 0x00, 0x00, 0x00, 0xe0, 0xbf
        /*0070*/ 	.byte	0x00, 0x00, 0x00, 0x00, 0x00, 0x00, 0xf0, 0x3f, 0x00, 0x00, 0x00, 0x00, 0x00, 0x00, 0x00, 0x00
	.type		__cudart_i2opi_d,@object
	.size		__cudart_i2opi_d,($str$6 - __cudart_i2opi_d)
__cudart_i2opi_d:
        /* <DEDUP_REMOVED lines=9> */
	.type		$str$6,@object
	.size		$str$6,(__unnamed_3 - $str$6)
$str$6:
        /*0110*/ 	.byte	0x66, 0x61, 0x6c, 0x73, 0x65, 0x00
	.type		__unnamed_3,@object
	.size		__unnamed_3,(__unnamed_7 - __unnamed_3)
__unnamed_3:
        /*0116*/ 	.byte	0x66, 0x65, 0x74, 0x63, 0x68, 0x5f, 0x61, 0x6e, 0x64, 0x5f, 0x63, 0x61, 0x73, 0x74, 0x00
	.type		__unnamed_7,@object
	.size		__unnamed_7,(__unnamed_1 - __unnamed_7)
__unnamed_7:
        /*0125*/ 	.byte	0x66, 0x65, 0x74, 0x63, 0x68, 0x5f, 0x61, 0x6e, 0x64, 0x5f, 0x63, 0x61, 0x73, 0x74, 0x00
	.type		__unnamed_1,@object
	.size		__unnamed_1,(__unnamed_5 - __unnamed_1)
__unnamed_1:
        /*0134*/ 	.byte	0x66, 0x65, 0x74, 0x63, 0x68, 0x5f, 0x61, 0x6e, 0x64, 0x5f, 0x63, 0x61, 0x73, 0x74, 0x00
	.type		__unnamed_5,@object
	.size		__unnamed_5,(__unnamed_4 - __unnamed_5)
__unnamed_5:
        /*0143*/ 	.byte	0x66, 0x65, 0x74, 0x63, 0x68, 0x5f, 0x61, 0x6e, 0x64, 0x5f, 0x63, 0x61, 0x73, 0x74, 0x00
	.type		__unnamed_4,@object
	.size		__unnamed_4,(__unnamed_8 - __unnamed_4)
__unnamed_4:
        /*0152*/ 	.byte	0x63, 0x61, 0x73, 0x74, 0x5f, 0x61, 0x6e, 0x64, 0x5f, 0x73, 0x74, 0x6f, 0x72, 0x65, 0x00
	.type		__unnamed_8,@object
	.size		__unnamed_8,(__unnamed_2 - __unnamed_8)
__unnamed_8:
        /*0161*/ 	.byte	0x63, 0x61, 0x73, 0x74, 0x5f, 0x61, 0x6e, 0x64, 0x5f, 0x73, 0x74, 0x6f, 0x72, 0x65, 0x00
	.type		__unnamed_2,@object
	.size		__unnamed_2,(__unnamed_6 - __unnamed_2)
__unnamed_2:
        /*0170*/ 	.byte	0x63, 0x61, 0x73, 0x74, 0x5f, 0x61, 0x6e, 0x64, 0x5f, 0x73, 0x74, 0x6f, 0x72, 0x65, 0x00
	.type		__unnamed_6,@object
	.size		__unnamed_6,($str$7 - __unnamed_6)
__unnamed_6:
        /*017f*/ 	.byte	0x63, 0x61, 0x73, 0x74, 0x5f, 0x61, 0x6e, 0x64, 0x5f, 0x73, 0x74, 0x6f, 0x72, 0x65, 0x00
	.type		$str$7,@object
	.size		$str$7,(.L_37 - $str$7)
$str$7:
        /*018e*/ 	.byte	0x2f, 0x72, 0x6f, 0x6f, 0x74, 0x2f, 0x2e, 0x70, 0x79, 0x65, 0x6e, 0x76, 0x2f, 0x76, 0x65, 0x72
        /*019e*/ 	.byte	0x73, 0x69, 0x6f, 0x6e, 0x73, 0x2f, 0x33, 0x2e, 0x31, 0x33, 0x2e, 0x31, 0x32, 0x2f, 0x6c, 0x69
        /*01ae*/ 	.byte	0x62, 0x2f, 0x70, 0x79, 0x74, 0x68, 0x6f, 0x6e, 0x33, 0x2e, 0x31, 0x33, 0x2f, 0x73, 0x69, 0x74
        /*01be*/ 	.byte	0x65, 0x2d, 0x70, 0x61, 0x63, 0x6b, 0x61, 0x67, 0x65, 0x73, 0x2f, 0x74, 0x6f, 0x72, 0x63, 0x68
        /*01ce*/ 	.byte	0x2f, 0x69, 0x6e, 0x63, 0x6c, 0x75, 0x64, 0x65, 0x2f, 0x63, 0x31, 0x30, 0x2f, 0x63, 0x6f, 0x72
        /*01de*/ 	.byte	0x65, 0x2f, 0x44, 0x79, 0x6e, 0x61, 0x6d, 0x69, 0x63, 0x43, 0x61, 0x73, 0x74, 0x2e, 0x68, 0x00
.L_37:


//--------------------- .nv.shared.reserved.0     --------------------------
	.section	.nv.shared.reserved.0,"aw",@nobits
	.weak		__nv_reservedSMEM_offset_0_alias
	.size		__nv_reservedSMEM_offset_0_alias, 0, 0
	.other		__nv_reservedSMEM_offset_0_alias,@"STO_CUDA_RESERVED_SHARED STV_DEFAULT"
__nv_reservedSMEM_offset_0_alias:
	.zero		0


//--------------------- .nv.global                --------------------------
	.section	.nv.global,"aw",@nobits
.nv.global:
	.type		_ZN57_INTERNAL_fd0236af_26_UnaryGeometricSinKernel_cu_a4d06c7b4cuda3std3__48in_placeE,@object
	.size		_ZN57_INTERNAL_fd0236af_26_UnaryGeometricSinKernel_cu_a4d06c7b4cuda3std3__48in_placeE,(_ZN57_INTERNAL_fd0236af_26_UnaryGeometricSinKernel_cu_a4d06c7b4cuda3std6ranges3__45__cpo8distanceE - _ZN57_INTERNAL_fd0236af_26_UnaryGeometricSinKernel_cu_a4d06c7b4cuda3std3__48in_placeE)
_ZN57_INTERNAL_fd0236af_26_UnaryGeometricSinKernel_cu_a4d06c7b4cuda3std3__48in_placeE:
	.zero		1
	.type		_ZN57_INTERNAL_fd0236af_26_UnaryGeometricSinKernel_cu_a4d06c7b4cuda3std6ranges3__45__cpo8distanceE,@object
	.size		_ZN57_INTERNAL_fd0236af_26_UnaryGeometricSinKernel_cu_a4d06c7b4cuda3std6ranges3__45__cpo8distanceE,(_ZN57_INTERNAL_fd0236af_26_UnaryGeometricSinKernel_cu_a4d06c7b4cuda3std3__45__cpo6cbeginE - _ZN57_INTERNAL_fd0236af_26_UnaryGeometricSinKernel_cu_a4d06c7b4cuda3std6ranges3__45__cpo8distanceE)
_ZN57_INTERNAL_fd0236af_26_UnaryGeometricSinKernel_cu_a4d06c7b4cuda3std6ranges3__45__cpo8distanceE:
	.zero		1
	.type		_ZN57_INTERNAL_fd0236af_26_UnaryGeometricSinKernel_cu_a4d06c7b4cuda3std3__45__cpo6cbeginE,@object
	.size		_ZN57_INTERNAL_fd0236af_26_UnaryGeometricSinKernel_cu_a4d06c7b4cuda3std3__45__cpo6cbeginE,(_ZN57_INTERNAL_fd0236af_26_UnaryGeometricSinKernel_cu_a4d06c7b4cuda3std6ranges3__45__cpo7advanceE - _ZN57_INTERNAL_fd0236af_26_UnaryGeometricSinKernel_cu_a4d06c7b4cuda3std3__45__cpo6cbeginE)
_ZN57_INTERNAL_fd0236af_26_UnaryGeometricSinKernel_cu_a4d06c7b4cuda3std3__45__cpo6cbeginE:
	.zero		1
	.type		_ZN57_INTERNAL_fd0236af_26_UnaryGeometricSinKernel_cu_a4d06c7b4cuda3std6ranges3__45__cpo7advanceE,@object
	.size		_ZN57_INTERNAL_fd0236af_26_UnaryGeometricSinKernel_cu_a4d06c7b4cuda3std6ranges3__45__cpo7advanceE,(_ZN57_INTERNAL_fd0236af_26_UnaryGeometricSinKernel_cu_a4d06c7b4cuda3std3__45__cpo7crbeginE - _ZN57_INTERNAL_fd0236af_26_UnaryGeometricSinKernel_cu_a4d06c7b4cuda3std6ranges3__45__cpo7advanceE)
_ZN57_INTERNAL_fd0236af_26_UnaryGeometricSinKernel_cu_a4d06c7b4cuda3std6ranges3__45__cpo7advanceE:
	.zero		1
	.type		_ZN57_INTERNAL_fd0236af_26_UnaryGeometricSinKernel_cu_a4d06c7b4cuda3std3__45__cpo7crbeginE,@object
	.size		_ZN57_INTERNAL_fd0236af_26_UnaryGeometricSinKernel_cu_a4d06c7b4cuda3std3__45__cpo7crbeginE,(_ZN57_INTERNAL_fd0236af_26_UnaryGeometricSinKernel_cu_a4d06c7b4cuda3std6ranges3__45__cpo4dataE - _ZN57_INTERNAL_fd0236af_26_UnaryGeometricSinKernel_cu_a4d06c7b4cuda3std3__45__cpo7crbeginE)
_ZN57_INTERNAL_fd0236af_26_UnaryGeometricSinKernel_cu_a4d06c7b4cuda3std3__45__cpo7crbeginE:
	.zero		1
	.type		_ZN57_INTERNAL_fd0236af_26_UnaryGeometricSinKernel_cu_a4d06c7b4cuda3std6ranges3__45__cpo4dataE,@object
	.size		_ZN57_INTERNAL_fd0236af_26_UnaryGeometricSinKernel_cu_a4d06c7b4cuda3std6ranges3__45__cpo4dataE,(_ZN57_INTERNAL_fd0236af_26_UnaryGeometricSinKernel_cu_a4d06c7b4cuda3std6ranges3__45__cpo5beginE - _ZN57_INTERNAL_fd0236af_26_UnaryGeometricSinKernel_cu_a4d06c7b4cuda3std6ranges3__45__cpo4dataE)
_ZN57_INTERNAL_fd0236af_26_UnaryGeometricSinKernel_cu_a4d06c7b4cuda3std6ranges3__45__cpo4dataE:
	.zero		1
	.type		_ZN57_INTERNAL_fd0236af_26_UnaryGeometricSinKernel_cu_a4d06c7b4cuda3std6ranges3__45__cpo5beginE,@object
	.size		_ZN57_INTERNAL_fd0236af_26_UnaryGeometricSinKernel_cu_a4d06c7b4cuda3std6ranges3__45__cpo5beginE,(_ZN57_INTERNAL_fd0236af_26_UnaryGeometricSinKernel_cu_a4d06c7b4cuda3std3__459_GLOBAL__N__fd0236af_26_UnaryGeometricSinKernel_cu_a4d06c7b6ignoreE - _ZN57_INTERNAL_fd0236af_26_UnaryGeometricSinKernel_cu_a4d06c7b4cuda3std6ranges3__45__cpo5beginE)
_ZN57_INTERNAL_fd0236af_26_UnaryGeometricSinKernel_cu_a4d06c7b4cuda3std6ranges3__45__cpo5beginE:
	.zero		1
	.type		_ZN57_INTERNAL_fd0236af_26_UnaryGeometricSinKernel_cu_a4d06c7b4cuda3std3__459_GLOBAL__N__fd0236af_26_UnaryGeometricSinKernel_cu_a4d06c7b6ignoreE,@object
	.size		_ZN57_INTERNAL_fd0236af_26_UnaryGeometricSinKernel_cu_a4d06c7b4cuda3std3__459_GLOBAL__N__fd0236af_26_UnaryGeometricSinKernel_cu_a4d06c7b6ignoreE,(_ZN57_INTERNAL_fd0236af_26_UnaryGeometricSinKernel_cu_a4d06c7b4cuda3std6ranges3__45__cpo4sizeE - _ZN57_INTERNAL_fd0236af_26_UnaryGeometricSinKernel_cu_a4d06c7b4cuda3std3__459_GLOBAL__N__fd0236af_26_UnaryGeometricSinKernel_cu_a4d06c7b6ignoreE)
_ZN57_INTERNAL_fd0236af_26_UnaryGeometricSinKernel_cu_a4d06c7b4cuda3std3__459_GLOBAL__N__fd0236af_26_UnaryGeometricSinKernel_cu_a4d06c7b6ignoreE:
	.zero		1
	.type		_ZN57_INTERNAL_fd0236af_26_UnaryGeometricSinKernel_cu_a4d06c7b4cuda3std6ranges3__45__cpo4sizeE,@object
	.size		_ZN57_INTERNAL_fd0236af_26_UnaryGeometricSinKernel_cu_a4d06c7b4cuda3std6ranges3__45__cpo4sizeE,(_ZN57_INTERNAL_fd0236af_26_UnaryGeometricSinKernel_cu_a4d06c7b4cuda3std3__45__cpo5beginE - _ZN57_INTERNAL_fd0236af_26_UnaryGeometricSinKernel_cu_a4d06c7b4cuda3std6ranges3__45__cpo4sizeE)
_ZN57_INTERNAL_fd0236af_26_UnaryGeometricSinKernel_cu_a4d06c7b4cuda3std6ranges3__45__cpo4sizeE:
	.zero		1
	.type		_ZN57_INTERNAL_fd0236af_26_UnaryGeometricSinKernel_cu_a4d06c7b4cuda3std3__45__cpo5beginE,@object
	.size		_ZN57_INTERNAL_fd0236af_26_UnaryGeometricSinKernel_cu_a4d06c7b4cuda3std3__45__cpo5beginE,(_ZN57_INTERNAL_fd0236af_26_UnaryGeometricSinKernel_cu_a4d06c7b4cuda3std6ranges3__45__cpo6cbeginE - _ZN57_INTERNAL_fd0236af_26_UnaryGeometricSinKernel_cu_a4d06c7b4cuda3std3__45__cpo5beginE)
_ZN57_INTERNAL_fd0236af_26_UnaryGeometricSinKernel_cu_a4d06c7b4cuda3std3__45__cpo5beginE:
	.zero		1
	.type		_ZN57_INTERNAL_fd0236af_26_UnaryGeometricSinKernel_cu_a4d06c7b4cuda3std6ranges3__45__cpo6cbeginE,@object
	.size		_ZN57_INTERNAL_fd0236af_26_UnaryGeometricSinKernel_cu_a4d06c7b4cuda3std6ranges3__45__cpo6cbeginE,(_ZN57_INTERNAL_fd0236af_26_UnaryGeometricSinKernel_cu_a4d06c7b4cuda3std3__45__cpo6rbeginE - _ZN57_INTERNAL_fd0236af_26_UnaryGeometricSinKernel_cu_a4d06c7b4cuda3std6ranges3__45__cpo6cbeginE)
_ZN57_INTERNAL_fd0236af_26_UnaryGeometricSinKernel_cu_a4d06c7b4cuda3std6ranges3__45__cpo6cbeginE:
	.zero		1
	.type		_ZN57_INTERNAL_fd0236af_26_UnaryGeometricSinKernel_cu_a4d06c7b4cuda3std3__45__cpo6rbeginE,@object
	.size		_ZN57_INTERNAL_fd0236af_26_UnaryGeometricSinKernel_cu_a4d06c7b4cuda3std3__45__cpo6rbeginE,(_ZN57_INTERNAL_fd0236af_26_UnaryGeometricSinKernel_cu_a4d06c7b4cuda3std6ranges3__45__cpo4nextE - _ZN57_INTERNAL_fd0236af_26_UnaryGeometricSinKernel_cu_a4d06c7b4cuda3std3__45__cpo6rbeginE)
_ZN57_INTERNAL_fd0236af_26_UnaryGeometricSinKernel_cu_a4d06c7b4cuda3std3__45__cpo6rbeginE:
	.zero		1
	.type		_ZN57_INTERNAL_fd0236af_26_UnaryGeometricSinKernel_cu_a4d06c7b4cuda3std6ranges3__45__cpo4nextE,@object
	.size		_ZN57_INTERNAL_fd0236af_26_UnaryGeometricSinKernel_cu_a4d06c7b4cuda3std6ranges3__45__cpo4nextE,(_ZN57_INTERNAL_fd0236af_26_UnaryGeometricSinKernel_cu_a4d06c7b4cuda3std6ranges3__45__cpo4swapE - _ZN57_INTERNAL_fd0236af_26_UnaryGeometricSinKernel_cu_a4d06c7b4cuda3std6ranges3__45__cpo4nextE)
_ZN57_INTERNAL_fd0236af_26_UnaryGeometricSinKernel_cu_a4d06c7b4cuda3std6ranges3__45__cpo4nextE:
	.zero		1
	.type		_ZN57_INTERNAL_fd0236af_26_UnaryGeometricSinKernel_cu_a4d06c7b4cuda3std6ranges3__45__cpo4swapE,@object
	.size		_ZN57_INTERNAL_fd0236af_26_UnaryGeometricSinKernel_cu_a4d06c7b4cuda3std6ranges3__45__cpo4swapE,(_ZN57_INTERNAL_fd0236af_26_UnaryGeometricSinKernel_cu_a4d06c7b4cuda3std3__420unreachable_sentinelE - _ZN57_INTERNAL_fd0236af_26_UnaryGeometricSinKernel_cu_a4d06c7b4cuda3std6ranges3__45__cpo4swapE)
_ZN57_INTERNAL_fd0236af_26_UnaryGeometricSinKernel_cu_a4d06c7b4cuda3std6ranges3__45__cpo4swapE:
	.zero		1
	.type		_ZN57_INTERNAL_fd0236af_26_UnaryGeometricSinKernel_cu_a4d06c7b4cuda3std3__420unreachable_sentinelE,@object
	.size		_ZN57_INTERNAL_fd0236af_26_UnaryGeometricSinKernel_cu_a4d06c7b4cuda3std3__420unreachable_sentinelE,(_ZN57_INTERNAL_fd0236af_26_UnaryGeometricSinKernel_cu_a4d06c7b6thrust23THRUST_300001_SM_900_NS6system6detail10sequential3seqE - _ZN57_INTERNAL_fd0236af_26_UnaryGeometricSinKernel_cu_a4d06c7b4cuda3std3__420unreachable_sentinelE)
_ZN57_INTERNAL_fd0236af_26_UnaryGeometricSinKernel_cu_a4d06c7b4cuda3std3__420unreachable_sentinelE:
	.zero		1
	.type		_ZN57_INTERNAL_fd0236af_26_UnaryGeometricSinKernel_cu_a4d06c7b6thrust23THRUST_300001_SM_900_NS6system6detail10sequential3seqE,@object
	.size		_ZN57_INTERNAL_fd0236af_26_UnaryGeometricSinKernel_cu_a4d06c7b6thrust23THRUST_300001_SM_900_NS6system6detail10sequential3seqE,(_ZN57_INTERNAL_fd0236af_26_UnaryGeometricSinKernel_cu_a4d06c7b4cuda3std3__45__cpo4cendE - _ZN57_INTERNAL_fd0236af_26_UnaryGeometricSinKernel_cu_a4d06c7b6thrust23THRUST_300001_SM_900_NS6system6detail10sequential3seqE)
_ZN57_INTERNAL_fd0236af_26_UnaryGeometricSinKernel_cu_a4d06c7b6thrust23THRUST_300001_SM_900_NS6system6detail10sequential3seqE:
	.zero		1
	.type		_ZN57_INTERNAL_fd0236af_26_UnaryGeometricSinKernel_cu_a4d06c7b4cuda3std3__45__cpo4cendE,@object
	.size		_ZN57_INTERNAL_fd0236af_26_UnaryGeometricSinKernel_cu_a4d06c7b4cuda3std3__45__cpo4cendE,(_ZN57_INTERNAL_fd0236af_26_UnaryGeometricSinKernel_cu_a4d06c7b4cuda3std6ranges3__45__cpo9iter_swapE - _ZN57_INTERNAL_fd0236af_26_UnaryGeometricSinKernel_cu_a4d06c7b4cuda3std3__45__cpo4cendE)
_ZN57_INTERNAL_fd0236af_26_UnaryGeometricSinKernel_cu_a4d06c7b4cuda3std3__45__cpo4cendE:
	.zero		1
	.type		_ZN57_INTERNAL_fd0236af_26_UnaryGeometricSinKernel_cu_a4d06c7b4cuda3std6ranges3__45__cpo9iter_swapE,@object
	.size		_ZN57_INTERNAL_fd0236af_26_UnaryGeometricSinKernel_cu_a4d06c7b4cuda3std6ranges3__45__cpo9iter_swapE,(_ZN57_INTERNAL_fd0236af_26_UnaryGeometricSinKernel_cu_a4d06c7b4cuda3std3__45__cpo5crendE - _ZN57_INTERNAL_fd0236af_26_UnaryGeometricSinKernel_cu_a4d06c7b4cuda3std6ranges3__45__cpo9iter_swapE)
_ZN57_INTERNAL_fd0236af_26_UnaryGeometricSinKernel_cu_a4d06c7b4cuda3std6ranges3__45__cpo9iter_swapE:
	.zero		1
	.type		_ZN57_INTERNAL_fd0236af_26_UnaryGeometricSinKernel_cu_a4d06c7b4cuda3std3__45__cpo5crendE,@object
	.size		_ZN57_INTERNAL_fd0236af_26_UnaryGeometricSinKernel_cu_a4d06c7b4cuda3std3__45__cpo5crendE,(_ZN57_INTERNAL_fd0236af_26_UnaryGeometricSinKernel_cu_a4d06c7b4cuda3std6ranges3__45__cpo5cdataE - _ZN57_INTERNAL_fd0236af_26_UnaryGeometricSinKernel_cu_a4d06c7b4cuda3std3__45__cpo5crendE)
_ZN57_INTERNAL_fd0236af_26_UnaryGeometricSinKernel_cu_a4d06c7b4cuda3std3__45__cpo5crendE:
	.zero		1
	.type		_ZN57_INTERNAL_fd0236af_26_UnaryGeometricSinKernel_cu_a4d06c7b4cuda3std6ranges3__45__cpo5cdataE,@object
	.size		_ZN57_INTERNAL_fd0236af_26_UnaryGeometricSinKernel_cu_a4d06c7b4cuda3std6ranges3__45__cpo5cdataE,(_ZN57_INTERNAL_fd0236af_26_UnaryGeometricSinKernel_cu_a4d06c7b4cuda3std6ranges3__45__cpo3endE - _ZN57_INTERNAL_fd0236af_26_UnaryGeometricSinKernel_cu_a4d06c7b4cuda3std6ranges3__45__cpo5cdataE)
_ZN57_INTERNAL_fd0236af_26_UnaryGeometricSinKernel_cu_a4d06c7b4cuda3std6ranges3__45__cpo5cdataE:
	.zero		1
	.type		_ZN57_INTERNAL_fd0236af_26_UnaryGeometricSinKernel_cu_a4d06c7b4cuda3std6ranges3__45__cpo3endE,@object
	.size		_ZN57_INTERNAL_fd0236af_26_UnaryGeometricSinKernel_cu_a4d06c7b4cuda3std6ranges3__45__cpo3endE,(_ZN57_INTERNAL_fd0236af_26_UnaryGeometricSinKernel_cu_a4d06c7b4cuda3std3__419piecewise_constructE - _ZN57_INTERNAL_fd0236af_26_UnaryGeometricSinKernel_cu_a4d06c7b4cuda3std6ranges3__45__cpo3endE)
_ZN57_INTERNAL_fd0236af_26_UnaryGeometricSinKernel_cu_a4d06c7b4cuda3std6ranges3__45__cpo3endE:
	.zero		1
	.type		_ZN57_INTERNAL_fd0236af_26_UnaryGeometricSinKernel_cu_a4d06c7b4cuda3std3__419piecewise_constructE,@object
	.size		_ZN57_INTERNAL_fd0236af_26_UnaryGeometricSinKernel_cu_a4d06c7b4cuda3std3__419piecewise_constructE,(_ZN57_INTERNAL_fd0236af_26_UnaryGeometricSinKernel_cu_a4d06c7b4cuda3std6ranges3__45__cpo5ssizeE - _ZN57_INTERNAL_fd0236af_26_UnaryGeometricSinKernel_cu_a4d06c7b4cuda3std3__419piecewise_constructE)
_ZN57_INTERNAL_fd0236af_26_UnaryGeometricSinKernel_cu_a4d06c7b4cuda3std3__419piecewise_constructE:
	.zero		1
	.type		_ZN57_INTERNAL_fd0236af_26_UnaryGeometricSinKernel_cu_a4d06c7b4cuda3std6ranges3__45__cpo5ssizeE,@object
	.size		_ZN57_INTERNAL_fd0236af_26_UnaryGeometricSinKernel_cu_a4d06c7b4cuda3std6ranges3__45__cpo5ssizeE,(_ZN57_INTERNAL_fd0236af_26_UnaryGeometricSinKernel_cu_a4d06c7b4cuda3std3__45__cpo3endE - _ZN57_INTERNAL_fd0236af_26_UnaryGeometricSinKernel_cu_a4d06c7b4cuda3std6ranges3__45__cpo5ssizeE)
_ZN57_INTERNAL_fd0236af_26_UnaryGeometricSinKernel_cu_a4d06c7b4cuda3std6ranges3__45__cpo5ssizeE:
	.zero		1
	.type		_ZN57_INTERNAL_fd0236af_26_UnaryGeometricSinKernel_cu_a4d06c7b4cuda3std3__45__cpo3endE,@object
	.size		_ZN57_INTERNAL_fd0236af_26_UnaryGeometricSinKernel_cu_a4d06c7b4cuda3std3__45__cpo3endE,(_ZN57_INTERNAL_fd0236af_26_UnaryGeometricSinKernel_cu_a4d06c7b4cuda3std6ranges3__45__cpo4cendE - _ZN57_INTERNAL_fd0236af_26_UnaryGeometricSinKernel_cu_a4d06c7b4cuda3std3__45__cpo3endE)
_ZN57_INTERNAL_fd0236af_26_UnaryGeometricSinKernel_cu_a4d06c7b4cuda3std3__45__cpo3endE:
	.zero		1
	.type		_ZN57_INTERNAL_fd0236af_26_UnaryGeometricSinKernel_cu_a4d06c7b4cuda3std6ranges3__45__cpo4cendE,@object
	.size		_ZN57_INTERNAL_fd0236af_26_UnaryGeometricSinKernel_cu_a4d06c7b4cuda3std6ranges3__45__cpo4cendE,(_ZN57_INTERNAL_fd0236af_26_UnaryGeometricSinKernel_cu_a4d06c7b4cuda3std3__45__cpo4rendE - _ZN57_INTERNAL_fd0236af_26_UnaryGeometricSinKernel_cu_a4d06c7b4cuda3std6ranges3__45__cpo4cendE)
_ZN57_INTERNAL_fd0236af_26_UnaryGeometricSinKernel_cu_a4d06c7b4cuda3std6ranges3__45__cpo4cendE:
	.zero		1
	.type		_ZN57_INTERNAL_fd0236af_26_UnaryGeometricSinKernel_cu_a4d06c7b4cuda3std3__45__cpo4rendE,@object
	.size		_ZN57_INTERNAL_fd0236af_26_UnaryGeometricSinKernel_cu_a4d06c7b4cuda3std3__45__cpo4rendE,(_ZN57_INTERNAL_fd0236af_26_UnaryGeometricSinKernel_cu_a4d06c7b4cuda3std6ranges3__45__cpo4prevE - _ZN57_INTERNAL_fd0236af_26_UnaryGeometricSinKernel_cu_a4d06c7b4cuda3std3__45__cpo4rendE)
_ZN57_INTERNAL_fd0236af_26_UnaryGeometricSinKernel_cu_a4d06c7b4cuda3std3__45__cpo4rendE:
	.zero		1
	.type		_ZN57_INTERNAL_fd0236af_26_UnaryGeometricSinKernel_cu_a4d06c7b4cuda3std6ranges3__45__cpo4prevE,@object
	.size		_ZN57_INTERNAL_fd0236af_26_UnaryGeometricSinKernel_cu_a4d06c7b4cuda3std6ranges3__45__cpo4prevE,(_ZN57_INTERNAL_fd0236af_26_UnaryGeometricSinKernel_cu_a4d06c7b4cuda3std6ranges3__45__cpo9iter_moveE - _ZN57_INTERNAL_fd0236af_26_UnaryGeometricSinKernel_cu_a4d06c7b4cuda3std6ranges3__45__cpo4prevE)
_ZN57_INTERNAL_fd0236af_26_UnaryGeometricSinKernel_cu_a4d06c7b4cuda3std6ranges3__45__cpo4prevE:
	.zero		1
	.type		_ZN57_INTERNAL_fd0236af_26_UnaryGeometricSinKernel_cu_a4d06c7b4cuda3std6ranges3__45__cpo9iter_moveE,@object
	.size		_ZN57_INTERNAL_fd0236af_26_UnaryGeometricSinKernel_cu_a4d06c7b4cuda3std6ranges3__45__cpo9iter_moveE,(.L_21 - _ZN57_INTERNAL_fd0236af_26_UnaryGeometricSinKernel_cu_a4d06c7b4cuda3std6ranges3__45__cpo9iter_moveE)
_ZN57_INTERNAL_fd0236af_26_UnaryGeometricSinKernel_cu_a4d06c7b4cuda3std6ranges3__45__cpo9iter_moveE:
	.zero		1
.L_21:


//--------------------- .nv.constant0._ZN2at6native18elementwise_kernelILi128ELi4EZNS0_15gpu_kernel_implIZZZNS0_15sin_kernel_cudaERNS_18TensorIteratorBaseEENKUlvE0_clEvENKUlvE2_clEvEUlN3c108BFloat16EE_EEvS4_RKT_EUliE_EEviT1_ --------------------------
	.section	.nv.constant0._ZN2at6native18elementwise_kernelILi128ELi4EZNS0_15gpu_kernel_implIZZZNS0_15sin_kernel_cudaERNS_18TensorIteratorBaseEENKUlvE0_clEvENKUlvE2_clEvEUlN3c108BFloat16EE_EEvS4_RKT_EUliE_EEviT1_,"a",@progbits
	.sectionflags	@""
	.align	4
.nv.constant0._ZN2at6native18elementwise_kernelILi128ELi4EZNS0_15gpu_kernel_implIZZZNS0_15sin_kernel_cudaERNS_18TensorIteratorBaseEENKUlvE0_clEvENKUlvE2_clEvEUlN3c108BFloat16EE_EEvS4_RKT_EUliE_EEviT1_:
	.zero		1072


//--------------------- .nv.constant0._ZN2at6native27unrolled_elementwise_kernelIZZZNS0_15sin_kernel_cudaERNS_18TensorIteratorBaseEENKUlvE0_clEvENKUlvE2_clEvEUlN3c108BFloat16EE_St5arrayIPcLm2EELi4E23TrivialOffsetCalculatorILi1EjESD_NS0_6memory12LoadWithCastILi1EEENSE_13StoreWithCastILi1EEEEEviT_T0_T2_T3_T4_T5_ --------------------------
	.section	.nv.constant0._ZN2at6native27unrolled_elementwise_kernelIZZZNS0_15sin_kernel_cudaERNS_18TensorIteratorBaseEENKUlvE0_clEvENKUlvE2_clEvEUlN3c108BFloat16EE_St5arrayIPcLm2EELi4E23TrivialOffsetCalculatorILi1EjESD_NS0_6memory12LoadWithCastILi1EEENSE_13StoreWithCastILi1EEEEEviT_T0_T2_T3_T4_T5_,"a",@progbits
	.sectionflags	@""
	.align	4
.nv.constant0._ZN2at6native27unrolled_elementwise_kernelIZZZNS0_15sin_kernel_cudaERNS_18TensorIteratorBaseEENKUlvE0_clEvENKUlvE2_clEvEUlN3c108BFloat16EE_St5arrayIPcLm2EELi4E23TrivialOffsetCalculatorILi1EjESD_NS0_6memory12LoadWithCastILi1EEENSE_13StoreWithCastILi1EEEEEviT_T0_T2_T3_T4_T5_:
	.zero		572


//--------------------- .nv.constant0._ZN2at6native18elementwise_kernelILi128ELi4EZNS0_22gpu_kernel_impl_nocastIZZZNS0_15sin_kernel_cudaERNS_18TensorIteratorBaseEENKUlvE0_clEvENKUlvE2_clEvEUlN3c108BFloat16EE_EEvS4_RKT_EUliE_EEviT1_ --------------------------
	.section	.nv.constant0._ZN2at6native18elementwise_kernelILi128ELi4EZNS0_22gpu_kernel_impl_nocastIZZZNS0_15sin_kernel_cudaERNS_18TensorIteratorBaseEENKUlvE0_clEvENKUlvE2_clEvEUlN3c108BFloat16EE_EEvS4_RKT_EUliE_EEviT1_,"a",@progbits
	.sectionflags	@""
	.align	4
.nv.constant0._ZN2at6native18elementwise_kernelILi128ELi4EZNS0_22gpu_kernel_impl_nocastIZZZNS0_15sin_kernel_cudaERNS_18TensorIteratorBaseEENKUlvE0_clEvENKUlvE2_clEvEUlN3c108BFloat16EE_EEvS4_RKT_EUliE_EEviT1_:
	.zero		1072


//--------------------- .nv.constant0._ZN2at6native27unrolled_elementwise_kernelIZZZNS0_15sin_kernel_cudaERNS_18TensorIteratorBaseEENKUlvE0_clEvENKUlvE2_clEvEUlN3c108BFloat16EE_St5arrayIPcLm2EELi4E23TrivialOffsetCalculatorILi1EjESD_NS0_6memory15LoadWithoutCastENSE_16StoreWithoutCastEEEviT_T0_T2_T3_T4_T5_ --------------------------
	.section	.nv.constant0._ZN2at6native27unrolled_elementwise_kernelIZZZNS0_15sin_kernel_cudaERNS_18TensorIteratorBaseEENKUlvE0_clEvENKUlvE2_clEvEUlN3c108BFloat16EE_St5arrayIPcLm2EELi4E23TrivialOffsetCalculatorILi1EjESD_NS0_6memory15LoadWithoutCastENSE_16StoreWithoutCastEEEviT_T0_T2_T3_T4_T5_,"a",@progbits
	.sectionflags	@""
	.align	4
.nv.constant0._ZN2at6native27unrolled_elementwise_kernelIZZZNS0_15sin_kernel_cudaERNS_18TensorIteratorBaseEENKUlvE0_clEvENKUlvE2_clEvEUlN3c108BFloat16EE_St5arrayIPcLm2EELi4E23TrivialOffsetCalculatorILi1EjESD_NS0_6memory15LoadWithoutCastENSE_16StoreWithoutCastEEEviT_T0_T2_T3_T4_T5_:
	.zero		556


//--------------------- .nv.constant0._ZN2at6native29vectorized_elementwise_kernelILi2EZZZNS0_15sin_kernel_cudaERNS_18TensorIteratorBaseEENKUlvE0_clEvENKUlvE2_clEvEUlN3c108BFloat16EE_St5arrayIPcLm2EEEEviT0_T1_ --------------------------
	.section	.nv.constant0._ZN2at6native29vectorized_elementwise_kernelILi2EZZZNS0_15sin_kernel_cudaERNS_18TensorIteratorBaseEENKUlvE0_clEvENKUlvE2_clEvEUlN3c108BFloat16EE_St5arrayIPcLm2EEEEviT0_T1_,"a",@progbits
	.sectionflags	@""
	.align	4
.nv.constant0._ZN2at6native29vectorized_elementwise_kernelILi2EZZZNS0_15sin_kernel_cudaERNS_18TensorIteratorBaseEENKUlvE0_clEvENKUlvE2_clEvEUlN3c108BFloat16EE_St5arrayIPcLm2EEEEviT0_T1_:
	.zero		552


//--------------------- .nv.constant0._ZN2at6native29vectorized_elementwise_kernelILi4EZZZNS0_15sin_kernel_cudaERNS_18TensorIteratorBaseEENKUlvE0_clEvENKUlvE2_clEvEUlN3c108BFloat16EE_St5arrayIPcLm2EEEEviT0_T1_ --------------------------
	.section	.nv.constant0._ZN2at6native29vectorized_elementwise_kernelILi4EZZZNS0_15sin_kernel_cudaERNS_18TensorIteratorBaseEENKUlvE0_clEvENKUlvE2_clEvEUlN3c108BFloat16EE_St5arrayIPcLm2EEEEviT0_T1_,"a",@progbits
	.sectionflags	@""
	.align	4
.nv.constant0._ZN2at6native29vectorized_elementwise_kernelILi4EZZZNS0_15sin_kernel_cudaERNS_18TensorIteratorBaseEENKUlvE0_clEvENKUlvE2_clEvEUlN3c108BFloat16EE_St5arrayIPcLm2EEEEviT0_T1_:
	.zero		552


//--------------------- .nv.constant0._ZN2at6native29vectorized_elementwise_kernelILi8EZZZNS0_15sin_kernel_cudaERNS_18TensorIteratorBaseEENKUlvE0_clEvENKUlvE2_clEvEUlN3c108BFloat16EE_St5arrayIPcLm2EEEEviT0_T1_ --------------------------
	.section	.nv.constant0._ZN2at6native29vectorized_elementwise_kernelILi8EZZZNS0_15sin_kernel_cudaERNS_18TensorIteratorBaseEENKUlvE0_clEvENKUlvE2_clEvEUlN3c108BFloat16EE_St5arrayIPcLm2EEEEviT0_T1_,"a",@progbits
	.sectionflags	@""
	.align	4
.nv.constant0._ZN2at6native29vectorized_elementwise_kernelILi8EZZZNS0_15sin_kernel_cudaERNS_18TensorIteratorBaseEENKUlvE0_clEvENKUlvE2_clEvEUlN3c108BFloat16EE_St5arrayIPcLm2EEEEviT0_T1_:
	.zero		552


//--------------------- .nv.constant0._ZN2at6native18elementwise_kernelILi128ELi4EZNS0_15gpu_kernel_implIZZZNS0_15sin_kernel_cudaERNS_18TensorIteratorBaseEENKUlvE0_clEvENKUlvE1_clEvEUlN3c104HalfEE_EEvS4_RKT_EUliE_EEviT1_ --------------------------
	.section	.nv.constant0._ZN2at6native18elementwise_kernelILi128ELi4EZNS0_15gpu_kernel_implIZZZNS0_15sin_kernel_cudaERNS_18TensorIteratorBaseEENKUlvE0_clEvENKUlvE1_clEvEUlN3c104HalfEE_EEvS4_RKT_EUliE_EEviT1_,"a",@progbits
	.sectionflags	@""
	.align	4
.nv.constant0._ZN2at6native18elementwise_kernelILi128ELi4EZNS0_15gpu_kernel_implIZZZNS0_15sin_kernel_cudaERNS_18TensorIteratorBaseEENKUlvE0_clEvENKUlvE1_clEvEUlN3c104HalfEE_EEvS4_RKT_EUliE_EEviT1_:
	.zero		1072


//--------------------- .nv.constant0._ZN2at6native27unrolled_elementwise_kernelIZZZNS0_15sin_kernel_cudaERNS_18TensorIteratorBaseEENKUlvE0_clEvENKUlvE1_clEvEUlN3c104HalfEE_St5arrayIPcLm2EELi4E23TrivialOffsetCalculatorILi1EjESD_NS0_6memory12LoadWithCastILi1EEENSE_13StoreWithCastILi1EEEEEviT_T0_T2_T3_T4_T5_ --------------------------
	.section	.nv.constant0._ZN2at6native27unrolled_elementwise_kernelIZZZNS0_15sin_kernel_cudaERNS_18TensorIteratorBaseEENKUlvE0_clEvENKUlvE1_clEvEUlN3c104HalfEE_St5arrayIPcLm2EELi4E23TrivialOffsetCalculatorILi1EjESD_NS0_6memory12LoadWithCastILi1EEENSE_13StoreWithCastILi1EEEEEviT_T0_T2_T3_T4_T5_,"a",@progbits
	.sectionflags	@""
	.align	4
.nv.constant0._ZN2at6native27unrolled_elementwise_kernelIZZZNS0_15sin_kernel_cudaERNS_18TensorIteratorBaseEENKUlvE0_clEvENKUlvE1_clEvEUlN3c104HalfEE_St5arrayIPcLm2EELi4E23TrivialOffsetCalculatorILi1EjESD_NS0_6memory12LoadWithCastILi1EEENSE_13StoreWithCastILi1EEEEEviT_T0_T2_T3_T4_T5_:
	.zero		572


//--------------------- .nv.constant0._ZN2at6native18elementwise_kernelILi128ELi4EZNS0_22gpu_kernel_impl_nocastIZZZNS0_15sin_kernel_cudaERNS_18TensorIteratorBaseEENKUlvE0_clEvENKUlvE1_clEvEUlN3c104HalfEE_EEvS4_RKT_EUliE_EEviT1_ --------------------------
	.section	.nv.constant0._ZN2at6native18elementwise_kernelILi128ELi4EZNS0_22gpu_kernel_impl_nocastIZZZNS0_15sin_kernel_cudaERNS_18TensorIteratorBaseEENKUlvE0_clEvENKUlvE1_clEvEUlN3c104HalfEE_EEvS4_RKT_EUliE_EEviT1_,"a",@progbits
	.sectionflags	@""
	.align	4
.nv.constant0._ZN2at6native18elementwise_kernelILi128ELi4EZNS0_22gpu_kernel_impl_nocastIZZZNS0_15sin_kernel_cudaERNS_18TensorIteratorBaseEENKUlvE0_clEvENKUlvE1_clEvEUlN3c104HalfEE_EEvS4_RKT_EUliE_EEviT1_:
	.zero		1072


//--------------------- .nv.constant0._ZN2at6native27unrolled_elementwise_kernelIZZZNS0_15sin_kernel_cudaERNS_18TensorIteratorBaseEENKUlvE0_clEvENKUlvE1_clEvEUlN3c104HalfEE_St5arrayIPcLm2EELi4E23TrivialOffsetCalculatorILi1EjESD_NS0_6memory15LoadWithoutCastENSE_16StoreWithoutCastEEEviT_T0_T2_T3_T4_T5_ --------------------------
	.section	.nv.constant0._ZN2at6native27unrolled_elementwise_kernelIZZZNS0_15sin_kernel_cudaERNS_18TensorIteratorBaseEENKUlvE0_clEvENKUlvE1_clEvEUlN3c104HalfEE_St5arrayIPcLm2EELi4E23TrivialOffsetCalculatorILi1EjESD_NS0_6memory15LoadWithoutCastENSE_16StoreWithoutCastEEEviT_T0_T2_T3_T4_T5_,"a",@progbits
	.sectionflags	@""
	.align	4
.nv.constant0._ZN2at6native27unrolled_elementwise_kernelIZZZNS0_15sin_kernel_cudaERNS_18TensorIteratorBaseEENKUlvE0_clEvENKUlvE1_clEvEUlN3c104HalfEE_St5arrayIPcLm2EELi4E23TrivialOffsetCalculatorILi1EjESD_NS0_6memory15LoadWithoutCastENSE_16StoreWithoutCastEEEviT_T0_T2_T3_T4_T5_:
	.zero		556


//--------------------- .nv.constant0._ZN2at6native29vectorized_elementwise_kernelILi2EZZZNS0_15sin_kernel_cudaERNS_18TensorIteratorBaseEENKUlvE0_clEvENKUlvE1_clEvEUlN3c104HalfEE_St5arrayIPcLm2EEEEviT0_T1_ --------------------------
	.section	.nv.constant0._ZN2at6native29vectorized_elementwise_kernelILi2EZZZNS0_15sin_kernel_cudaERNS_18TensorIteratorBaseEENKUlvE0_clEvENKUlvE1_clEvEUlN3c104HalfEE_St5arrayIPcLm2EEEEviT0_T1_,"a",@progbits
	.sectionflags	@""
	.align	4
.nv.constant0._ZN2at6native29vectorized_elementwise_kernelILi2EZZZNS0_15sin_kernel_cudaERNS_18TensorIteratorBaseEENKUlvE0_clEvENKUlvE1_clEvEUlN3c104HalfEE_St5arrayIPcLm2EEEEviT0_T1_:
	.zero		552


//--------------------- .nv.constant0._ZN2at6native29vectorized_elementwise_kernelILi4EZZZNS0_15sin_kernel_cudaERNS_18TensorIteratorBaseEENKUlvE0_clEvENKUlvE1_clEvEUlN3c104HalfEE_St5arrayIPcLm2EEEEviT0_T1_ --------------------------
	.section	.nv.constant0._ZN2at6native29vectorized_elementwise_kernelILi4EZZZNS0_15sin_kernel_cudaERNS_18TensorIteratorBaseEENKUlvE0_clEvENKUlvE1_clEvEUlN3c104HalfEE_St5arrayIPcLm2EEEEviT0_T1_,"a",@progbits
	.sectionflags	@""
	.align	4
.nv.constant0._ZN2at6native29vectorized_elementwise_kernelILi4EZZZNS0_15sin_kernel_cudaERNS_18TensorIteratorBaseEENKUlvE0_clEvENKUlvE1_clEvEUlN3c104HalfEE_St5arrayIPcLm2EEEEviT0_T1_:
	.zero		552


//--------------------- .nv.constant0._ZN2at6native29vectorized_elementwise_kernelILi8EZZZNS0_15sin_kernel_cudaERNS_18TensorIteratorBaseEENKUlvE0_clEvENKUlvE1_clEvEUlN3c104HalfEE_St5arrayIPcLm2EEEEviT0_T1_ --------------------------
	.section	.nv.constant0._ZN2at6native29vectorized_elementwise_kernelILi8EZZZNS0_15sin_kernel_cudaERNS_18TensorIteratorBaseEENKUlvE0_clEvENKUlvE1_clEvEUlN3c104HalfEE_St5arrayIPcLm2EEEEviT0_T1_,"a",@progbits
	.sectionflags	@""
	.align	4
.nv.constant0._ZN2at6native29vectorized_elementwise_kernelILi8EZZZNS0_15sin_kernel_cudaERNS_18TensorIteratorBaseEENKUlvE0_clEvENKUlvE1_clEvEUlN3c104HalfEE_St5arrayIPcLm2EEEEviT0_T1_:
	.zero		552


//--------------------- .nv.constant0._ZN2at6native18elementwise_kernelILi128ELi4EZNS0_15gpu_kernel_implIZZZNS0_15sin_kernel_cudaERNS_18TensorIteratorBaseEENKUlvE0_clEvENKUlvE0_clEvEUlfE_EEvS4_RKT_EUliE_EEviT1_ --------------------------
	.section	.nv.constant0._ZN2at6native18elementwise_kernelILi128ELi4EZNS0_15gpu_kernel_implIZZZNS0_15sin_kernel_cudaERNS_18TensorIteratorBaseEENKUlvE0_clEvENKUlvE0_clEvEUlfE_EEvS4_RKT_EUliE_EEviT1_,"a",@progbits
	.sectionflags	@""
	.align	4
.nv.constant0._ZN2at6native18elementwise_kernelILi128ELi4EZNS0_15gpu_kernel_implIZZZNS0_15sin_kernel_cudaERNS_18TensorIteratorBaseEENKUlvE0_clEvENKUlvE0_clEvEUlfE_EEvS4_RKT_EUliE_EEviT1_:
	.zero		1072


//--------------------- .nv.constant0._ZN2at6native27unrolled_elementwise_kernelIZZZNS0_15sin_kernel_cudaERNS_18TensorIteratorBaseEENKUlvE0_clEvENKUlvE0_clEvEUlfE_St5arrayIPcLm2EELi4E23TrivialOffsetCalculatorILi1EjESB_NS0_6memory12LoadWithCastILi1EEENSC_13StoreWithCastILi1EEEEEviT_T0_T2_T3_T4_T5_ --------------------------
	.section	.nv.constant0._ZN2at6native27unrolled_elementwise_kernelIZZZNS0_15sin_kernel_cudaERNS_18TensorIteratorBaseEENKUlvE0_clEvENKUlvE0_clEvEUlfE_St5arrayIPcLm2EELi4E23TrivialOffsetCalculatorILi1EjESB_NS0_6memory12LoadWithCastILi1EEENSC_13StoreWithCastILi1EEEEEviT_T0_T2_T3_T4_T5_,"a",@progbits
	.sectionflags	@""
	.align	4
.nv.constant0._ZN2at6native27unrolled_elementwise_kernelIZZZNS0_15sin_kernel_cudaERNS_18TensorIteratorBaseEENKUlvE0_clEvENKUlvE0_clEvEUlfE_St5arrayIPcLm2EELi4E23TrivialOffsetCalculatorILi1EjESB_NS0_6memory12LoadWithCastILi1EEENSC_13StoreWithCastILi1EEEEEviT_T0_T2_T3_T4_T5_:
	.zero		572


//--------------------- .nv.constant0._ZN2at6native18elementwise_kernelILi128ELi2EZNS0_22gpu_kernel_impl_nocastIZZZNS0_15sin_kernel_cudaERNS_18TensorIteratorBaseEENKUlvE0_clEvENKUlvE0_clEvEUlfE_EEvS4_RKT_EUliE_EEviT1_ --------------------------
	.section	.nv.constant0._ZN2at6native18elementwise_kernelILi128ELi2EZNS0_22gpu_kernel_impl_nocastIZZZNS0_15sin_kernel_cudaERNS_18TensorIteratorBaseEENKUlvE0_clEvENKUlvE0_clEvEUlfE_EEvS4_RKT_EUliE_EEviT1_,"a",@progbits
	.sectionflags	@""
	.align	4
.nv.constant0._ZN2at6native18elementwise_kernelILi128ELi2EZNS0_22gpu_kernel_impl_nocastIZZZNS0_15sin_kernel_cudaERNS_18TensorIteratorBaseEENKUlvE0_clEvENKUlvE0_clEvEUlfE_EEvS4_RKT_EUliE_EEviT1_:
	.zero		1072


//--------------------- .nv.constant0._ZN2at6native27unrolled_elementwise_kernelIZZZNS0_15sin_kernel_cudaERNS_18TensorIteratorBaseEENKUlvE0_clEvENKUlvE0_clEvEUlfE_St5arrayIPcLm2EELi4E23TrivialOffsetCalculatorILi1EjESB_NS0_6memory15LoadWithoutCastENSC_16StoreWithoutCastEEEviT_T0_T2_T3_T4_T5_ --------------------------
	.section	.nv.constant0._ZN2at6native27unrolled_elementwise_kernelIZZZNS0_15sin_kernel_cudaERNS_18TensorIteratorBaseEENKUlvE0_clEvENKUlvE0_clEvEUlfE_St5arrayIPcLm2EELi4E23TrivialOffsetCalculatorILi1EjESB_NS0_6memory15LoadWithoutCastENSC_16StoreWithoutCastEEEviT_T0_T2_T3_T4_T5_,"a",@progbits
	.sectionflags	@""
	.align	4
.nv.constant0._ZN2at6native27unrolled_elementwise_kernelIZZZNS0_15sin_kernel_cudaERNS_18TensorIteratorBaseEENKUlvE0_clEvENKUlvE0_clEvEUlfE_St5arrayIPcLm2EELi4E23TrivialOffsetCalculatorILi1EjESB_NS0_6memory15LoadWithoutCastENSC_16StoreWithoutCastEEEviT_T0_T2_T3_T4_T5_:
	.zero		556


//--------------------- .nv.constant0._ZN2at6native29vectorized_elementwise_kernelILi2EZZZNS0_15sin_kernel_cudaERNS_18TensorIteratorBaseEENKUlvE0_clEvENKUlvE0_clEvEUlfE_St5arrayIPcLm2EEEEviT0_T1_ --------------------------
	.section	.nv.constant0._ZN2at6native29vectorized_elementwise_kernelILi2EZZZNS0_15sin_kernel_cudaERNS_18TensorIteratorBaseEENKUlvE0_clEvENKUlvE0_clEvEUlfE_St5arrayIPcLm2EEEEviT0_T1_,"a",@progbits
	.sectionflags	@""
	.align	4
.nv.constant0._ZN2at6native29vectorized_elementwise_kernelILi2EZZZNS0_15sin_kernel_cudaERNS_18TensorIteratorBaseEENKUlvE0_clEvENKUlvE0_clEvEUlfE_St5arrayIPcLm2EEEEviT0_T1_:
	.zero		552


//--------------------- .nv.constant0._ZN2at6native29vectorized_elementwise_kernelILi4EZZZNS0_15sin_kernel_cudaERNS_18TensorIteratorBaseEENKUlvE0_clEvENKUlvE0_clEvEUlfE_St5arrayIPcLm2EEEEviT0_T1_ --------------------------
	.section	.nv.constant0._ZN2at6native29vectorized_elementwise_kernelILi4EZZZNS0_15sin_kernel_cudaERNS_18TensorIteratorBaseEENKUlvE0_clEvENKUlvE0_clEvEUlfE_St5arrayIPcLm2EEEEviT0_T1_,"a",@progbits
	.sectionflags	@""
	.align	4
.nv.constant0._ZN2at6native29vectorized_elementwise_kernelILi4EZZZNS0_15sin_kernel_cudaERNS_18TensorIteratorBaseEENKUlvE0_clEvENKUlvE0_clEvEUlfE_St5arrayIPcLm2EEEEviT0_T1_:
	.zero		552


//--------------------- .nv.constant0._ZN2at6native29vectorized_elementwise_kernelILi8EZZZNS0_15sin_kernel_cudaERNS_18TensorIteratorBaseEENKUlvE0_clEvENKUlvE0_clEvEUlfE_St5arrayIPcLm2EEEEviT0_T1_ --------------------------
	.section	.nv.constant0._ZN2at6native29vectorized_elementwise_kernelILi8EZZZNS0_15sin_kernel_cudaERNS_18TensorIteratorBaseEENKUlvE0_clEvENKUlvE0_clEvEUlfE_St5arrayIPcLm2EEEEviT0_T1_,"a",@progbits
	.sectionflags	@""
	.align	4
.nv.constant0._ZN2at6native29vectorized_elementwise_kernelILi8EZZZNS0_15sin_kernel_cudaERNS_18TensorIteratorBaseEENKUlvE0_clEvENKUlvE0_clEvEUlfE_St5arrayIPcLm2EEEEviT0_T1_:
	.zero		552


//--------------------- .nv.constant0._ZN2at6native18elementwise_kernelILi128ELi4EZNS0_15gpu_kernel_implIZZZNS0_15sin_kernel_cudaERNS_18TensorIteratorBaseEENKUlvE0_clEvENKUlvE_clEvEUldE_EEvS4_RKT_EUliE_EEviT1_ --------------------------
	.section	.nv.constant0._ZN2at6native18elementwise_kernelILi128ELi4EZNS0_15gpu_kernel_implIZZZNS0_15sin_kernel_cudaERNS_18TensorIteratorBaseEENKUlvE0_clEvENKUlvE_clEvEUldE_EEvS4_RKT_EUliE_EEviT1_,"a",@progbits
	.sectionflags	@""
	.align	4
.nv.constant0._ZN2at6native18elementwise_kernelILi128ELi4EZNS0_15gpu_kernel_implIZZZNS0_15sin_kernel_cudaERNS_18TensorIteratorBaseEENKUlvE0_clEvENKUlvE_clEvEUldE_EEvS4_RKT_EUliE_EEviT1_:
	.zero		1072


//--------------------- .nv.constant0._ZN2at6native27unrolled_elementwise_kernelIZZZNS0_15sin_kernel_cudaERNS_18TensorIteratorBaseEENKUlvE0_clEvENKUlvE_clEvEUldE_St5arrayIPcLm2EELi4E23TrivialOffsetCalculatorILi1EjESB_NS0_6memory12LoadWithCastILi1EEENSC_13StoreWithCastILi1EEEEEviT_T0_T2_T3_T4_T5_ --------------------------
	.section	.nv.constant0._ZN2at6native27unrolled_elementwise_kernelIZZZNS0_15sin_kernel_cudaERNS_18TensorIteratorBaseEENKUlvE0_clEvENKUlvE_clEvEUldE_St5arrayIPcLm2EELi4E23TrivialOffsetCalculatorILi1EjESB_NS0_6memory12LoadWithCastILi1EEENSC_13StoreWithCastILi1EEEEEviT_T0_T2_T3_T4_T5_,"a",@progbits
	.sectionflags	@""
	.align	4
.nv.constant0._ZN2at6native27unrolled_elementwise_kernelIZZZNS0_15sin_kernel_cudaERNS_18TensorIteratorBaseEENKUlvE0_clEvENKUlvE_clEvEUldE_St5arrayIPcLm2EELi4E23TrivialOffsetCalculatorILi1EjESB_NS0_6memory12LoadWithCastILi1EEENSC_13StoreWithCastILi1EEEEEviT_T0_T2_T3_T4_T5_:
	.zero		572


//--------------------- .nv.constant0._ZN2at6native18elementwise_kernelILi128ELi2EZNS0_22gpu_kernel_impl_nocastIZZZNS0_15sin_kernel_cudaERNS_18TensorIteratorBaseEENKUlvE0_clEvENKUlvE_clEvEUldE_EEvS4_RKT_EUliE_EEviT1_ --------------------------
	.section	.nv.constant0._ZN2at6native18elementwise_kernelILi128ELi2EZNS0_22gpu_kernel_impl_nocastIZZZNS0_15sin_kernel_cudaERNS_18TensorIteratorBaseEENKUlvE0_clEvENKUlvE_clEvEUldE_EEvS4_RKT_EUliE_EEviT1_,"a",@progbits
	.sectionflags	@""
	.align	4
.nv.constant0._ZN2at6native18elementwise_kernelILi128ELi2EZNS0_22gpu_kernel_impl_nocastIZZZNS0_15sin_kernel_cudaERNS_18TensorIteratorBaseEENKUlvE0_clEvENKUlvE_clEvEUldE_EEvS4_RKT_EUliE_EEviT1_:
	.zero		1072


//--------------------- .nv.constant0._ZN2at6native27unrolled_elementwise_kernelIZZZNS0_15sin_kernel_cudaERNS_18TensorIteratorBaseEENKUlvE0_clEvENKUlvE_clEvEUldE_St5arrayIPcLm2EELi4E23TrivialOffsetCalculatorILi1EjESB_NS0_6memory15LoadWithoutCastENSC_16StoreWithoutCastEEEviT_T0_T2_T3_T4_T5_ --------------------------
	.section	.nv.constant0._ZN2at6native27unrolled_elementwise_kernelIZZZNS0_15sin_kernel_cudaERNS_18TensorIteratorBaseEENKUlvE0_clEvENKUlvE_clEvEUldE_St5arrayIPcLm2EELi4E23TrivialOffsetCalculatorILi1EjESB_NS0_6memory15LoadWithoutCastENSC_16StoreWithoutCastEEEviT_T0_T2_T3_T4_T5_,"a",@progbits
	.sectionflags	@""
	.align	4
.nv.constant0._ZN2at6native27unrolled_elementwise_kernelIZZZNS0_15sin_kernel_cudaERNS_18TensorIteratorBaseEENKUlvE0_clEvENKUlvE_clEvEUldE_St5arrayIPcLm2EELi4E23TrivialOffsetCalculatorILi1EjESB_NS0_6memory15LoadWithoutCastENSC_16StoreWithoutCastEEEviT_T0_T2_T3_T4_T5_:
	.zero		556


//--------------------- .nv.constant0._ZN2at6native29vectorized_elementwise_kernelILi2EZZZNS0_15sin_kernel_cudaERNS_18TensorIteratorBaseEENKUlvE0_clEvENKUlvE_clEvEUldE_St5arrayIPcLm2EEEEviT0_T1_ --------------------------
	.section	.nv.constant0._ZN2at6native29vectorized_elementwise_kernelILi2EZZZNS0_15sin_kernel_cudaERNS_18TensorIteratorBaseEENKUlvE0_clEvENKUlvE_clEvEUldE_St5arrayIPcLm2EEEEviT0_T1_,"a",@progbits
	.sectionflags	@""
	.align	4
.nv.constant0._ZN2at6native29vectorized_elementwise_kernelILi2EZZZNS0_15sin_kernel_cudaERNS_18TensorIteratorBaseEENKUlvE0_clEvENKUlvE_clEvEUldE_St5arrayIPcLm2EEEEviT0_T1_:
	.zero		552


//--------------------- .nv.constant0._ZN2at6native29vectorized_elementwise_kernelILi4EZZZNS0_15sin_kernel_cudaERNS_18TensorIteratorBaseEENKUlvE0_clEvENKUlvE_clEvEUldE_St5arrayIPcLm2EEEEviT0_T1_ --------------------------
	.section	.nv.constant0._ZN2at6native29vectorized_elementwise_kernelILi4EZZZNS0_15sin_kernel_cudaERNS_18TensorIteratorBaseEENKUlvE0_clEvENKUlvE_clEvEUldE_St5arrayIPcLm2EEEEviT0_T1_,"a",@progbits
	.sectionflags	@""
	.align	4
.nv.constant0._ZN2at6native29vectorized_elementwise_kernelILi4EZZZNS0_15sin_kernel_cudaERNS_18TensorIteratorBaseEENKUlvE0_clEvENKUlvE_clEvEUldE_St5arrayIPcLm2EEEEviT0_T1_:
	.zero		552


//--------------------- .nv.constant0._ZN2at6native29vectorized_elementwise_kernelILi8EZZZNS0_15sin_kernel_cudaERNS_18TensorIteratorBaseEENKUlvE0_clEvENKUlvE_clEvEUldE_St5arrayIPcLm2EEEEviT0_T1_ --------------------------
	.section	.nv.constant0._ZN2at6native29vectorized_elementwise_kernelILi8EZZZNS0_15sin_kernel_cudaERNS_18TensorIteratorBaseEENKUlvE0_clEvENKUlvE_clEvEUldE_St5arrayIPcLm2EEEEviT0_T1_,"a",@progbits
	.sectionflags	@""
	.align	4
.nv.constant0._ZN2at6native29vectorized_elementwise_kernelILi8EZZZNS0_15sin_kernel_cudaERNS_18TensorIteratorBaseEENKUlvE0_clEvENKUlvE_clEvEUldE_St5arrayIPcLm2EEEEviT0_T1_:
	.zero		552


//--------------------- SYMBOLS --------------------------

	.type		.nv.reservedSmem.offset0,@object
	.size		.nv.reservedSmem.offset0,0x4
	.type		__assertfail,@function
